// auto-generated by cutlass_sweep.gemm — config: {"arch": "sm_100", "cluster_m": 2, "cluster_n": 2, "dtype": "int8", "stages": 3, "tile_k": 64, "tile_m": 256, "tile_n": 256}
#include "cutlass/cutlass.h"
#include "cutlass/gemm/collective/collective_builder.hpp"
#include "cutlass/gemm/device/gemm_universal_adapter.h"
#include "cutlass/gemm/kernel/gemm_universal.hpp"
#include "cutlass/epilogue/collective/collective_builder.hpp"

using ElemA = int8_t;
using ElemB = int8_t;
using ElemCD = int8_t;
using Acc  = int32_t;
using TileShape    = cute::Shape<cute::_256, cute::_256, cute::_64>;
using ClusterShape = cute::Shape<cute::_2, cute::_2, cute::_1>;

using CollectiveEpilogue = typename cutlass::epilogue::collective::CollectiveBuilder<
    cutlass::arch::Sm100, cutlass::arch::OpClassTensorOp,
    TileShape, ClusterShape,
    cutlass::epilogue::collective::EpilogueTileAuto,
    Acc, Acc,
    ElemCD, cutlass::layout::RowMajor, 128 / cutlass::sizeof_bits<ElemCD>::value,
    ElemCD, cutlass::layout::RowMajor, 128 / cutlass::sizeof_bits<ElemCD>::value,
    cutlass::epilogue::collective::EpilogueScheduleAuto
  >::CollectiveOp;

using CollectiveMainloop = typename cutlass::gemm::collective::CollectiveBuilder<
    cutlass::arch::Sm100, cutlass::arch::OpClassTensorOp,
    ElemA, cutlass::layout::RowMajor, 128 / cutlass::sizeof_bits<ElemA>::value,
    ElemB, cutlass::layout::ColumnMajor, 128 / cutlass::sizeof_bits<ElemB>::value,
    Acc,
    TileShape, ClusterShape,
    cutlass::gemm::collective::StageCount<3>,
    cutlass::gemm::collective::KernelScheduleAuto
  >::CollectiveOp;

using GemmKernel = cutlass::gemm::kernel::GemmUniversal<
    cute::Shape<int,int,int,int>,
    CollectiveMainloop,
    CollectiveEpilogue
>;
using Gemm = cutlass::gemm::device::GemmUniversalAdapter<GemmKernel>;

// Force the device kernel symbol into the cubin without needing a host main.
auto* _anchor = &cutlass::device_kernel<GemmKernel>;


// ===== COMPILED SASS (sm_100a) =====

	.target	sm_100a

	.elftype	@"ET_EXEC"


//--------------------- .note.nv.tkinfo           --------------------------
	.section	.note.nv.tkinfo,"",@"SHT_NOTE"
	.sectionflags	@"SHF_NOTE_NV_TKINFO"
	.tkinfo
        /*0018*/ 	.word	0x00000002
        /*0030*/ 	.string	""
        /*0030*/ 	.string	"ptxas"
        /*0030*/ 	.string	"Cuda compilation tools, release 13.0, V13.0.88"
        /*0030*/ 	.string	"Build cuda_13.0.r13.0/compiler.36424714_0"
        /*0030*/ 	.string	"-arch sm_100a -m 64 "



//--------------------- .note.nv.cuinfo           --------------------------
	.section	.note.nv.cuinfo,"",@"SHT_NOTE"
	.sectionflags	@"SHF_NOTE_NV_CUINFO"
        /*0018*/ 	.short	0x0002
        /*001a*/ 	.short	0x0064
        /*001c*/ 	.short	0x0082
	.zero		2


//--------------------- .nv.info                  --------------------------
	.section	.nv.info,"",@"SHT_CUDA_INFO"
	.align	4


	//----- nvinfo : EIATTR_REGCOUNT
	.align		4
        /*0000*/ 	.byte	0x04, 0x2f
        /*0002*/ 	.short	(.L_20 - .L_19)
	.align		4
.L_19:
        /*0004*/ 	.word	index@(_ZN7cutlass13device_kernelINS_4gemm6kernel13GemmUniversalIN4cute5tupleIJiiiiEEENS1_10collective13CollectiveMmaINS1_35MainloopSm100TmaUmmaWarpSpecializedILi3ELi2ELi2ENS5_IJNS4_1CILi2EEESB_NSA_ILi1EEEEEEEENS5_IJNSA_ILi256EEESF_NSA_ILi64EEEEEEaNS5_IJlSC_lEEEaSI_NS4_8TiledMMAINS4_8MMA_AtomIJNS4_21SM100_MMA_S8_2x1SM_SSIaaiLi256ELi256ELNS4_4UMMA5MajorE0ELSN_0ELNSM_8SaturateE0EEEEEENS4_6LayoutINS5_IJSC_SC_SC_EEENS5_IJNSA_ILi0EEEST_ST_EEEEENS5_IJNS4_10UnderscoreESW_SW_EEEEENS4_28SM100_TMA_2SM_LOAD_MULTICASTENS4_14ComposedLayoutINS4_7SwizzleILi2ELi4ELi3EEENS4_18smem_ptr_flag_bitsILi8EEENSR_INS5_IJNSA_ILi8EEESG_EEENS5_IJSG_SC_EEEEEEEvNS4_8identityENS4_18SM100_TMA_2SM_LOADES19_vS1A_EENS_8epilogue10collective18CollectiveEpilogueINS1D_23Sm100TmaWarpSpecializedILi4ELi2ELi64ELb0ELb0EEEJNS5_IJNSA_ILi128EEESF_SG_EEENS5_IJNSR_IS1I_SC_EENSR_ISG_SC_EEEEEaSI_aSI_NS1D_6fusion15FusionCallbacksIS1H_NS1N_17LinearCombinationIaiaiLNS_15FloatRoundStyleE2EEES1J_S1M_JEEENS4_5SM1004TMEM4LOAD26SM100_TMEM_LOAD_32dp32b64xENS4_13SM90_TMA_LOADES19_NS4_39AutoVectorizingCopyWithAssumedAlignmentILi128EEENS4_14SM90_TMA_STOREES19_S1Z_S1Z_EEEvvEEEEvNT_6ParamsE)
        /*0008*/ 	.word	0x000000a4


	//----- nvinfo : EIATTR_FRAME_SIZE
	.align		4
.L_20:
        /*000c*/ 	.byte	0x04, 0x11
        /*000e*/ 	.short	(.L_22 - .L_21)
	.align		4
.L_21:
        /*0010*/ 	.word	index@($__internal_2_$__cuda_sm10x_tcgen05_guardrail_trap_unallocated_columns_being_dealloced)
        /*0014*/ 	.word	0x00000000


	//----- nvinfo : EIATTR_FRAME_SIZE
	.align		4
.L_22:
        /*0018*/ 	.byte	0x04, 0x11
        /*001a*/ 	.short	(.L_24 - .L_23)
	.align		4
.L_23:
        /*001c*/ 	.word	index@($__internal_1_$__cuda_sm10x_tcgen05_guardrail_trap_phase_invalid_during_alloc)
        /*0020*/ 	.word	0x00000000


	//----- nvinfo : EIATTR_FRAME_SIZE
	.align		4
.L_24:
        /*0024*/ 	.byte	0x04, 0x11
        /*0026*/ 	.short	(.L_26 - .L_25)
	.align		4
.L_25:
        /*0028*/ 	.word	index@($__internal_0_$__cuda_sm10x_tcgen05_guardrail_trap_col_being_dealloced_not_returned_by_alloc)
        /*002c*/ 	.word	0x00000000


	//----- nvinfo : EIATTR_FRAME_SIZE
	.align		4
.L_26:
        /*0030*/ 	.byte	0x04, 0x11
        /*0032*/ 	.short	(.L_28 - .L_27)
	.align		4
.L_27:
        /*0034*/ 	.word	index@(_ZN7cutlass13device_kernelINS_4gemm6kernel13GemmUniversalIN4cute5tupleIJiiiiEEENS1_10collective13CollectiveMmaINS1_35MainloopSm100TmaUmmaWarpSpecializedILi3ELi2ELi2ENS5_IJNS4_1CILi2EEESB_NSA_ILi1EEEEEEEENS5_IJNSA_ILi256EEESF_NSA_ILi64EEEEEEaNS5_IJlSC_lEEEaSI_NS4_8TiledMMAINS4_8MMA_AtomIJNS4_21SM100_MMA_S8_2x1SM_SSIaaiLi256ELi256ELNS4_4UMMA5MajorE0ELSN_0ELNSM_8SaturateE0EEEEEENS4_6LayoutINS5_IJSC_SC_SC_EEENS5_IJNSA_ILi0EEEST_ST_EEEEENS5_IJNS4_10UnderscoreESW_SW_EEEEENS4_28SM100_TMA_2SM_LOAD_MULTICASTENS4_14ComposedLayoutINS4_7SwizzleILi2ELi4ELi3EEENS4_18smem_ptr_flag_bitsILi8EEENSR_INS5_IJNSA_ILi8EEESG_EEENS5_IJSG_SC_EEEEEEEvNS4_8identityENS4_18SM100_TMA_2SM_LOADES19_vS1A_EENS_8epilogue10collective18CollectiveEpilogueINS1D_23Sm100TmaWarpSpecializedILi4ELi2ELi64ELb0ELb0EEEJNS5_IJNSA_ILi128EEESF_SG_EEENS5_IJNSR_IS1I_SC_EENSR_ISG_SC_EEEEEaSI_aSI_NS1D_6fusion15FusionCallbacksIS1H_NS1N_17LinearCombinationIaiaiLNS_15FloatRoundStyleE2EEES1J_S1M_JEEENS4_5SM1004TMEM4LOAD26SM100_TMEM_LOAD_32dp32b64xENS4_13SM90_TMA_LOADES19_NS4_39AutoVectorizingCopyWithAssumedAlignmentILi128EEENS4_14SM90_TMA_STOREES19_S1Z_S1Z_EEEvvEEEEvNT_6ParamsE)
        /*0038*/ 	.word	0x00000000


	//----- nvinfo : EIATTR_MIN_STACK_SIZE
	.align		4
.L_28:
        /*003c*/ 	.byte	0x04, 0x12
        /*003e*/ 	.short	(.L_30 - .L_29)
	.align		4
.L_29:
        /*0040*/ 	.word	index@(_ZN7cutlass13device_kernelINS_4gemm6kernel13GemmUniversalIN4cute5tupleIJiiiiEEENS1_10collective13CollectiveMmaINS1_35MainloopSm100TmaUmmaWarpSpecializedILi3ELi2ELi2ENS5_IJNS4_1CILi2EEESB_NSA_ILi1EEEEEEEENS5_IJNSA_ILi256EEESF_NSA_ILi64EEEEEEaNS5_IJlSC_lEEEaSI_NS4_8TiledMMAINS4_8MMA_AtomIJNS4_21SM100_MMA_S8_2x1SM_SSIaaiLi256ELi256ELNS4_4UMMA5MajorE0ELSN_0ELNSM_8SaturateE0EEEEEENS4_6LayoutINS5_IJSC_SC_SC_EEENS5_IJNSA_ILi0EEEST_ST_EEEEENS5_IJNS4_10UnderscoreESW_SW_EEEEENS4_28SM100_TMA_2SM_LOAD_MULTICASTENS4_14ComposedLayoutINS4_7SwizzleILi2ELi4ELi3EEENS4_18smem_ptr_flag_bitsILi8EEENSR_INS5_IJNSA_ILi8EEESG_EEENS5_IJSG_SC_EEEEEEEvNS4_8identityENS4_18SM100_TMA_2SM_LOADES19_vS1A_EENS_8epilogue10collective18CollectiveEpilogueINS1D_23Sm100TmaWarpSpecializedILi4ELi2ELi64ELb0ELb0EEEJNS5_IJNSA_ILi128EEESF_SG_EEENS5_IJNSR_IS1I_SC_EENSR_ISG_SC_EEEEEaSI_aSI_NS1D_6fusion15FusionCallbacksIS1H_NS1N_17LinearCombinationIaiaiLNS_15FloatRoundStyleE2EEES1J_S1M_JEEENS4_5SM1004TMEM4LOAD26SM100_TMEM_LOAD_32dp32b64xENS4_13SM90_TMA_LOADES19_NS4_39AutoVectorizingCopyWithAssumedAlignmentILi128EEENS4_14SM90_TMA_STOREES19_S1Z_S1Z_EEEvvEEEEvNT_6ParamsE)
        /*0044*/ 	.word	0x00000000
.L_30:


//--------------------- .nv.compat                --------------------------
	.section	.nv.compat,"",@"SHT_CUDA_COMPAT_INFO"
	.align	4
        /*0000*/ 	.byte	0x02, 0x09, 0x01, 0x00, 0x02, 0x02, 0x03, 0x00, 0x02, 0x05, 0x06, 0x00, 0x03, 0x07, 0x01, 0x01
        /*0010*/ 	.byte	0x02, 0x03, 0x01, 0x00, 0x02, 0x06, 0x01, 0x00, 0x04, 0x0b, 0x08, 0x00, 0x01, 0x00, 0x00, 0x00
        /*0020*/ 	.byte	0x00, 0x00, 0x00, 0x00


//--------------------- .nv.info._ZN7cutlass13device_kernelINS_4gemm6kernel13GemmUniversalIN4cute5tupleIJiiiiEEENS1_10collective13CollectiveMmaINS1_35MainloopSm100TmaUmmaWarpSpecializedILi3ELi2ELi2ENS5_IJNS4_1CILi2EEESB_NSA_ILi1EEEEEEEENS5_IJNSA_ILi256EEESF_NSA_ILi64EEEEEEaNS5_IJlSC_lEEEaSI_NS4_8TiledMMAINS4_8MMA_AtomIJNS4_21SM100_MMA_S8_2x1SM_SSIaaiLi256ELi256ELNS4_4UMMA5MajorE0ELSN_0ELNSM_8SaturateE0EEEEEENS4_6LayoutINS5_IJSC_SC_SC_EEENS5_IJNSA_ILi0EEEST_ST_EEEEENS5_IJNS4_10UnderscoreESW_SW_EEEEENS4_28SM100_TMA_2SM_LOAD_MULTICASTENS4_14ComposedLayoutINS4_7SwizzleILi2ELi4ELi3EEENS4_18smem_ptr_flag_bitsILi8EEENSR_INS5_IJNSA_ILi8EEESG_EEENS5_IJSG_SC_EEEEEEEvNS4_8identityENS4_18SM100_TMA_2SM_LOADES19_vS1A_EENS_8epilogue10collective18CollectiveEpilogueINS1D_23Sm100TmaWarpSpecializedILi4ELi2ELi64ELb0ELb0EEEJNS5_IJNSA_ILi128EEESF_SG_EEENS5_IJNSR_IS1I_SC_EENSR_ISG_SC_EEEEEaSI_aSI_NS1D_6fusion15FusionCallbacksIS1H_NS1N_17LinearCombinationIaiaiLNS_15FloatRoundStyleE2EEES1J_S1M_JEEENS4_5SM1004TMEM4LOAD26SM100_TMEM_LOAD_32dp32b64xENS4_13SM90_TMA_LOADES19_NS4_39AutoVectorizingCopyWithAssumedAlignmentILi128EEENS4_14SM90_TMA_STOREES19_S1Z_S1Z_EEEvvEEEEvNT_6ParamsE --------------------------
	.section	.nv.info._ZN7cutlass13device_kernelINS_4gemm6kernel13GemmUniversalIN4cute5tupleIJiiiiEEENS1_10collective13CollectiveMmaINS1_35MainloopSm100TmaUmmaWarpSpecializedILi3ELi2ELi2ENS5_IJNS4_1CILi2EEESB_NSA_ILi1EEEEEEEENS5_IJNSA_ILi256EEESF_NSA_ILi64EEEEEEaNS5_IJlSC_lEEEaSI_NS4_8TiledMMAINS4_8MMA_AtomIJNS4_21SM100_MMA_S8_2x1SM_SSIaaiLi256ELi256ELNS4_4UMMA5MajorE0ELSN_0ELNSM_8SaturateE0EEEEEENS4_6LayoutINS5_IJSC_SC_SC_EEENS5_IJNSA_ILi0EEEST_ST_EEEEENS5_IJNS4_10UnderscoreESW_SW_EEEEENS4_28SM100_TMA_2SM_LOAD_MULTICASTENS4_14ComposedLayoutINS4_7SwizzleILi2ELi4ELi3EEENS4_18smem_ptr_flag_bitsILi8EEENSR_INS5_IJNSA_ILi8EEESG_EEENS5_IJSG_SC_EEEEEEEvNS4_8identityENS4_18SM100_TMA_2SM_LOADES19_vS1A_EENS_8epilogue10collective18CollectiveEpilogueINS1D_23Sm100TmaWarpSpecializedILi4ELi2ELi64ELb0ELb0EEEJNS5_IJNSA_ILi128EEESF_SG_EEENS5_IJNSR_IS1I_SC_EENSR_ISG_SC_EEEEEaSI_aSI_NS1D_6fusion15FusionCallbacksIS1H_NS1N_17LinearCombinationIaiaiLNS_15FloatRoundStyleE2EEES1J_S1M_JEEENS4_5SM1004TMEM4LOAD26SM100_TMEM_LOAD_32dp32b64xENS4_13SM90_TMA_LOADES19_NS4_39AutoVectorizingCopyWithAssumedAlignmentILi128EEENS4_14SM90_TMA_STOREES19_S1Z_S1Z_EEEvvEEEEvNT_6ParamsE,"",@"SHT_CUDA_INFO"
	.sectionflags	@""
	.align	4


	//----- nvinfo : EIATTR_CUDA_API_VERSION
	.align		4
        /*0000*/ 	.byte	0x04, 0x37
        /*0002*/ 	.short	(.L_32 - .L_31)
.L_31:
        /*0004*/ 	.word	0x00000082


	//----- nvinfo : EIATTR_KPARAM_INFO
	.align		4
.L_32:
        /*0008*/ 	.byte	0x04, 0x17
        /*000a*/ 	.short	(.L_34 - .L_33)
.L_33:
        /*000c*/ 	.word	0x00000000
        /*0010*/ 	.short	0x0000
        /*0012*/ 	.short	0x0000
        /*0014*/ 	.byte	0x00, 0xf0, 0x01, 0x20


	//----- nvinfo : EIATTR_AT_ENTRY_FRAGMENTS
	.align		4
.L_34:
        /*0018*/ 	.byte	0x04, 0x4f
        /*001a*/ 	.short	(.L_36 - .L_35)


	//   ....[0]....
.L_35:
        /*001c*/ 	.word	0x00000007


	//----- nvinfo : EIATTR_RESERVED_SMEM_USED
	.align		4
.L_36:
        /*0020*/ 	.byte	0x01, 0x41
	.zero		2


	//----- nvinfo : EIATTR_SPARSE_MMA_MASK
	.align		4
        /*0024*/ 	.byte	0x03, 0x50
        /*0026*/ 	.short	0x0000


	//----- nvinfo : EIATTR_TCGEN05_2CTA_USED
	.align		4
        /*0028*/ 	.byte	0x01, 0x52
	.zero		2


	//----- nvinfo : EIATTR_MAXREG_COUNT
	.align		4
        /*002c*/ 	.byte	0x03, 0x1b
        /*002e*/ 	.short	0x00ff


	//----- nvinfo : EIATTR_NUM_BARRIERS
	.align		4
        /*0030*/ 	.byte	0x02, 0x4c
        /*0032*/ 	.byte	0x07
	.zero		1


	//----- nvinfo : EIATTR_EXTERNS
	.align		4
        /*0034*/ 	.byte	0x04, 0x0f
        /*0036*/ 	.short	(.L_38 - .L_37)


	//   ....[0]....
	.align		4
.L_37:
        /*0038*/ 	.word	index@(__assertfail)


	//----- nvinfo : EIATTR_MERCURY_ISA_VERSION
	.align		4
.L_38:
        /*003c*/ 	.byte	0x03, 0x5f
        /*003e*/ 	.short	0x0101


	//----- nvinfo : EIATTR_INT_WARP_WIDE_INSTR_OFFSETS
	.align		4
        /*0040*/ 	.byte	0x04, 0x31
        /*0042*/ 	.short	(.L_40 - .L_39)


	//   ....[0]....
.L_39:
        /*0044*/ 	.word	0x00000d10


	//   ....[1]....
        /*0048*/ 	.word	0x00000db0


	//   ....[2]....
        /*004c*/ 	.word	0x00003ff0


	//   ....[3]....
        /*0050*/ 	.word	0x00004010


	//   ....[4]....
        /*0054*/ 	.word	0x00004040


	//   ....[5]....
        /*0058*/ 	.word	0x00004b80


	//   ....[6]....
        /*005c*/ 	.word	0x00004bf0


	//   ....[7]....
        /*0060*/ 	.word	0x00004cd0


	//   ....[8]....
        /*0064*/ 	.word	0x00004d50


	//   ....[9]....
        /*0068*/ 	.word	0x00004e50


	//   ....[10]....
        /*006c*/ 	.word	0x00004ed0


	//   ....[11]....
        /*0070*/ 	.word	0x00004fc0


	//   ....[12]....
        /*0074*/ 	.word	0x00005070


	//----- nvinfo : EIATTR_COOP_GROUP_MASK_REGIDS
	.align		4
.L_40:
        /*0078*/ 	.byte	0x04, 0x29
        /*007a*/ 	.short	(.L_42 - .L_41)


	//   ....[0]....
.L_41:
        /*007c*/ 	.word	0xffffffff


	//   ....[1]....
        /*0080*/ 	.word	0xffffffff


	//   ....[2]....
        /*0084*/ 	.word	0xffffffff


	//   ....[3]....
        /*0088*/ 	.word	0xffffffff


	//   ....[4]....
        /*008c*/ 	.word	0xffffffff


	//   ....[5]....
        /*0090*/ 	.word	0xffffffff


	//   ....[6]....
        /*0094*/ 	.word	0xffffffff


	//   ....[7]....
        /*0098*/ 	.word	0xffffffff


	//   ....[8]....
        /*009c*/ 	.word	0xffffffff


	//   ....[9]....
        /*00a0*/ 	.word	0xffffffff


	//   ....[10]....
        /*00a4*/ 	.word	0xffffffff


	//   ....[11]....
        /*00a8*/ 	.word	0xffffffff


	//   ....[12]....
        /*00ac*/ 	.word	0xffffffff


	//   ....[13]....
        /*00b0*/ 	.word	0xffffffff


	//----- nvinfo : EIATTR_COOP_GROUP_INSTR_OFFSETS
	.align		4
.L_42:
        /*00b4*/ 	.byte	0x04, 0x28
        /*00b6*/ 	.short	(.L_44 - .L_43)


	//   ....[0]....
.L_43:
        /*00b8*/ 	.word	0x000000b0


	//   ....[1]....
        /*00bc*/ 	.word	0x00000520


	//   ....[2]....
        /*00c0*/ 	.word	0x000006c0


	//   ....[3]....
        /*00c4*/ 	.word	0x00000850


	//   ....[4]....
        /*00c8*/ 	.word	0x00000940


	//   ....[5]....
        /*00cc*/ 	.word	0x00000aa0


	//   ....[6]....
        /*00d0*/ 	.word	0x00000bf0


	//   ....[7]....
        /*00d4*/ 	.word	0x00000e30


	//   ....[8]....
        /*00d8*/ 	.word	0x000021a0


	//   ....[9]....
        /*00dc*/ 	.word	0x00002fd0


	//   ....[10]....
        /*00e0*/ 	.word	0x000034a0


	//   ....[11]....
        /*00e4*/ 	.word	0x000034d0


	//   ....[12]....
        /*00e8*/ 	.word	0x00003ef0


	//   ....[13]....
        /*00ec*/ 	.word	0x00004100


	//----- nvinfo : EIATTR_VRC_CTA_INIT_COUNT
	.align		4
.L_44:
        /*00f0*/ 	.byte	0x02, 0x4a
        /*00f2*/ 	.byte	0x80
	.zero		1


	//----- nvinfo : EIATTR_SYSCALL_OFFSETS
	.align		4
        /*00f4*/ 	.byte	0x04, 0x46
        /*00f6*/ 	.short	(.L_46 - .L_45)


	//   ....[0]....
.L_45:
        /*00f8*/ 	.word	0x00005ce0


	//   ....[1]....
        /*00fc*/ 	.word	0x00005e20


	//   ....[2]....
        /*0100*/ 	.word	0x000066b0


	//   ....[3]....
        /*0104*/ 	.word	0x00007cb0


	//   ....[4]....
        /*0108*/ 	.word	0x00009250


	//   ....[5]....
        /*010c*/ 	.word	0x0000a820


	//----- nvinfo : EIATTR_MBARRIER_INSTR_OFFSETS
	.align		4
.L_46:
        /*0110*/ 	.byte	0x04, 0x39
        /*0112*/ 	.short	(.L_48 - .L_47)


	//   ....[0]....
.L_47:
        /*0114*/ 	.word	0x00000650
        /*0118*/ 	.word	0x000000ff
        /*011c*/ 	.word	0x00000000
        /*0120*/ 	.short	0x0100
        /*0122*/ 	.byte	0x04
	.zero		1


	//   ....[1]....
        /*0124*/ 	.word	0x00000660
        /*0128*/ 	.word	0x000000ff
        /*012c*/ 	.word	0x00000018
        /*0130*/ 	.short	0x0100
        /*0132*/ 	.byte	0x04
	.zero		1


	//   ....[2]....
        /*0134*/ 	.word	0x00000670
        /*0138*/ 	.word	0x000000ff
        /*013c*/ 	.word	0x00000008
        /*0140*/ 	.short	0x0100
        /*0142*/ 	.byte	0x04
	.zero		1


	//   ....[3]....
        /*0144*/ 	.word	0x00000680
        /*0148*/ 	.word	0x000000ff
        /*014c*/ 	.word	0x00000020
        /*0150*/ 	.short	0x0100
        /*0152*/ 	.byte	0x04
	.zero		1


	//   ....[4]....
        /*0154*/ 	.word	0x00000690
        /*0158*/ 	.word	0x000000ff
        /*015c*/ 	.word	0x00000010
        /*0160*/ 	.short	0x0100
        /*0162*/ 	.byte	0x04
	.zero		1


	//   ....[5]....
        /*0164*/ 	.word	0x000006a0
        /*0168*/ 	.word	0x000000ff
        /*016c*/ 	.word	0x00000028
        /*0170*/ 	.short	0x0100
        /*0172*/ 	.byte	0x04
	.zero		1


	//   ....[6]....
        /*0174*/ 	.word	0x000007c0
        /*0178*/ 	.word	0x000000ff
        /*017c*/ 	.word	0x00000030
        /*0180*/ 	.short	0x0100
        /*0182*/ 	.byte	0x04
	.zero		1


	//   ....[7]....
        /*0184*/ 	.word	0x000007d0
        /*0188*/ 	.word	0x000000ff
        /*018c*/ 	.word	0x00000050
        /*0190*/ 	.short	0x0100
        /*0192*/ 	.byte	0x04
	.zero		1


	//   ....[8]....
        /*0194*/ 	.word	0x000007e0
        /*0198*/ 	.word	0x000000ff
        /*019c*/ 	.word	0x00000038
        /*01a0*/ 	.short	0x0100
        /*01a2*/ 	.byte	0x04
	.zero		1


	//   ....[9]....
        /*01a4*/ 	.word	0x000007f0
        /*01a8*/ 	.word	0x000000ff
        /*01ac*/ 	.word	0x00000058
        /*01b0*/ 	.short	0x0100
        /*01b2*/ 	.byte	0x04
	.zero		1


	//   ....[10]....
        /*01b4*/ 	.word	0x00000800
        /*01b8*/ 	.word	0x000000ff
        /*01bc*/ 	.word	0x00000040
        /*01c0*/ 	.short	0x0100
        /*01c2*/ 	.byte	0x04
	.zero		1


	//   ....[11]....
        /*01c4*/ 	.word	0x00000810
        /*01c8*/ 	.word	0x000000ff
        /*01cc*/ 	.word	0x00000060
        /*01d0*/ 	.short	0x0100
        /*01d2*/ 	.byte	0x04
	.zero		1


	//   ....[12]....
        /*01d4*/ 	.word	0x00000820
        /*01d8*/ 	.word	0x000000ff
        /*01dc*/ 	.word	0x00000048
        /*01e0*/ 	.short	0x0100
        /*01e2*/ 	.byte	0x04
	.zero		1


	//   ....[13]....
        /*01e4*/ 	.word	0x00000830
        /*01e8*/ 	.word	0x000000ff
        /*01ec*/ 	.word	0x00000068
        /*01f0*/ 	.short	0x0100
        /*01f2*/ 	.byte	0x04
	.zero		1


	//   ....[14]....
        /*01f4*/ 	.word	0x00000910
        /*01f8*/ 	.word	0x000000ff
        /*01fc*/ 	.word	0x00000070
        /*0200*/ 	.short	0x0100
        /*0202*/ 	.byte	0x06
	.zero		1


	//   ....[15]....
        /*0204*/ 	.word	0x00000920
        /*0208*/ 	.word	0x000000ff
        /*020c*/ 	.word	0x00000078
        /*0210*/ 	.short	0x0100
        /*0212*/ 	.byte	0x06
	.zero		1


	//   ....[16]....
        /*0214*/ 	.word	0x00000a50
        /*0218*/ 	.word	0x000000ff
        /*021c*/ 	.word	0x00000080
        /*0220*/ 	.short	0x0100
        /*0222*/ 	.byte	0x06
	.zero		1


	//   ....[17]....
        /*0224*/ 	.word	0x00000a60
        /*0228*/ 	.word	0x000000ff
        /*022c*/ 	.word	0x00000090
        /*0230*/ 	.short	0x0100
        /*0232*/ 	.byte	0x06
	.zero		1


	//   ....[18]....
        /*0234*/ 	.word	0x00000a70
        /*0238*/ 	.word	0x000000ff
        /*023c*/ 	.word	0x00000088
        /*0240*/ 	.short	0x0100
        /*0242*/ 	.byte	0x06
	.zero		1


	//   ....[19]....
        /*0244*/ 	.word	0x00000a80
        /*0248*/ 	.word	0x000000ff
        /*024c*/ 	.word	0x00000098
        /*0250*/ 	.short	0x0100
        /*0252*/ 	.byte	0x06
	.zero		1


	//   ....[20]....
        /*0254*/ 	.word	0x00000ba0
        /*0258*/ 	.word	0x000000ff
        /*025c*/ 	.word	0x000000a0
        /*0260*/ 	.short	0x0100
        /*0262*/ 	.byte	0x04
	.zero		1


	//   ....[21]....
        /*0264*/ 	.word	0x00000bb0
        /*0268*/ 	.word	0x000000ff
        /*026c*/ 	.word	0x000000b0
        /*0270*/ 	.short	0x0100
        /*0272*/ 	.byte	0x04
	.zero		1


	//   ....[22]....
        /*0274*/ 	.word	0x00000bc0
        /*0278*/ 	.word	0x000000ff
        /*027c*/ 	.word	0x000000a8
        /*0280*/ 	.short	0x0100
        /*0282*/ 	.byte	0x04
	.zero		1


	//   ....[23]....
        /*0284*/ 	.word	0x00000bd0
        /*0288*/ 	.word	0x000000ff
        /*028c*/ 	.word	0x000000b8
        /*0290*/ 	.short	0x0100
        /*0292*/ 	.byte	0x04
	.zero		1


	//   ....[24]....
        /*0294*/ 	.word	0x00000cc0
        /*0298*/ 	.word	0x000000ff
        /*029c*/ 	.word	0x000000c0
        /*02a0*/ 	.short	0x0100
        /*02a2*/ 	.byte	0x04
	.zero		1


	//   ....[25]....
        /*02a4*/ 	.word	0x00000cd0
        /*02a8*/ 	.word	0x000000ff
        /*02ac*/ 	.word	0x000000d0
        /*02b0*/ 	.short	0x0100
        /*02b2*/ 	.byte	0x04
	.zero		1


	//   ....[26]....
        /*02b4*/ 	.word	0x00000ce0
        /*02b8*/ 	.word	0x000000ff
        /*02bc*/ 	.word	0x000000c8
        /*02c0*/ 	.short	0x0100
        /*02c2*/ 	.byte	0x04
	.zero		1


	//   ....[27]....
        /*02c4*/ 	.word	0x00000cf0
        /*02c8*/ 	.word	0x000000ff
        /*02cc*/ 	.word	0x000000d8
        /*02d0*/ 	.short	0x0100
        /*02d2*/ 	.byte	0x04
	.zero		1


	//   ....[28]....
        /*02d4*/ 	.word	0x00000df0
        /*02d8*/ 	.word	0x000000ff
        /*02dc*/ 	.word	0x000000e0
        /*02e0*/ 	.short	0x0100
        /*02e2*/ 	.byte	0x06
	.zero		1


	//   ....[29]....
        /*02e4*/ 	.word	0x000019c0
        /*02e8*/ 	.word	0x00000003
        /*02ec*/ 	.word	0x000000d0
        /*02f0*/ 	.short	0x010a
        /*02f2*/ 	.byte	0xff
	.zero		1


	//   ....[30]....
        /*02f4*/ 	.word	0x000019f0
        /*02f8*/ 	.word	0x00000003
        /*02fc*/ 	.word	0x000000c0
        /*0300*/ 	.short	0x0101
        /*0302*/ 	.byte	0xff
	.zero		1


	//   ....[31]....
        /*0304*/ 	.word	0x00001ab0
        /*0308*/ 	.word	0x000000ff
        /*030c*/ 	.word	0x00000018
        /*0310*/ 	.short	0x010a
        /*0312*/ 	.byte	0x04
	.zero		1


	//   ....[32]....
        /*0314*/ 	.word	0x00001b80
        /*0318*/ 	.word	0x000000ff
        /*031c*/ 	.word	0x00000018
        /*0320*/ 	.short	0x010a
        /*0322*/ 	.byte	0x21
	.zero		1


	//   ....[33]....
        /*0324*/ 	.word	0x00001d30
        /*0328*/ 	.word	0x000000ff
        /*032c*/ 	.word	0x00000018
        /*0330*/ 	.short	0x010a
        /*0332*/ 	.byte	0x05
	.zero		1


	//   ....[34]....
        /*0334*/ 	.word	0x00001e40
        /*0338*/ 	.word	0x000000ff
        /*033c*/ 	.word	0x00000078
        /*0340*/ 	.short	0x0101
        /*0342*/ 	.byte	0x06
	.zero		1


	//   ....[35]....
        /*0344*/ 	.word	0x00001e60
        /*0348*/ 	.word	0x000000ff
        /*034c*/ 	.word	0x00000018
        /*0350*/ 	.short	0x010a
        /*0352*/ 	.byte	0x04
	.zero		1


	//   ....[36]....
        /*0354*/ 	.word	0x00001ee0
        /*0358*/ 	.word	0x000000ff
        /*035c*/ 	.word	0x00000018
        /*0360*/ 	.short	0x010a
        /*0362*/ 	.byte	0x11
	.zero		1


	//   ....[37]....
        /*0364*/ 	.word	0x00002070
        /*0368*/ 	.word	0x000000ff
        /*036c*/ 	.word	0x00000018
        /*0370*/ 	.short	0x010a
        /*0372*/ 	.byte	0x05
	.zero		1


	//   ....[38]....
        /*0374*/ 	.word	0x000021d0
        /*0378*/ 	.word	0x00000003
        /*037c*/ 	.word	0x00000080
        /*0380*/ 	.short	0x010a
        /*0382*/ 	.byte	0xff
	.zero		1


	//   ....[39]....
        /*0384*/ 	.word	0x00002320
        /*0388*/ 	.word	0x00000000
        /*038c*/ 	.word	0x00000000
        /*0390*/ 	.short	0x0101
        /*0392*/ 	.byte	0xff
	.zero		1


	//   ....[40]....
        /*0394*/ 	.word	0x000028e0
        /*0398*/ 	.word	0x000000ff
        /*039c*/ 	.word	0x00000000
        /*03a0*/ 	.short	0x010a
        /*03a2*/ 	.byte	0x04
	.zero		1


	//   ....[41]....
        /*03a4*/ 	.word	0x00002970
        /*03a8*/ 	.word	0x000000ff
        /*03ac*/ 	.word	0x00000000
        /*03b0*/ 	.short	0x010a
        /*03b2*/ 	.byte	0x05
	.zero		1


	//   ....[42]....
        /*03b4*/ 	.word	0x00002a10
        /*03b8*/ 	.word	0x00000000
        /*03bc*/ 	.word	0x00000000
        /*03c0*/ 	.short	0x010a
        /*03c2*/ 	.byte	0xff
	.zero		1


	//   ....[43]....
        /*03c4*/ 	.word	0x00002b30
        /*03c8*/ 	.word	0x00000000
        /*03cc*/ 	.word	0x000000c0
        /*03d0*/ 	.short	0x010a
        /*03d2*/ 	.byte	0xff
	.zero		1


	//   ....[44]....
        /*03d4*/ 	.word	0x00002ba0
        /*03d8*/ 	.word	0x00000004
        /*03dc*/ 	.word	0x00000000
        /*03e0*/ 	.short	0x0101
        /*03e2*/ 	.byte	0xff
	.zero		1


	//   ....[45]....
        /*03e4*/ 	.word	0x00002bc0
        /*03e8*/ 	.word	0x000000ff
        /*03ec*/ 	.word	0x00000090
        /*03f0*/ 	.short	0x010a
        /*03f2*/ 	.byte	0x04
	.zero		1


	//   ....[46]....
        /*03f4*/ 	.word	0x00002ce0
        /*03f8*/ 	.word	0x00000000
        /*03fc*/ 	.word	0x00000080
        /*0400*/ 	.short	0x010a
        /*0402*/ 	.byte	0xff
	.zero		1


	//   ....[47]....
        /*0404*/ 	.word	0x00002de0
        /*0408*/ 	.word	0x00000000
        /*040c*/ 	.word	0x00000000
        /*0410*/ 	.short	0x0101
        /*0412*/ 	.byte	0xff
	.zero		1


	//   ....[48]....
        /*0414*/ 	.word	0x00002e70
        /*0418*/ 	.word	0x000000ff
        /*041c*/ 	.word	0x00000090
        /*0420*/ 	.short	0x0106
        /*0422*/ 	.byte	0x04
	.zero		1


	//   ....[49]....
        /*0424*/ 	.word	0x00002e90
        /*0428*/ 	.word	0x000000ff
        /*042c*/ 	.word	0x00000090
        /*0430*/ 	.short	0x010a
        /*0432*/ 	.byte	0x04
	.zero		1


	//   ....[50]....
        /*0434*/ 	.word	0x00002f20
        /*0438*/ 	.word	0x000000ff
        /*043c*/ 	.word	0x00000090
        /*0440*/ 	.short	0x0106
        /*0442*/ 	.byte	0x07
	.zero		1


	//   ....[51]....
        /*0444*/ 	.word	0x00002f60
        /*0448*/ 	.word	0x00000000
        /*044c*/ 	.word	0x00000090
        /*0450*/ 	.short	0x010a
        /*0452*/ 	.byte	0xff
	.zero		1


	//   ....[52]....
        /*0454*/ 	.word	0x000031a0
        /*0458*/ 	.word	0x000000ff
        /*045c*/ 	.word	0x00000008
        /*0460*/ 	.short	0x010a
        /*0462*/ 	.byte	0x05
	.zero		1


	//   ....[53]....
        /*0464*/ 	.word	0x000031c0
        /*0468*/ 	.word	0x000000ff
        /*046c*/ 	.word	0x00000008
        /*0470*/ 	.short	0x010a
        /*0472*/ 	.byte	0x05
	.zero		1


	//   ....[54]....
        /*0474*/ 	.word	0x00003350
        /*0478*/ 	.word	0x000000ff
        /*047c*/ 	.word	0x00000008
        /*0480*/ 	.short	0x010a
        /*0482*/ 	.byte	0x05
	.zero		1


	//   ....[55]....
        /*0484*/ 	.word	0x00003370
        /*0488*/ 	.word	0x000000ff
        /*048c*/ 	.word	0x00000008
        /*0490*/ 	.short	0x010a
        /*0492*/ 	.byte	0x05
	.zero		1


	//   ....[56]....
        /*0494*/ 	.word	0x00003430
        /*0498*/ 	.word	0x000000ff
        /*049c*/ 	.word	0x00000000
        /*04a0*/ 	.short	0x0101
        /*04a2*/ 	.byte	0x04
	.zero		1


	//   ....[57]....
        /*04a4*/ 	.word	0x00003730
        /*04a8*/ 	.word	0x00000000
        /*04ac*/ 	.word	0x00000080
        /*04b0*/ 	.short	0x010a
        /*04b2*/ 	.byte	0xff
	.zero		1


	//   ....[58]....
        /*04b4*/ 	.word	0x000037f0
        /*04b8*/ 	.word	0x00000000
        /*04bc*/ 	.word	0x00000000
        /*04c0*/ 	.short	0x0101
        /*04c2*/ 	.byte	0xff
	.zero		1


	//   ....[59]....
        /*04c4*/ 	.word	0x000038b0
        /*04c8*/ 	.word	0x000000ff
        /*04cc*/ 	.word	0x00000000
        /*04d0*/ 	.short	0x010a
        /*04d2*/ 	.byte	0x04
	.zero		1


	//   ....[60]....
        /*04d4*/ 	.word	0x000038c0
        /*04d8*/ 	.word	0x000000ff
        /*04dc*/ 	.word	0x000000b0
        /*04e0*/ 	.short	0x010a
        /*04e2*/ 	.byte	0x17
	.zero		1


	//   ....[61]....
        /*04e4*/ 	.word	0x00003970
        /*04e8*/ 	.word	0x000000ff
        /*04ec*/ 	.word	0x00000000
        /*04f0*/ 	.short	0x010a
        /*04f2*/ 	.byte	0x05
	.zero		1


	//   ....[62]....
        /*04f4*/ 	.word	0x00003ab0
        /*04f8*/ 	.word	0x000000ff
        /*04fc*/ 	.word	0x00000000
        /*0500*/ 	.short	0x010a
        /*0502*/ 	.byte	0x04
	.zero		1


	//   ....[63]....
        /*0504*/ 	.word	0x00003d00
        /*0508*/ 	.word	0x000000ff
        /*050c*/ 	.word	0x00000000
        /*0510*/ 	.short	0x010a
        /*0512*/ 	.byte	0x04
	.zero		1


	//   ....[64]....
        /*0514*/ 	.word	0x00003da0
        /*0518*/ 	.word	0x00000000
        /*051c*/ 	.word	0x00000000
        /*0520*/ 	.short	0x010a
        /*0522*/ 	.byte	0xff
	.zero		1


	//   ....[65]....
        /*0524*/ 	.word	0x00003de0
        /*0528*/ 	.word	0x00000000
        /*052c*/ 	.word	0x00000000
        /*0530*/ 	.short	0x010a
        /*0532*/ 	.byte	0xff
	.zero		1


	//   ....[66]....
        /*0534*/ 	.word	0x00003e50
        /*0538*/ 	.word	0x000000ff
        /*053c*/ 	.word	0x00000000
        /*0540*/ 	.short	0x0101
        /*0542*/ 	.byte	0x04
	.zero		1


	//   ....[67]....
        /*0544*/ 	.word	0x00003e90
        /*0548*/ 	.word	0x000000ff
        /*054c*/ 	.word	0x000000e0
        /*0550*/ 	.short	0x010a
        /*0552*/ 	.byte	0x11
	.zero		1


	//   ....[68]....
        /*0554*/ 	.word	0x00003ee0
        /*0558*/ 	.word	0x000000ff
        /*055c*/ 	.word	0x00000000
        /*0560*/ 	.short	0x0101
        /*0562*/ 	.byte	0x04
	.zero		1


	//   ....[69]....
        /*0564*/ 	.word	0x00004380
        /*0568*/ 	.word	0x0000000c
        /*056c*/ 	.word	0x00000080
        /*0570*/ 	.short	0x010a
        /*0572*/ 	.byte	0xff
	.zero		1


	//   ....[70]....
        /*0574*/ 	.word	0x000044f0
        /*0578*/ 	.word	0x00000000
        /*057c*/ 	.word	0x00000000
        /*0580*/ 	.short	0x0101
        /*0582*/ 	.byte	0xff
	.zero		1


	//   ....[71]....
        /*0584*/ 	.word	0x00004980
        /*0588*/ 	.word	0x000000ff
        /*058c*/ 	.word	0x00000078
        /*0590*/ 	.short	0x010a
        /*0592*/ 	.byte	0x15
	.zero		1


	//   ....[72]....
        /*0594*/ 	.word	0x00004b00
        /*0598*/ 	.word	0x000000ff
        /*059c*/ 	.word	0x00000050
        /*05a0*/ 	.short	0x010a
        /*05a2*/ 	.byte	0x15
	.zero		1


	//   ....[73]....
        /*05a4*/ 	.word	0x00004c80
        /*05a8*/ 	.word	0x000000ff
        /*05ac*/ 	.word	0x00000030
        /*05b0*/ 	.short	0x010b
        /*05b2*/ 	.byte	0x15
	.zero		1


	//   ....[74]....
        /*05b4*/ 	.word	0x00004c90
        /*05b8*/ 	.word	0x000000ff
        /*05bc*/ 	.word	0x00000000
        /*05c0*/ 	.short	0x0101
        /*05c2*/ 	.byte	0x06
	.zero		1


	//   ....[75]....
        /*05c4*/ 	.word	0x00004ca0
        /*05c8*/ 	.word	0x000000ff
        /*05cc*/ 	.word	0x00000058
        /*05d0*/ 	.short	0x010a
        /*05d2*/ 	.byte	0x15
	.zero		1


	//   ....[76]....
        /*05d4*/ 	.word	0x00004e00
        /*05d8*/ 	.word	0x000000ff
        /*05dc*/ 	.word	0x00000038
        /*05e0*/ 	.short	0x010b
        /*05e2*/ 	.byte	0x15
	.zero		1


	//   ....[77]....
        /*05e4*/ 	.word	0x00004e10
        /*05e8*/ 	.word	0x000000ff
        /*05ec*/ 	.word	0x00000000
        /*05f0*/ 	.short	0x0101
        /*05f2*/ 	.byte	0x06
	.zero		1


	//   ....[78]....
        /*05f4*/ 	.word	0x00004e20
        /*05f8*/ 	.word	0x000000ff
        /*05fc*/ 	.word	0x00000060
        /*0600*/ 	.short	0x010a
        /*0602*/ 	.byte	0x15
	.zero		1


	//   ....[79]....
        /*0604*/ 	.word	0x00004f70
        /*0608*/ 	.word	0x000000ff
        /*060c*/ 	.word	0x00000040
        /*0610*/ 	.short	0x010b
        /*0612*/ 	.byte	0x15
	.zero		1


	//   ....[80]....
        /*0614*/ 	.word	0x00004f80
        /*0618*/ 	.word	0x000000ff
        /*061c*/ 	.word	0x00000000
        /*0620*/ 	.short	0x0101
        /*0622*/ 	.byte	0x06
	.zero		1


	//   ....[81]....
        /*0624*/ 	.word	0x00004f90
        /*0628*/ 	.word	0x000000ff
        /*062c*/ 	.word	0x00000068
        /*0630*/ 	.short	0x010a
        /*0632*/ 	.byte	0x15
	.zero		1


	//   ....[82]....
        /*0634*/ 	.word	0x00005190
        /*0638*/ 	.word	0x000000ff
        /*063c*/ 	.word	0x00000048
        /*0640*/ 	.short	0x010b
        /*0642*/ 	.byte	0x15
	.zero		1


	//   ....[83]....
        /*0644*/ 	.word	0x000051a0
        /*0648*/ 	.word	0x000000ff
        /*064c*/ 	.word	0x00000000
        /*0650*/ 	.short	0x0101
        /*0652*/ 	.byte	0x25
	.zero		1


	//   ....[84]....
        /*0654*/ 	.word	0x000051d0
        /*0658*/ 	.word	0x000000ff
        /*065c*/ 	.word	0x00000050
        /*0660*/ 	.short	0x010a
        /*0662*/ 	.byte	0x15
	.zero		1


	//   ....[85]....
        /*0664*/ 	.word	0x000051f0
        /*0668*/ 	.word	0x000000ff
        /*066c*/ 	.word	0x00000058
        /*0670*/ 	.short	0x010a
        /*0672*/ 	.byte	0x15
	.zero		1


	//   ....[86]....
        /*0674*/ 	.word	0x00005210
        /*0678*/ 	.word	0x000000ff
        /*067c*/ 	.word	0x00000060
        /*0680*/ 	.short	0x010a
        /*0682*/ 	.byte	0x15
	.zero		1


	//   ....[87]....
        /*0684*/ 	.word	0x00005250
        /*0688*/ 	.word	0x00000000
        /*068c*/ 	.word	0x00000068
        /*0690*/ 	.short	0x010a
        /*0692*/ 	.byte	0xff
	.zero		1


	//   ....[88]....
        /*0694*/ 	.word	0x00005570
        /*0698*/ 	.word	0x00000003
        /*069c*/ 	.word	0x00000080
        /*06a0*/ 	.short	0x010a
        /*06a2*/ 	.byte	0xff
	.zero		1


	//   ....[89]....
        /*06a4*/ 	.word	0x000056f0
        /*06a8*/ 	.word	0x00000000
        /*06ac*/ 	.word	0x00000000
        /*06b0*/ 	.short	0x0101
        /*06b2*/ 	.byte	0xff
	.zero		1


	//   ....[90]....
        /*06b4*/ 	.word	0x00006250
        /*06b8*/ 	.word	0x00000003
        /*06bc*/ 	.word	0x00000030
        /*06c0*/ 	.short	0x010a
        /*06c2*/ 	.byte	0xff
	.zero		1


	//   ....[91]....
        /*06c4*/ 	.word	0x00006290
        /*06c8*/ 	.word	0x00000091
        /*06cc*/ 	.word	0x000000a0
        /*06d0*/ 	.short	0x010a
        /*06d2*/ 	.byte	0xff
	.zero		1


	//   ....[92]....
        /*06d4*/ 	.word	0x000063d0
        /*06d8*/ 	.word	0x00000003
        /*06dc*/ 	.word	0x00000030
        /*06e0*/ 	.short	0x010a
        /*06e2*/ 	.byte	0xff
	.zero		1


	//   ....[93]....
        /*06e4*/ 	.word	0x00006510
        /*06e8*/ 	.word	0x00000000
        /*06ec*/ 	.word	0x00000000
        /*06f0*/ 	.short	0x0101
        /*06f2*/ 	.byte	0xff
	.zero		1


	//   ....[94]....
        /*06f4*/ 	.word	0x00006590
        /*06f8*/ 	.word	0x00000091
        /*06fc*/ 	.word	0x000000a0
        /*0700*/ 	.short	0x010a
        /*0702*/ 	.byte	0xff
	.zero		1


	//   ....[95]....
        /*0704*/ 	.word	0x00007920
        /*0708*/ 	.word	0x0000006b
        /*070c*/ 	.word	0x00000030
        /*0710*/ 	.short	0x010a
        /*0712*/ 	.byte	0xff
	.zero		1


	//   ....[96]....
        /*0714*/ 	.word	0x000079f0
        /*0718*/ 	.word	0x0000006b
        /*071c*/ 	.word	0x00000030
        /*0720*/ 	.short	0x010a
        /*0722*/ 	.byte	0xff
	.zero		1


	//   ....[97]....
        /*0724*/ 	.word	0x00007b30
        /*0728*/ 	.word	0x00000000
        /*072c*/ 	.word	0x00000000
        /*0730*/ 	.short	0x0101
        /*0732*/ 	.byte	0xff
	.zero		1


	//   ....[98]....
        /*0734*/ 	.word	0x00008ec0
        /*0738*/ 	.word	0x00000000
        /*073c*/ 	.word	0x00000030
        /*0740*/ 	.short	0x010a
        /*0742*/ 	.byte	0xff
	.zero		1


	//   ....[99]....
        /*0744*/ 	.word	0x00008f90
        /*0748*/ 	.word	0x00000000
        /*074c*/ 	.word	0x00000030
        /*0750*/ 	.short	0x010a
        /*0752*/ 	.byte	0xff
	.zero		1


	//   ....[100]....
        /*0754*/ 	.word	0x000090d0
        /*0758*/ 	.word	0x00000000
        /*075c*/ 	.word	0x00000000
        /*0760*/ 	.short	0x0101
        /*0762*/ 	.byte	0xff
	.zero		1


	//   ....[101]....
        /*0764*/ 	.word	0x0000a490
        /*0768*/ 	.word	0x00000000
        /*076c*/ 	.word	0x00000030
        /*0770*/ 	.short	0x010a
        /*0772*/ 	.byte	0xff
	.zero		1


	//   ....[102]....
        /*0774*/ 	.word	0x0000a560
        /*0778*/ 	.word	0x00000000
        /*077c*/ 	.word	0x00000030
        /*0780*/ 	.short	0x010a
        /*0782*/ 	.byte	0xff
	.zero		1


	//   ....[103]....
        /*0784*/ 	.word	0x0000a6a0
        /*0788*/ 	.word	0x00000000
        /*078c*/ 	.word	0x00000000
        /*0790*/ 	.short	0x0101
        /*0792*/ 	.byte	0xff
	.zero		1


	//   ....[104]....
        /*0794*/ 	.word	0x0000a980
        /*0798*/ 	.word	0x00000091
        /*079c*/ 	.word	0x00000000
        /*07a0*/ 	.short	0x0101
        /*07a2*/ 	.byte	0xff
	.zero		1


	//   ....[105]....
        /*07a4*/ 	.word	0x0000bc30
        /*07a8*/ 	.word	0x00000003
        /*07ac*/ 	.word	0x000000d0
        /*07b0*/ 	.short	0x010a
        /*07b2*/ 	.byte	0xff
	.zero		1


	//   ....[106]....
        /*07b4*/ 	.word	0x0000bc90
        /*07b8*/ 	.word	0x00000000
        /*07bc*/ 	.word	0x00000018
        /*07c0*/ 	.short	0x010a
        /*07c2*/ 	.byte	0xff
	.zero		1


	//   ....[107]....
        /*07c4*/ 	.word	0x0000bcf0
        /*07c8*/ 	.word	0x00000000
        /*07cc*/ 	.word	0x00000018
        /*07d0*/ 	.short	0x010a
        /*07d2*/ 	.byte	0xff
	.zero		1


	//   ....[108]....
        /*07d4*/ 	.word	0x0000bd40
        /*07d8*/ 	.word	0x00000003
        /*07dc*/ 	.word	0x00000080
        /*07e0*/ 	.short	0x010a
        /*07e2*/ 	.byte	0xff
	.zero		1


	//   ....[109]....
        /*07e4*/ 	.word	0x0000bda0
        /*07e8*/ 	.word	0x00000000
        /*07ec*/ 	.word	0x00000000
        /*07f0*/ 	.short	0x010a
        /*07f2*/ 	.byte	0xff
	.zero		1


	//   ....[110]....
        /*07f4*/ 	.word	0x0000be00
        /*07f8*/ 	.word	0x00000000
        /*07fc*/ 	.word	0x00000000
        /*0800*/ 	.short	0x010a
        /*0802*/ 	.byte	0xff
	.zero		1


	//   ....[111]....
        /*0804*/ 	.word	0x0000be50
        /*0808*/ 	.word	0x00000000
        /*080c*/ 	.word	0x000000c0
        /*0810*/ 	.short	0x010a
        /*0812*/ 	.byte	0xff
	.zero		1


	//   ....[112]....
        /*0814*/ 	.word	0x0000beb0
        /*0818*/ 	.word	0x00000000
        /*081c*/ 	.word	0x00000090
        /*0820*/ 	.short	0x010a
        /*0822*/ 	.byte	0xff
	.zero		1


	//   ....[113]....
        /*0824*/ 	.word	0x0000bf00
        /*0828*/ 	.word	0x00000000
        /*082c*/ 	.word	0x00000080
        /*0830*/ 	.short	0x010a
        /*0832*/ 	.byte	0xff
	.zero		1


	//   ....[114]....
        /*0834*/ 	.word	0x0000bf60
        /*0838*/ 	.word	0x00000000
        /*083c*/ 	.word	0x00000090
        /*0840*/ 	.short	0x010a
        /*0842*/ 	.byte	0xff
	.zero		1


	//   ....[115]....
        /*0844*/ 	.word	0x0000bfc0
        /*0848*/ 	.word	0x00000005
        /*084c*/ 	.word	0x00000008
        /*0850*/ 	.short	0x010a
        /*0852*/ 	.byte	0xff
	.zero		1


	//   ....[116]....
        /*0854*/ 	.word	0x0000c0b0
        /*0858*/ 	.word	0x00000003
        /*085c*/ 	.word	0x00000008
        /*0860*/ 	.short	0x010a
        /*0862*/ 	.byte	0xff
	.zero		1


	//   ....[117]....
        /*0864*/ 	.word	0x0000c100
        /*0868*/ 	.word	0x00000000
        /*086c*/ 	.word	0x00000080
        /*0870*/ 	.short	0x010a
        /*0872*/ 	.byte	0xff
	.zero		1


	//   ....[118]....
        /*0874*/ 	.word	0x0000c160
        /*0878*/ 	.word	0x00000000
        /*087c*/ 	.word	0x000000b0
        /*0880*/ 	.short	0x010a
        /*0882*/ 	.byte	0xff
	.zero		1


	//   ....[119]....
        /*0884*/ 	.word	0x0000c1c0
        /*0888*/ 	.word	0x00000000
        /*088c*/ 	.word	0x00000000
        /*0890*/ 	.short	0x010a
        /*0892*/ 	.byte	0xff
	.zero		1


	//   ....[120]....
        /*0894*/ 	.word	0x0000c220
        /*0898*/ 	.word	0x00000000
        /*089c*/ 	.word	0x00000000
        /*08a0*/ 	.short	0x010a
        /*08a2*/ 	.byte	0xff
	.zero		1


	//   ....[121]....
        /*08a4*/ 	.word	0x0000c280
        /*08a8*/ 	.word	0x00000000
        /*08ac*/ 	.word	0x000000e0
        /*08b0*/ 	.short	0x010a
        /*08b2*/ 	.byte	0xff
	.zero		1


	//   ....[122]....
        /*08b4*/ 	.word	0x0000c2d0
        /*08b8*/ 	.word	0x0000000c
        /*08bc*/ 	.word	0x00000080
        /*08c0*/ 	.short	0x010a
        /*08c2*/ 	.byte	0xff
	.zero		1


	//   ....[123]....
        /*08c4*/ 	.word	0x0000c330
        /*08c8*/ 	.word	0x00000000
        /*08cc*/ 	.word	0x00000078
        /*08d0*/ 	.short	0x010a
        /*08d2*/ 	.byte	0xff
	.zero		1


	//   ....[124]....
        /*08d4*/ 	.word	0x0000c390
        /*08d8*/ 	.word	0x00000000
        /*08dc*/ 	.word	0x00000050
        /*08e0*/ 	.short	0x010a
        /*08e2*/ 	.byte	0xff
	.zero		1


	//   ....[125]....
        /*08e4*/ 	.word	0x0000c3f0
        /*08e8*/ 	.word	0x00000000
        /*08ec*/ 	.word	0x00000058
        /*08f0*/ 	.short	0x010a
        /*08f2*/ 	.byte	0xff
	.zero		1


	//   ....[126]....
        /*08f4*/ 	.word	0x0000c450
        /*08f8*/ 	.word	0x00000000
        /*08fc*/ 	.word	0x00000060
        /*0900*/ 	.short	0x010a
        /*0902*/ 	.byte	0xff
	.zero		1


	//   ....[127]....
        /*0904*/ 	.word	0x0000c4b0
        /*0908*/ 	.word	0x00000000
        /*090c*/ 	.word	0x00000068
        /*0910*/ 	.short	0x010a
        /*0912*/ 	.byte	0xff
	.zero		1


	//   ....[128]....
        /*0914*/ 	.word	0x0000c510
        /*0918*/ 	.word	0x00000000
        /*091c*/ 	.word	0x00000050
        /*0920*/ 	.short	0x010a
        /*0922*/ 	.byte	0xff
	.zero		1


	//   ....[129]....
        /*0924*/ 	.word	0x0000c570
        /*0928*/ 	.word	0x00000000
        /*092c*/ 	.word	0x00000058
        /*0930*/ 	.short	0x010a
        /*0932*/ 	.byte	0xff
	.zero		1


	//   ....[130]....
        /*0934*/ 	.word	0x0000c5d0
        /*0938*/ 	.word	0x00000000
        /*093c*/ 	.word	0x00000060
        /*0940*/ 	.short	0x010a
        /*0942*/ 	.byte	0xff
	.zero		1


	//   ....[131]....
        /*0944*/ 	.word	0x0000c620
        /*0948*/ 	.word	0x00000003
        /*094c*/ 	.word	0x00000080
        /*0950*/ 	.short	0x010a
        /*0952*/ 	.byte	0xff
	.zero		1


	//   ....[132]....
        /*0954*/ 	.word	0x0000c670
        /*0958*/ 	.word	0x00000003
        /*095c*/ 	.word	0x00000030
        /*0960*/ 	.short	0x010a
        /*0962*/ 	.byte	0xff
	.zero		1


	//   ....[133]....
        /*0964*/ 	.word	0x0000c6c0
        /*0968*/ 	.word	0x00000091
        /*096c*/ 	.word	0x000000a0
        /*0970*/ 	.short	0x010a
        /*0972*/ 	.byte	0xff
	.zero		1


	//   ....[134]....
        /*0974*/ 	.word	0x0000c710
        /*0978*/ 	.word	0x0000006b
        /*097c*/ 	.word	0x00000030
        /*0980*/ 	.short	0x010a
        /*0982*/ 	.byte	0xff
	.zero		1


	//   ....[135]....
        /*0984*/ 	.word	0x0000c760
        /*0988*/ 	.word	0x00000000
        /*098c*/ 	.word	0x00000030
        /*0990*/ 	.short	0x010a
        /*0992*/ 	.byte	0xff
	.zero		1


	//   ....[136]....
        /*0994*/ 	.word	0x0000c7b0
        /*0998*/ 	.word	0x00000000
        /*099c*/ 	.word	0x00000030
        /*09a0*/ 	.short	0x010a
        /*09a2*/ 	.byte	0xff
	.zero		1


	//----- nvinfo : EIATTR_NUM_MBARRIERS
	.align		4
.L_48:
        /*09a4*/ 	.byte	0x03, 0x38
        /*09a6*/ 	.short	0x001d


	//----- nvinfo : EIATTR_EXIT_INSTR_OFFSETS
	.align		4
        /*09a8*/ 	.byte	0x04, 0x1c
        /*09aa*/ 	.short	(.L_50 - .L_49)


	//   ....[0]....
.L_49:
        /*09ac*/ 	.word	0x00002a40


	//   ....[1]....
        /*09b0*/ 	.word	0x00002f30


	//   ....[2]....
        /*09b4*/ 	.word	0x00002f90


	//   ....[3]....
        /*09b8*/ 	.word	0x00004110


	//   ....[4]....
        /*09bc*/ 	.word	0x00005280


	//   ....[5]....
        /*09c0*/ 	.word	0x000052c0


	//   ....[6]....
        /*09c4*/ 	.word	0x0000bc20


	//----- nvinfo : EIATTR_MAX_THREADS
	.align		4
.L_50:
        /*09c8*/ 	.byte	0x04, 0x05
        /*09ca*/ 	.short	(.L_52 - .L_51)
.L_51:
        /*09cc*/ 	.word	0x00000100
        /*09d0*/ 	.word	0x00000001
        /*09d4*/ 	.word	0x00000001


	//----- nvinfo : EIATTR_CRS_STACK_SIZE
	.align		4
.L_52:
        /*09d8*/ 	.byte	0x04, 0x1e
        /*09da*/ 	.short	(.L_54 - .L_53)
.L_53:
        /*09dc*/ 	.word	0x00000000


	//----- nvinfo : EIATTR_CBANK_PARAM_SIZE
	.align		4
.L_54:
        /*09e0*/ 	.byte	0x03, 0x19
        /*09e2*/ 	.short	0x0800


	//----- nvinfo : EIATTR_PARAM_CBANK
	.align		4
        /*09e4*/ 	.byte	0x04, 0x0a
        /*09e6*/ 	.short	(.L_56 - .L_55)
	.align		4
.L_55:
        /*09e8*/ 	.word	index@(.nv.constant0._ZN7cutlass13device_kernelINS_4gemm6kernel13GemmUniversalIN4cute5tupleIJiiiiEEENS1_10collective13CollectiveMmaINS1_35MainloopSm100TmaUmmaWarpSpecializedILi3ELi2ELi2ENS5_IJNS4_1CILi2EEESB_NSA_ILi1EEEEEEEENS5_IJNSA_ILi256EEESF_NSA_ILi64EEEEEEaNS5_IJlSC_lEEEaSI_NS4_8TiledMMAINS4_8MMA_AtomIJNS4_21SM100_MMA_S8_2x1SM_SSIaaiLi256ELi256ELNS4_4UMMA5MajorE0ELSN_0ELNSM_8SaturateE0EEEEEENS4_6LayoutINS5_IJSC_SC_SC_EEENS5_IJNSA_ILi0EEEST_ST_EEEEENS5_IJNS4_10UnderscoreESW_SW_EEEEENS4_28SM100_TMA_2SM_LOAD_MULTICASTENS4_14ComposedLayoutINS4_7SwizzleILi2ELi4ELi3EEENS4_18smem_ptr_flag_bitsILi8EEENSR_INS5_IJNSA_ILi8EEESG_EEENS5_IJSG_SC_EEEEEEEvNS4_8identityENS4_18SM100_TMA_2SM_LOADES19_vS1A_EENS_8epilogue10collective18CollectiveEpilogueINS1D_23Sm100TmaWarpSpecializedILi4ELi2ELi64ELb0ELb0EEEJNS5_IJNSA_ILi128EEESF_SG_EEENS5_IJNSR_IS1I_SC_EENSR_ISG_SC_EEEEEaSI_aSI_NS1D_6fusion15FusionCallbacksIS1H_NS1N_17LinearCombinationIaiaiLNS_15FloatRoundStyleE2EEES1J_S1M_JEEENS4_5SM1004TMEM4LOAD26SM100_TMEM_LOAD_32dp32b64xENS4_13SM90_TMA_LOADES19_NS4_39AutoVectorizingCopyWithAssumedAlignmentILi128EEENS4_14SM90_TMA_STOREES19_S1Z_S1Z_EEEvvEEEEvNT_6ParamsE)
        /*09ec*/ 	.short	0x0380
        /*09ee*/ 	.short	0x0800


	//----- nvinfo : EIATTR_SW_WAR
	.align		4
.L_56:
        /*09f0*/ 	.byte	0x04, 0x36
        /*09f2*/ 	.short	(.L_58 - .L_57)
.L_57:
        /*09f4*/ 	.word	0x00000008
.L_58:


//--------------------- .nv.callgraph             --------------------------
	.section	.nv.callgraph,"",@"SHT_CUDA_CALLGRAPH"
	.align	4
	.sectionentsize	8
	.align		4
        /*0000*/ 	.word	0x00000000
	.align		4
        /*0004*/ 	.word	0xffffffff
	.align		4
        /*0008*/ 	.word	index@(_ZN7cutlass13device_kernelINS_4gemm6kernel13GemmUniversalIN4cute5tupleIJiiiiEEENS1_10collective13CollectiveMmaINS1_35MainloopSm100TmaUmmaWarpSpecializedILi3ELi2ELi2ENS5_IJNS4_1CILi2EEESB_NSA_ILi1EEEEEEEENS5_IJNSA_ILi256EEESF_NSA_ILi64EEEEEEaNS5_IJlSC_lEEEaSI_NS4_8TiledMMAINS4_8MMA_AtomIJNS4_21SM100_MMA_S8_2x1SM_SSIaaiLi256ELi256ELNS4_4UMMA5MajorE0ELSN_0ELNSM_8SaturateE0EEEEEENS4_6LayoutINS5_IJSC_SC_SC_EEENS5_IJNSA_ILi0EEEST_ST_EEEEENS5_IJNS4_10UnderscoreESW_SW_EEEEENS4_28SM100_TMA_2SM_LOAD_MULTICASTENS4_14ComposedLayoutINS4_7SwizzleILi2ELi4ELi3EEENS4_18smem_ptr_flag_bitsILi8EEENSR_INS5_IJNSA_ILi8EEESG_EEENS5_IJSG_SC_EEEEEEEvNS4_8identityENS4_18SM100_TMA_2SM_LOADES19_vS1A_EENS_8epilogue10collective18CollectiveEpilogueINS1D_23Sm100TmaWarpSpecializedILi4ELi2ELi64ELb0ELb0EEEJNS5_IJNSA_ILi128EEESF_SG_EEENS5_IJNSR_IS1I_SC_EENSR_ISG_SC_EEEEEaSI_aSI_NS1D_6fusion15FusionCallbacksIS1H_NS1N_17LinearCombinationIaiaiLNS_15FloatRoundStyleE2EEES1J_S1M_JEEENS4_5SM1004TMEM4LOAD26SM100_TMEM_LOAD_32dp32b64xENS4_13SM90_TMA_LOADES19_NS4_39AutoVectorizingCopyWithAssumedAlignmentILi128EEENS4_14SM90_TMA_STOREES19_S1Z_S1Z_EEEvvEEEEvNT_6ParamsE)
	.align		4
        /*000c*/ 	.word	index@(__assertfail)
	.align		4
        /*0010*/ 	.word	0x00000000
	.align		4
        /*0014*/ 	.word	0xfffffffe
	.align		4
        /*0018*/ 	.word	0x00000000
	.align		4
        /*001c*/ 	.word	0xfffffffd
	.align		4
        /*0020*/ 	.word	0x00000000
	.align		4
        /*0024*/ 	.word	0xfffffffc


//--------------------- .nv.constant4             --------------------------
	.section	.nv.constant4,"a",@progbits
	.align	8
	.align		8
.nv.constant4:
        /*0000*/ 	.dword	__assertfail
	.align		8
        /*0008*/ 	.dword	__unnamed_1
	.align		8
        /*0010*/ 	.dword	__unnamed_2
	.align		8
        /*0018*/ 	.dword	__unnamed_3
	.align		8
        /*0020*/ 	.dword	_ZN39_INTERNAL_55ce78df_4_k_cu_4c96e69d_94784cuda3std3__45__cpo5beginE
	.align		8
        /*0028*/ 	.dword	_ZN39_INTERNAL_55ce78df_4_k_cu_4c96e69d_94784cuda3std3__45__cpo3endE
	.align		8
        /*0030*/ 	.dword	_ZN39_INTERNAL_55ce78df_4_k_cu_4c96e69d_94784cuda3std3__45__cpo6cbeginE
	.align		8
        /*0038*/ 	.dword	_ZN39_INTERNAL_55ce78df_4_k_cu_4c96e69d_94784cuda3std3__45__cpo4cendE
	.align		8
        /*0040*/ 	.dword	_ZN39_INTERNAL_55ce78df_4_k_cu_4c96e69d_94784cuda3std3__441_GLOBAL__N__55ce78df_4_k_cu_4c96e69d_94786ignoreE
	.align		8
        /*0048*/ 	.dword	_ZN39_INTERNAL_55ce78df_4_k_cu_4c96e69d_94784cuda3std3__419piecewise_constructE
	.align		8
        /*0050*/ 	.dword	_ZN39_INTERNAL_55ce78df_4_k_cu_4c96e69d_94784cuda3std3__48in_placeE
	.align		8
        /*0058*/ 	.dword	_ZN39_INTERNAL_55ce78df_4_k_cu_4c96e69d_94784cuda3std6ranges3__45__cpo4swapE
	.align		8
        /*0060*/ 	.dword	_ZN39_INTERNAL_55ce78df_4_k_cu_4c96e69d_94784cuda3std6ranges3__45__cpo9iter_moveE
	.align		8
        /*0068*/ 	.dword	_ZN39_INTERNAL_55ce78df_4_k_cu_4c96e69d_94784cute7productE
	.align		8
        /*0070*/ 	.dword	_ZN39_INTERNAL_55ce78df_4_k_cu_4c96e69d_94784cute1_E
	.align		8
        /*0078*/ 	.dword	$str$25
	.align		8
        /*0080*/ 	.dword	$str$26
	.align		8
        /*0088*/ 	.dword	$str$27
	.align		8
        /*0090*/ 	.dword	$str$28


//--------------------- .text._ZN7cutlass13device_kernelINS_4gemm6kernel13GemmUniversalIN4cute5tupleIJiiiiEEENS1_10collective13CollectiveMmaINS1_35MainloopSm100TmaUmmaWarpSpecializedILi3ELi2ELi2ENS5_IJNS4_1CILi2EEESB_NSA_ILi1EEEEEEEENS5_IJNSA_ILi256EEESF_NSA_ILi64EEEEEEaNS5_IJlSC_lEEEaSI_NS4_8TiledMMAINS4_8MMA_AtomIJNS4_21SM100_MMA_S8_2x1SM_SSIaaiLi256ELi256ELNS4_4UMMA5MajorE0ELSN_0ELNSM_8SaturateE0EEEEEENS4_6LayoutINS5_IJSC_SC_SC_EEENS5_IJNSA_ILi0EEEST_ST_EEEEENS5_IJNS4_10UnderscoreESW_SW_EEEEENS4_28SM100_TMA_2SM_LOAD_MULTICASTENS4_14ComposedLayoutINS4_7SwizzleILi2ELi4ELi3EEENS4_18smem_ptr_flag_bitsILi8EEENSR_INS5_IJNSA_ILi8EEESG_EEENS5_IJSG_SC_EEEEEEEvNS4_8identityENS4_18SM100_TMA_2SM_LOADES19_vS1A_EENS_8epilogue10collective18CollectiveEpilogueINS1D_23Sm100TmaWarpSpecializedILi4ELi2ELi64ELb0ELb0EEEJNS5_IJNSA_ILi128EEESF_SG_EEENS5_IJNSR_IS1I_SC_EENSR_ISG_SC_EEEEEaSI_aSI_NS1D_6fusion15FusionCallbacksIS1H_NS1N_17LinearCombinationIaiaiLNS_15FloatRoundStyleE2EEES1J_S1M_JEEENS4_5SM1004TMEM4LOAD26SM100_TMEM_LOAD_32dp32b64xENS4_13SM90_TMA_LOADES19_NS4_39AutoVectorizingCopyWithAssumedAlignmentILi128EEENS4_14SM90_TMA_STOREES19_S1Z_S1Z_EEEvvEEEEvNT_6ParamsE --------------------------
	.section	.text._ZN7cutlass13device_kernelINS_4gemm6kernel13GemmUniversalIN4cute5tupleIJiiiiEEENS1_10collective13CollectiveMmaINS1_35MainloopSm100TmaUmmaWarpSpecializedILi3ELi2ELi2ENS5_IJNS4_1CILi2EEESB_NSA_ILi1EEEEEEEENS5_IJNSA_ILi256EEESF_NSA_ILi64EEEEEEaNS5_IJlSC_lEEEaSI_NS4_8TiledMMAINS4_8MMA_AtomIJNS4_21SM100_MMA_S8_2x1SM_SSIaaiLi256ELi256ELNS4_4UMMA5MajorE0ELSN_0ELNSM_8SaturateE0EEEEEENS4_6LayoutINS5_IJSC_SC_SC_EEENS5_IJNSA_ILi0EEEST_ST_EEEEENS5_IJNS4_10UnderscoreESW_SW_EEEEENS4_28SM100_TMA_2SM_LOAD_MULTICASTENS4_14ComposedLayoutINS4_7SwizzleILi2ELi4ELi3EEENS4_18smem_ptr_flag_bitsILi8EEENSR_INS5_IJNSA_ILi8EEESG_EEENS5_IJSG_SC_EEEEEEEvNS4_8identityENS4_18SM100_TMA_2SM_LOADES19_vS1A_EENS_8epilogue10collective18CollectiveEpilogueINS1D_23Sm100TmaWarpSpecializedILi4ELi2ELi64ELb0ELb0EEEJNS5_IJNSA_ILi128EEESF_SG_EEENS5_IJNSR_IS1I_SC_EENSR_ISG_SC_EEEEEaSI_aSI_NS1D_6fusion15FusionCallbacksIS1H_NS1N_17LinearCombinationIaiaiLNS_15FloatRoundStyleE2EEES1J_S1M_JEEENS4_5SM1004TMEM4LOAD26SM100_TMEM_LOAD_32dp32b64xENS4_13SM90_TMA_LOADES19_NS4_39AutoVectorizingCopyWithAssumedAlignmentILi128EEENS4_14SM90_TMA_STOREES19_S1Z_S1Z_EEEvvEEEEvNT_6ParamsE,"ax",@progbits
	.align	128
.text._ZN7cutlass13device_kernelINS_4gemm6kernel13GemmUniversalIN4cute5tupleIJiiiiEEENS1_10collective13CollectiveMmaINS1_35MainloopSm100TmaUmmaWarpSpecializedILi3ELi2ELi2ENS5_IJNS4_1CILi2EEESB_NSA_ILi1EEEEEEEENS5_IJNSA_ILi256EEESF_NSA_ILi64EEEEEEaNS5_IJlSC_lEEEaSI_NS4_8TiledMMAINS4_8MMA_AtomIJNS4_21SM100_MMA_S8_2x1SM_SSIaaiLi256ELi256ELNS4_4UMMA5MajorE0ELSN_0ELNSM_8SaturateE0EEEEEENS4_6LayoutINS5_IJSC_SC_SC_EEENS5_IJNSA_ILi0EEEST_ST_EEEEENS5_IJNS4_10UnderscoreESW_SW_EEEEENS4_28SM100_TMA_2SM_LOAD_MULTICASTENS4_14ComposedLayoutINS4_7SwizzleILi2ELi4ELi3EEENS4_18smem_ptr_flag_bitsILi8EEENSR_INS5_IJNSA_ILi8EEESG_EEENS5_IJSG_SC_EEEEEEEvNS4_8identityENS4_18SM100_TMA_2SM_LOADES19_vS1A_EENS_8epilogue10collective18CollectiveEpilogueINS1D_23Sm100TmaWarpSpecializedILi4ELi2ELi64ELb0ELb0EEEJNS5_IJNSA_ILi128EEESF_SG_EEENS5_IJNSR_IS1I_SC_EENSR_ISG_SC_EEEEEaSI_aSI_NS1D_6fusion15FusionCallbacksIS1H_NS1N_17LinearCombinationIaiaiLNS_15FloatRoundStyleE2EEES1J_S1M_JEEENS4_5SM1004TMEM4LOAD26SM100_TMEM_LOAD_32dp32b64xENS4_13SM90_TMA_LOADES19_NS4_39AutoVectorizingCopyWithAssumedAlignmentILi128EEENS4_14SM90_TMA_STOREES19_S1Z_S1Z_EEEvvEEEEvNT_6ParamsE:
        .type           _ZN7cutlass13device_kernelINS_4gemm6kernel13GemmUniversalIN4cute5tupleIJiiiiEEENS1_10collective13CollectiveMmaINS1_35MainloopSm100TmaUmmaWarpSpecializedILi3ELi2ELi2ENS5_IJNS4_1CILi2EEESB_NSA_ILi1EEEEEEEENS5_IJNSA_ILi256EEESF_NSA_ILi64EEEEEEaNS5_IJlSC_lEEEaSI_NS4_8TiledMMAINS4_8MMA_AtomIJNS4_21SM100_MMA_S8_2x1SM_SSIaaiLi256ELi256ELNS4_4UMMA5MajorE0ELSN_0ELNSM_8SaturateE0EEEEEENS4_6LayoutINS5_IJSC_SC_SC_EEENS5_IJNSA_ILi0EEEST_ST_EEEEENS5_IJNS4_10UnderscoreESW_SW_EEEEENS4_28SM100_TMA_2SM_LOAD_MULTICASTENS4_14ComposedLayoutINS4_7SwizzleILi2ELi4ELi3EEENS4_18smem_ptr_flag_bitsILi8EEENSR_INS5_IJNSA_ILi8EEESG_EEENS5_IJSG_SC_EEEEEEEvNS4_8identityENS4_18SM100_TMA_2SM_LOADES19_vS1A_EENS_8epilogue10collective18CollectiveEpilogueINS1D_23Sm100TmaWarpSpecializedILi4ELi2ELi64ELb0ELb0EEEJNS5_IJNSA_ILi128EEESF_SG_EEENS5_IJNSR_IS1I_SC_EENSR_ISG_SC_EEEEEaSI_aSI_NS1D_6fusion15FusionCallbacksIS1H_NS1N_17LinearCombinationIaiaiLNS_15FloatRoundStyleE2EEES1J_S1M_JEEENS4_5SM1004TMEM4LOAD26SM100_TMEM_LOAD_32dp32b64xENS4_13SM90_TMA_LOADES19_NS4_39AutoVectorizingCopyWithAssumedAlignmentILi128EEENS4_14SM90_TMA_STOREES19_S1Z_S1Z_EEEvvEEEEvNT_6ParamsE,@function
        .size           _ZN7cutlass13device_kernelINS_4gemm6kernel13GemmUniversalIN4cute5tupleIJiiiiEEENS1_10collective13CollectiveMmaINS1_35MainloopSm100TmaUmmaWarpSpecializedILi3ELi2ELi2ENS5_IJNS4_1CILi2EEESB_NSA_ILi1EEEEEEEENS5_IJNSA_ILi256EEESF_NSA_ILi64EEEEEEaNS5_IJlSC_lEEEaSI_NS4_8TiledMMAINS4_8MMA_AtomIJNS4_21SM100_MMA_S8_2x1SM_SSIaaiLi256ELi256ELNS4_4UMMA5MajorE0ELSN_0ELNSM_8SaturateE0EEEEEENS4_6LayoutINS5_IJSC_SC_SC_EEENS5_IJNSA_ILi0EEEST_ST_EEEEENS5_IJNS4_10UnderscoreESW_SW_EEEEENS4_28SM100_TMA_2SM_LOAD_MULTICASTENS4_14ComposedLayoutINS4_7SwizzleILi2ELi4ELi3EEENS4_18smem_ptr_flag_bitsILi8EEENSR_INS5_IJNSA_ILi8EEESG_EEENS5_IJSG_SC_EEEEEEEvNS4_8identityENS4_18SM100_TMA_2SM_LOADES19_vS1A_EENS_8epilogue10collective18CollectiveEpilogueINS1D_23Sm100TmaWarpSpecializedILi4ELi2ELi64ELb0ELb0EEEJNS5_IJNSA_ILi128EEESF_SG_EEENS5_IJNSR_IS1I_SC_EENSR_ISG_SC_EEEEEaSI_aSI_NS1D_6fusion15FusionCallbacksIS1H_NS1N_17LinearCombinationIaiaiLNS_15FloatRoundStyleE2EEES1J_S1M_JEEENS4_5SM1004TMEM4LOAD26SM100_TMEM_LOAD_32dp32b64xENS4_13SM90_TMA_LOADES19_NS4_39AutoVectorizingCopyWithAssumedAlignmentILi128EEENS4_14SM90_TMA_STOREES19_S1Z_S1Z_EEEvvEEEEvNT_6ParamsE,(.L_x_182 - _ZN7cutlass13device_kernelINS_4gemm6kernel13GemmUniversalIN4cute5tupleIJiiiiEEENS1_10collective13CollectiveMmaINS1_35MainloopSm100TmaUmmaWarpSpecializedILi3ELi2ELi2ENS5_IJNS4_1CILi2EEESB_NSA_ILi1EEEEEEEENS5_IJNSA_ILi256EEESF_NSA_ILi64EEEEEEaNS5_IJlSC_lEEEaSI_NS4_8TiledMMAINS4_8MMA_AtomIJNS4_21SM100_MMA_S8_2x1SM_SSIaaiLi256ELi256ELNS4_4UMMA5MajorE0ELSN_0ELNSM_8SaturateE0EEEEEENS4_6LayoutINS5_IJSC_SC_SC_EEENS5_IJNSA_ILi0EEEST_ST_EEEEENS5_IJNS4_10UnderscoreESW_SW_EEEEENS4_28SM100_TMA_2SM_LOAD_MULTICASTENS4_14ComposedLayoutINS4_7SwizzleILi2ELi4ELi3EEENS4_18smem_ptr_flag_bitsILi8EEENSR_INS5_IJNSA_ILi8EEESG_EEENS5_IJSG_SC_EEEEEEEvNS4_8identityENS4_18SM100_TMA_2SM_LOADES19_vS1A_EENS_8epilogue10collective18CollectiveEpilogueINS1D_23Sm100TmaWarpSpecializedILi4ELi2ELi64ELb0ELb0EEEJNS5_IJNSA_ILi128EEESF_SG_EEENS5_IJNSR_IS1I_SC_EENSR_ISG_SC_EEEEEaSI_aSI_NS1D_6fusion15FusionCallbacksIS1H_NS1N_17LinearCombinationIaiaiLNS_15FloatRoundStyleE2EEES1J_S1M_JEEENS4_5SM1004TMEM4LOAD26SM100_TMEM_LOAD_32dp32b64xENS4_13SM90_TMA_LOADES19_NS4_39AutoVectorizingCopyWithAssumedAlignmentILi128EEENS4_14SM90_TMA_STOREES19_S1Z_S1Z_EEEvvEEEEvNT_6ParamsE)
        .other          _ZN7cutlass13device_kernelINS_4gemm6kernel13GemmUniversalIN4cute5tupleIJiiiiEEENS1_10collective13CollectiveMmaINS1_35MainloopSm100TmaUmmaWarpSpecializedILi3ELi2ELi2ENS5_IJNS4_1CILi2EEESB_NSA_ILi1EEEEEEEENS5_IJNSA_ILi256EEESF_NSA_ILi64EEEEEEaNS5_IJlSC_lEEEaSI_NS4_8TiledMMAINS4_8MMA_AtomIJNS4_21SM100_MMA_S8_2x1SM_SSIaaiLi256ELi256ELNS4_4UMMA5MajorE0ELSN_0ELNSM_8SaturateE0EEEEEENS4_6LayoutINS5_IJSC_SC_SC_EEENS5_IJNSA_ILi0EEEST_ST_EEEEENS5_IJNS4_10UnderscoreESW_SW_EEEEENS4_28SM100_TMA_2SM_LOAD_MULTICASTENS4_14ComposedLayoutINS4_7SwizzleILi2ELi4ELi3EEENS4_18smem_ptr_flag_bitsILi8EEENSR_INS5_IJNSA_ILi8EEESG_EEENS5_IJSG_SC_EEEEEEEvNS4_8identityENS4_18SM100_TMA_2SM_LOADES19_vS1A_EENS_8epilogue10collective18CollectiveEpilogueINS1D_23Sm100TmaWarpSpecializedILi4ELi2ELi64ELb0ELb0EEEJNS5_IJNSA_ILi128EEESF_SG_EEENS5_IJNSR_IS1I_SC_EENSR_ISG_SC_EEEEEaSI_aSI_NS1D_6fusion15FusionCallbacksIS1H_NS1N_17LinearCombinationIaiaiLNS_15FloatRoundStyleE2EEES1J_S1M_JEEENS4_5SM1004TMEM4LOAD26SM100_TMEM_LOAD_32dp32b64xENS4_13SM90_TMA_LOADES19_NS4_39AutoVectorizingCopyWithAssumedAlignmentILi128EEENS4_14SM90_TMA_STOREES19_S1Z_S1Z_EEEvvEEEEvNT_6ParamsE,@"STO_CUDA_ENTRY STV_DEFAULT"
_ZN7cutlass13device_kernelINS_4gemm6kernel13GemmUniversalIN4cute5tupleIJiiiiEEENS1_10collective13CollectiveMmaINS1_35MainloopSm100TmaUmmaWarpSpecializedILi3ELi2ELi2ENS5_IJNS4_1CILi2EEESB_NSA_ILi1EEEEEEEENS5_IJNSA_ILi256EEESF_NSA_ILi64EEEEEEaNS5_IJlSC_lEEEaSI_NS4_8TiledMMAINS4_8MMA_AtomIJNS4_21SM100_MMA_S8_2x1SM_SSIaaiLi256ELi256ELNS4_4UMMA5MajorE0ELSN_0ELNSM_8SaturateE0EEEEEENS4_6LayoutINS5_IJSC_SC_SC_EEENS5_IJNSA_ILi0EEEST_ST_EEEEENS5_IJNS4_10UnderscoreESW_SW_EEEEENS4_28SM100_TMA_2SM_LOAD_MULTICASTENS4_14ComposedLayoutINS4_7SwizzleILi2ELi4ELi3EEENS4_18smem_ptr_flag_bitsILi8EEENSR_INS5_IJNSA_ILi8EEESG_EEENS5_IJSG_SC_EEEEEEEvNS4_8identityENS4_18SM100_TMA_2SM_LOADES19_vS1A_EENS_8epilogue10collective18CollectiveEpilogueINS1D_23Sm100TmaWarpSpecializedILi4ELi2ELi64ELb0ELb0EEEJNS5_IJNSA_ILi128EEESF_SG_EEENS5_IJNSR_IS1I_SC_EENSR_ISG_SC_EEEEEaSI_aSI_NS1D_6fusion15FusionCallbacksIS1H_NS1N_17LinearCombinationIaiaiLNS_15FloatRoundStyleE2EEES1J_S1M_JEEENS4_5SM1004TMEM4LOAD26SM100_TMEM_LOAD_32dp32b64xENS4_13SM90_TMA_LOADES19_NS4_39AutoVectorizingCopyWithAssumedAlignmentILi128EEENS4_14SM90_TMA_STOREES19_S1Z_S1Z_EEEvvEEEEvNT_6ParamsE:
[----:B------:R-:W1:Y:S01]  /*0000*/  LDC R1, c[0x0][0x37c] ;  /* 0x0000df00ff017b82 */ /* 0x000e620000000800 */
[----:B------:R-:W2:Y:S01]  /*0010*/  S2R R155, SR_TID.X ;  /* 0x00000000009b7919 */ /* 0x000ea20000002100 */
[----:B------:R-:W3:Y:S06]  /*0020*/  LDCU.64 UR8, c[0x0][0x890] ;  /* 0x00011200ff0877ac */ /* 0x000eec0008000a00 */
[----:B------:R-:W4:Y:S01]  /*0030*/  S2UR UR45, SR_CgaCtaId ;  /* 0x00000000002d79c3 */ /* 0x000f220000008800 */
[----:B------:R-:W-:Y:S02]  /*0040*/  PRMT R140, RZ, 0x7610, R140 ;  /* 0x00007610ff8c7816 */ /* 0x000fe4000000008c */
[----:B------:R-:W-:Y:S01]  /*0050*/  ELECT P1, URZ, PT ;  /* 0x0000000000ff782f */ /* 0x000fe20003820000 */
[----:B---3--:R-:W-:-:S04]  /*0060*/  UISETP.NE.U32.AND UP0, UPT, UR8, URZ, UPT ;  /* 0x000000ff0800728c */ /* 0x008fc8000bf05070 */
[----:B------:R-:W-:Y:S02]  /*0070*/  UISETP.NE.AND.EX UP0, UPT, UR9, URZ, UPT, UP0 ;  /* 0x000000ff0900728c */ /* 0x000fe4000bf05300 */
[----:B----4-:R-:W-:Y:S02]  /*0080*/  ULOP3.LUT UR33, UR45, 0x1, URZ, 0xc0, !UPT ;  /* 0x000000012d217892 */ /* 0x010fe4000f8ec0ff */
[----:B------:R-:W-:Y:S01]  /*0090*/  ULOP3.LUT UR34, UR45, 0x1, URZ, 0x3c, !UPT ;  /* 0x000000012d227892 */ /* 0x000fe2000f8e3cff */
[----:B--2---:R-:W-:-:S05]  /*00a0*/  SHF.R.U32.HI R141, RZ, 0x5, R155 ;  /* 0x00000005ff8d7819 */ /* 0x004fca000001169b */
[----:B------:R-:W2:Y:S02]  /*00b0*/  SHFL.IDX PT, R0, R141, RZ, 0x1f ;  /* 0x00001fff8d007589 */ /* 0x000ea400000e0000 */
[----:B--2---:R-:W-:Y:S01]  /*00c0*/  R2UR UR17, R0 ;  /* 0x00000000001172ca */ /* 0x004fe200000e0000 */
[----:B-1----:R-:W-:-:S14]  /*00d0*/  BRA.U UP0, `(.L_x_0) ;  /* 0x0000000100307547 */ /* 0x002fdc000b800000 */
[----:B------:R-:W1:Y:S02]  /*00e0*/  LDCU.64 UR4, c[0x0][0x888] ;  /* 0x00011100ff0477ac */ /* 0x000e640008000a00 */
[----:B-1----:R-:W-:-:S04]  /*00f0*/  UISETP.NE.U32.AND UP0, UPT, UR4, URZ, UPT ;  /* 0x000000ff0400728c */ /* 0x002fc8000bf05070 */
[----:B------:R-:W-:-:S09]  /*0100*/  UISETP.NE.AND.EX UP0, UPT, UR5, URZ, UPT, UP0 ;  /* 0x000000ff0500728c */ /* 0x000fd2000bf05300 */
[----:B------:R-:W-:Y:S05]  /*0110*/  BRA.U !UP0, `(.L_x_1) ;  /* 0x0000000108147547 */ /* 0x000fea000b800000 */
[----:B------:R-:W1:Y:S01]  /*0120*/  LDC.64 R72, c[0x0][0x888] ;  /* 0x00022200ff487b82 */ /* 0x000e620000000a00 */
[----:B------:R-:W1:Y:S02]  /*0130*/  LDCU.64 UR4, c[0x0][0x358] ;  /* 0x00006b00ff0477ac */ /* 0x000e640008000a00 */
[----:B-1----:R1:W5:Y:S01]  /*0140*/  LDG.E R72, desc[UR4][R72.64] ;  /* 0x0000000448487981 */ /* 0x002362000c1e1900 */
[----:B------:R-:W-:Y:S01]  /*0150*/  HFMA2 R140, -RZ, RZ, 0, 5.9604644775390625e-08 ;  /* 0x00000001ff8c7431 */ /* 0x000fe200000001ff */
[----:B------:R-:W-:Y:S05]  /*0160*/  BRA `(.L_x_0) ;  /* 0x00000000000c7947 */ /* 0x000fea0003800000 */
.L_x_1:
[----:B------:R-:W1:Y:S01]  /*0170*/  LDCU UR4, c[0x0][0x880] ;  /* 0x00011000ff0477ac */ /* 0x000e620008000800 */
[----:B------:R-:W-:Y:S01]  /*0180*/  HFMA2 R140, -RZ, RZ, 0, 5.9604644775390625e-08 ;  /* 0x00000001ff8c7431 */ /* 0x000fe200000001ff */
[----:B-1----:R-:W-:-:S07]  /*0190*/  MOV R72, UR4 ;  /* 0x0000000400487c02 */ /* 0x002fce0008000f00 */
.L_x_0:
[----:B------:R-:W2:Y:S02]  /*01a0*/  LDCU.64 UR4, c[0x0][0x8b0] ;  /* 0x00011600ff0477ac */ /* 0x000ea40008000a00 */
[----:B--2---:R-:W-:-:S04]  /*01b0*/  UISETP.NE.U32.AND UP0, UPT, UR4, URZ, UPT ;  /* 0x000000ff0400728c */ /* 0x004fc8000bf05070 */
[----:B------:R-:W-:-:S09]  /*01c0*/  UISETP.NE.AND.EX UP0, UPT, UR5, URZ, UPT, UP0 ;  /* 0x000000ff0500728c */ /* 0x000fd2000bf05300 */
[----:B------:R-:W-:Y:S05]  /*01d0*/  BRA.U UP0, `(.L_x_2) ;  /* 0x0000000100287547 */ /* 0x000fea000b800000 */
[----:B------:R-:W2:Y:S02]  /*01e0*/  LDCU.64 UR4, c[0x0][0x8a8] ;  /* 0x00011500ff0477ac */ /* 0x000ea40008000a00 */
[----:B--2---:R-:W-:-:S04]  /*01f0*/  UISETP.NE.U32.AND UP0, UPT, UR4, URZ, UPT ;  /* 0x000000ff0400728c */ /* 0x004fc8000bf05070 */
[----:B------:R-:W-:-:S09]  /*0200*/  UISETP.NE.AND.EX UP0, UPT, UR5, URZ, UPT, UP0 ;  /* 0x000000ff0500728c */ /* 0x000fd2000bf05300 */
[----:B------:R-:W-:Y:S05]  /*0210*/  BRA.U !UP0, `(.L_x_3) ;  /* 0x0000000108107547 */ /* 0x000fea000b800000 */
[----:B------:R-:W2:Y:S01]  /*0220*/  LDC.64 R70, c[0x0][0x8a8] ;  /* 0x00022a00ff467b82 */ /* 0x000ea20000000a00 */
[----:B------:R-:W2:Y:S02]  /*0230*/  LDCU.64 UR4, c[0x0][0x358] ;  /* 0x00006b00ff0477ac */ /* 0x000ea40008000a00 */
[----:B--2---:R2:W5:Y:S01]  /*0240*/  LDG.E R70, desc[UR4][R70.64] ;  /* 0x0000000446467981 */ /* 0x004562000c1e1900 */
[----:B------:R-:W-:Y:S05]  /*0250*/  BRA `(.L_x_2) ;  /* 0x0000000000087947 */ /* 0x000fea0003800000 */
.L_x_3:
[----:B------:R-:W2:Y:S02]  /*0260*/  LDCU UR4, c[0x0][0x8a0] ;  /* 0x00011400ff0477ac */ /* 0x000ea40008000800 */
[----:B--2---:R-:W-:Y:S02]  /*0270*/  MOV R70, UR4 ;  /* 0x0000000400467c02 */ /* 0x004fe40008000f00 */
.L_x_2:
[----:B------:R-:W-:Y:S01]  /*0280*/  IMAD.U32 R0, RZ, RZ, UR17 ;  /* 0x00000011ff007e24 */ /* 0x000fe2000f8e00ff */
[----:B------:R-:W-:Y:S04]  /*0290*/  BSSY.RECONVERGENT B0, `(.L_x_4) ;  /* 0x000000c000007945 */ /* 0x000fe80003800200 */
[C---:B------:R-:W-:Y:S02]  /*02a0*/  ISETP.NE.OR P2, PT, R0.reuse, 0x1, !P1 ;  /* 0x000000010000780c */ /* 0x040fe40004f45670 */
[----:B------:R-:W-:-:S11]  /*02b0*/  ISETP.NE.OR P0, PT, R0, 0x3, !P1 ;  /* 0x000000030000780c */ /* 0x000fd60004f05670 */
[----:B------:R-:W-:Y:S05]  /*02c0*/  @P2 BRA `(.L_x_5) ;  /* 0x0000000000202947 */ /* 0x000fea0003800000 */
[----:B------:R-:W3:Y:S02]  /*02d0*/  LDCU.64 UR4, c[0x0][0x348] ;  /* 0x00006900ff0477ac */ /* 0x000ee40008000a00 */
[----:B---3--:R-:W-:Y:S02]  /*02e0*/  UIADD3 UR6, UP1, UPT, UR4, 0x80, URZ ;  /* 0x0000008004067890 */ /* 0x008fe4000ff3e0ff */
[----:B------:R-:W-:Y:S02]  /*02f0*/  UIADD3 UR4, UP0, UPT, UR4, 0x180, URZ ;  /* 0x0000018004047890 */ /* 0x000fe4000ff1e0ff */
[----:B------:R-:W-:Y:S02]  /*0300*/  UIADD3.X UR7, UPT, UPT, URZ, UR5, URZ, UP1, !UPT ;  /* 0x00000005ff077290 */ /* 0x000fe40008ffe4ff */
[----:B------:R-:W-:-:S07]  /*0310*/  UIADD3.X UR5, UPT, UPT, URZ, UR5, URZ, UP0, !UPT ;  /* 0x00000005ff057290 */ /* 0x000fce00087fe4ff */
[----:B------:R3:W-:Y:S02]  /*0320*/  UTMACCTL.PF [UR6] ;  /* 0x00000000060079b9 */ /* 0x0007e40008040000 */
[----:B------:R3:W-:Y:S02]  /*0330*/  UTMACCTL.PF [UR4] ;  /* 0x00000000040079b9 */ /* 0x0007e40008040000 */
[----:B---3--:R-:W-:Y:S01]  /*0340*/  NOP ;  /* 0x0000000000007918 */ /* 0x008fe20000000000 */
.L_x_5:
[----:B------:R-:W-:Y:S05]  /*0350*/  BSYNC.RECONVERGENT B0 ;  /* 0x0000000000007941 */ /* 0x000fea0003800200 */
.L_x_4:
[----:B------:R-:W-:Y:S04]  /*0360*/  BSSY.RECONVERGENT B0, `(.L_x_6) ;  /* 0x000000a000007945 */ /* 0x000fe80003800200 */
        /* <DEDUP_REMOVED lines=9> */
.L_x_7:
[----:B------:R-:W-:Y:S05]  /*0400*/  BSYNC.RECONVERGENT B0 ;  /* 0x0000000000007941 */ /* 0x000fea0003800200 */
.L_x_6:
[----:B------:R-:W3:Y:S01]  /*0410*/  LDCU.64 UR4, c[0x0][0x888] ;  /* 0x00011100ff0477ac */ /* 0x000ee20008000a00 */
[----:B------:R-:W-:Y:S02]  /*0420*/  UISETP.EQ.U32.AND UP1, UPT, UR8, URZ, UPT ;  /* 0x000000ff0800728c */ /* 0x000fe4000bf22070 */
[----:B------:R-:W-:Y:S02]  /*0430*/  UPLOP3.LUT UP3, UPT, UPT, UPT, UPT, 0x80, 0x8 ;  /* 0x000000000008789c */ /* 0x000fe40003f6f070 */
[----:B---3--:R-:W-:-:S04]  /*0440*/  UISETP.NE.U32.AND UP0, UPT, UR4, URZ, UPT ;  /* 0x000000ff0400728c */ /* 0x008fc8000bf05070 */
[----:B------:R-:W-:-:S04]  /*0450*/  UISETP.NE.AND.EX UP0, UPT, UR5, URZ, UPT, UP0 ;  /* 0x000000ff0500728c */ /* 0x000fc8000bf05300 */
[----:B------:R-:W-:-:S04]  /*0460*/  UISETP.EQ.OR.EX UP2, UPT, UR9, URZ, !UP0, UP1 ;  /* 0x000000ff0900728c */ /* 0x000fc8000c742710 */
[----:B------:R-:W-:-:S06]  /*0470*/  UP2UR UR4, UPR, URZ, 0x4 ;  /* 0x00000004ff047883 */ /* 0x000fcc0008000000 */
[----:B------:R-:W-:Y:S01]  /*0480*/  MOV R144, UR4 ;  /* 0x0000000400907c02 */ /* 0x000fe20008000f00 */
[----:B------:R-:W-:Y:S06]  /*0490*/  BRA.U !UP2, `(.L_x_8) ;  /* 0x000000010a207547 */ /* 0x000fec000b800000 */
[----:B-----5:R-:W-:Y:S01]  /*04a0*/  R2UR UR5, R72 ;  /* 0x00000000480572ca */ /* 0x020fe200000e0000 */
[----:B------:R-:W-:Y:S02]  /*04b0*/  UISETP.NE.U32.AND UP1, UPT, UR8, URZ, UPT ;  /* 0x000000ff0800728c */ /* 0x000fe4000bf25070 */
[----:B------:R-:W-:Y:S02]  /*04c0*/  USEL UR4, URZ, 0xffffffff, UP0 ;  /* 0xffffffffff047887 */ /* 0x000fe40008000000 */
[----:B------:R-:W-:-:S08]  /*04d0*/  UISETP.NE.AND.EX UP1, UPT, UR9, URZ, UPT, UP1 ;  /* 0x000000ff0900728c */ /* 0x000fd0000bf25310 */
[----:B------:R-:W-:-:S04]  /*04e0*/  UISETP.NE.AND UP0, UPT, UR5, URZ, UPT ;  /* 0x000000ff0500728c */ /* 0x000fc8000bf05270 */
[----:B------:R-:W-:-:S04]  /*04f0*/  @!UP1 USEL UR4, URZ, 0xffffffff, UP0 ;  /* 0xffffffffff049887 */ /* 0x000fc80008000000 */
[----:B------:R-:W-:-:S04]  /*0500*/  ULOP3.LUT UR4, UR4, 0x1, URZ, 0xc0, !UPT ;  /* 0x0000000104047892 */ /* 0x000fc8000f8ec0ff */
[----:B------:R-:W-:-:S11]  /*0510*/  UISETP.NE.U32.AND UP3, UPT, UR4, 0x1, UPT ;  /* 0x000000010400788c */ /* 0x000fd6000bf65070 */
.L_x_8:
[----:B------:R-:W3:Y:S01]  /*0520*/  SHFL.IDX PT, R0, R141, RZ, 0x1f ;  /* 0x00001fff8d007589 */ /* 0x000ee200000e0000 */
[----:B------:R-:W-:-:S04]  /*0530*/  UISETP.NE.AND UP0, UPT, UR17, 0x2, UPT ;  /* 0x000000021100788c */ /* 0x000fc8000bf05270 */
[----:B------:R-:W-:Y:S02]  /*0540*/  UISETP.EQ.AND UP1, UPT, UR33, URZ, !UP0 ;  /* 0x000000ff2100728c */ /* 0x000fe4000c722270 */
[----:B------:R-:W-:-:S04]  /*0550*/  USEL UR41, URZ, 0x1, UP0 ;  /* 0x00000001ff297887 */ /* 0x000fc80008000000 */
[----:B------:R-:W-:Y:S02]  /*0560*/  PLOP3.LUT P3, PT, P1, PT, UP1, 0x80, 0x8 ;  /* 0x000000000008781c */ /* 0x000fe40000f6f018 */
[----:B---3--:R-:W-:-:S13]  /*0570*/  ISETP.NE.AND P0, PT, R0, RZ, PT ;  /* 0x000000ff0000720c */ /* 0x008fda0003f05270 */
[----:B------:R-:W-:Y:S05]  /*0580*/  @P0 BRA `(.L_x_9) ;  /* 0x00000000004c0947 */ /* 0x000fea0003800000 */
[----:B------:R-:W-:Y:S01]  /*0590*/  UMOV UR4, 0x400 ;  /* 0x0000040000047882 */ /* 0x000fe20000000000 */
[----:B------:R-:W-:Y:S01]  /*05a0*/  UMOV UR8, 0x1 ;  /* 0x0000000100087882 */ /* 0x000fe20000000000 */
[----:B------:R-:W-:Y:S01]  /*05b0*/  UMOV UR6, 0x2 ;  /* 0x0000000200067882 */ /* 0x000fe20000000000 */
[----:B------:R-:W-:Y:S02]  /*05c0*/  ULEA UR4, UR45, UR4, 0x18 ;  /* 0x000000042d047291 */ /* 0x000fe4000f8ec0ff */
[----:B------:R-:W-:-:S04]  /*05d0*/  UIADD3 UR8, UPT, UPT, -UR8, 0x100000, URZ ;  /* 0x0010000008087890 */ /* 0x000fc8000fffe1ff */
[----:B------:R-:W-:Y:S02]  /*05e0*/  USHF.L.U32 UR9, UR8, 0xb, URZ ;  /* 0x0000000b08097899 */ /* 0x000fe400080006ff */
[----:B------:R-:W-:Y:S02]  /*05f0*/  USHF.L.U32 UR8, UR8, 0x1, URZ ;  /* 0x0000000108087899 */ /* 0x000fe400080006ff */
[----:B------:R-:W-:-:S04]  /*0600*/  UIADD3 UR6, UPT, UPT, -UR6, 0x100000, URZ ;  /* 0x0010000006067890 */ /* 0x000fc8000fffe1ff */
[----:B------:R-:W-:Y:S02]  /*0610*/  USHF.L.U32 UR7, UR6, 0xb, URZ ;  /* 0x0000000b06077899 */ /* 0x000fe400080006ff */
[----:B------:R-:W-:Y:S01]  /*0620*/  USHF.L.U32 UR6, UR6, 0x1, URZ ;  /* 0x0000000106067899 */ /* 0x000fe200080006ff */
[----:B------:R-:W-:Y:S01]  /*0630*/  ELECT P0, URZ, PT ;  /* 0x0000000000ff782f */ /* 0x000fe20003800000 */
[----:B------:R-:W3:Y:S02]  /*0640*/  FENCE.VIEW.ASYNC.S ;  /* 0x00000000000073c6 */ /* 0x000ee40000000000 */
[----:B---3--:R3:W4:Y:S08]  /*0650*/  SYNCS.EXCH.64 URZ, [UR4], UR8 ;  /* 0x0000000804ff75b2 */ /* 0x0087300008000100 */
[----:B------:R3:W1:Y:S01]  /*0660*/  SYNCS.EXCH.64 URZ, [UR4+0x18], UR6 ;  /* 0x0000180604ff75b2 */ /* 0x0006620008000100 */
[----:B------:R3:W1:Y:S01]  /*0670*/  SYNCS.EXCH.64 URZ, [UR4+0x8], UR8 ;  /* 0x0000080804ff75b2 */ /* 0x0006620008000100 */
[----:B------:R3:W1:Y:S01]  /*0680*/  SYNCS.EXCH.64 URZ, [UR4+0x20], UR6 ;  /* 0x0000200604ff75b2 */ /* 0x0006620008000100 */
[----:B------:R3:W1:Y:S01]  /*0690*/  SYNCS.EXCH.64 URZ, [UR4+0x10], UR8 ;  /* 0x0000100804ff75b2 */ /* 0x0006620008000100 */
[----:B------:R3:W1:Y:S01]  /*06a0*/  SYNCS.EXCH.64 URZ, [UR4+0x28], UR6 ;  /* 0x0000280604ff75b2 */ /* 0x0006620008000100 */
[----:B------:R-:W-:Y:S01]  /*06b0*/  NOP ;  /* 0x0000000000007918 */ /* 0x000fe20000000000 */
.L_x_9:
[----:B------:R-:W2:Y:S01]  /*06c0*/  SHFL.IDX PT, R0, R141, RZ, 0x1f ;  /* 0x00001fff8d007589 */ /* 0x000ea200000e0000 */
[----:B------:R-:W-:Y:S01]  /*06d0*/  NOP ;  /* 0x0000000000007918 */ /* 0x000fe20000000000 */
[----:B--2---:R-:W-:-:S13]  /*06e0*/  ISETP.NE.AND P0, PT, R0, 0x1, PT ;  /* 0x000000010000780c */ /* 0x004fda0003f05270 */
[----:B------:R-:W-:Y:S05]  /*06f0*/  @P0 BRA `(.L_x_10) ;  /* 0x0000000000540947 */ /* 0x000fea0003800000 */
[----:B---3--:R-:W-:Y:S01]  /*0700*/  UMOV UR4, 0x400 ;  /* 0x0000040000047882 */ /* 0x008fe20000000000 */
        /* <DEDUP_REMOVED lines=10> */
[----:B------:R-:W2:Y:S02]  /*07b0*/  FENCE.VIEW.ASYNC.S ;  /* 0x00000000000073c6 */ /* 0x000ea40000000000 */
[----:B--2---:R2:W3:Y:S08]  /*07c0*/  SYNCS.EXCH.64 URZ, [UR4+0x30], UR8 ;  /* 0x0000300804ff75b2 */ /* 0x0044f00008000100 */
[----:B------:R2:W1:Y:S01]  /*07d0*/  SYNCS.EXCH.64 URZ, [UR4+0x50], UR6 ;  /* 0x0000500604ff75b2 */ /* 0x0004620008000100 */
[----:B------:R2:W1:Y:S01]  /*07e0*/  SYNCS.EXCH.64 URZ, [UR4+0x38], UR8 ;  /* 0x0000380804ff75b2 */ /* 0x0004620008000100 */
[----:B------:R2:W1:Y:S01]  /*07f0*/  SYNCS.EXCH.64 URZ, [UR4+0x58], UR6 ;  /* 0x0000580604ff75b2 */ /* 0x0004620008000100 */
[----:B------:R2:W1:Y:S01]  /*0800*/  SYNCS.EXCH.64 URZ, [UR4+0x40], UR8 ;  /* 0x0000400804ff75b2 */ /* 0x0004620008000100 */
[----:B------:R2:W1:Y:S01]  /*0810*/  SYNCS.EXCH.64 URZ, [UR4+0x60], UR6 ;  /* 0x0000600604ff75b2 */ /* 0x0004620008000100 */
[----:B------:R2:W1:Y:S01]  /*0820*/  SYNCS.EXCH.64 URZ, [UR4+0x48], UR8 ;  /* 0x0000480804ff75b2 */ /* 0x0004620008000100 */
[----:B------:R2:W1:Y:S01]  /*0830*/  SYNCS.EXCH.64 URZ, [UR4+0x68], UR6 ;  /* 0x0000680604ff75b2 */ /* 0x0004620008000100 */
[----:B------:R-:W-:Y:S01]  /*0840*/  NOP ;  /* 0x0000000000007918 */ /* 0x000fe20000000000 */
.L_x_10:
[----:B------:R-:W4:Y:S01]  /*0850*/  SHFL.IDX PT, R0, R141, RZ, 0x1f ;  /* 0x00001fff8d007589 */ /* 0x000f2200000e0000 */
[----:B------:R-:W-:Y:S01]  /*0860*/  NOP ;  /* 0x0000000000007918 */ /* 0x000fe20000000000 */
[----:B----4-:R-:W-:-:S13]  /*0870*/  ISETP.NE.AND P0, PT, R0, 0x3, PT ;  /* 0x000000030000780c */ /* 0x010fda0003f05270 */
[----:B------:R-:W-:Y:S05]  /*0880*/  @P0 BRA `(.L_x_11) ;  /* 0x00000000002c0947 */ /* 0x000fea0003800000 */
[----:B--23--:R-:W-:Y:S01]  /*0890*/  UMOV UR6, 0x400 ;  /* 0x0000040000067882 */ /* 0x00cfe20000000000 */
[----:B------:R-:W-:Y:S01]  /*08a0*/  UMOV UR4, 0x20 ;  /* 0x0000002000047882 */ /* 0x000fe20000000000 */
[----:B------:R-:W-:Y:S02]  /*08b0*/  ULEA UR6, UR45, UR6, 0x18 ;  /* 0x000000062d067291 */ /* 0x000fe4000f8ec0ff */
[----:B------:R-:W-:-:S04]  /*08c0*/  UIADD3 UR4, UPT, UPT, -UR4, 0x100000, URZ ;  /* 0x0010000004047890 */ /* 0x000fc8000fffe1ff */
[----:B------:R-:W-:Y:S02]  /*08d0*/  USHF.L.U32 UR5, UR4, 0xb, URZ ;  /* 0x0000000b04057899 */ /* 0x000fe400080006ff */
[----:B------:R-:W-:Y:S01]  /*08e0*/  USHF.L.U32 UR4, UR4, 0x1, URZ ;  /* 0x0000000104047899 */ /* 0x000fe200080006ff */
[----:B------:R-:W-:Y:S01]  /*08f0*/  ELECT P0, URZ, PT ;  /* 0x0000000000ff782f */ /* 0x000fe20003800000 */
[----:B------:R-:W2:Y:S10]  /*0900*/  FENCE.VIEW.ASYNC.S ;  /* 0x00000000000073c6 */ /* 0x000eb40000000000 */
[----:B--2---:R4:W2:Y:S01]  /*0910*/  SYNCS.EXCH.64 URZ, [UR6+0x70], UR4 ;  /* 0x0000700406ff75b2 */ /* 0x0048a20008000100 */
[----:B------:R4:W3:Y:S02]  /*0920*/  SYNCS.EXCH.64 URZ, [UR6+0x78], UR4 ;  /* 0x0000780406ff75b2 */ /* 0x0008e40008000100 */
[----:B----4-:R-:W-:Y:S01]  /*0930*/  NOP ;  /* 0x0000000000007918 */ /* 0x010fe20000000000 */
.L_x_11:
[----:B------:R-:W4:Y:S01]  /*0940*/  SHFL.IDX PT, R0, R141, RZ, 0x1f ;  /* 0x00001fff8d007589 */ /* 0x000f2200000e0000 */
[----:B------:R-:W-:Y:S01]  /*0950*/  NOP ;  /* 0x0000000000007918 */ /* 0x000fe20000000000 */
[----:B----4-:R-:W-:-:S13]  /*0960*/  ISETP.NE.AND P0, PT, R0, 0x4, PT ;  /* 0x000000040000780c */ /* 0x010fda0003f05270 */
[----:B------:R-:W-:Y:S05]  /*0970*/  @P0 BRA `(.L_x_12) ;  /* 0x0000000000480947 */ /* 0x000fea0003800000 */
[----:B--23--:R-:W-:Y:S01]  /*0980*/  UMOV UR4, 0x3a0 ;  /* 0x000003a000047882 */ /* 0x00cfe20000000000 */
[----:B------:R-:W-:Y:S01]  /*0990*/  UMOV UR6, 0x400 ;  /* 0x0000040000067882 */ /* 0x000fe20000000000 */
[----:B------:R-:W-:Y:S01]  /*09a0*/  USEL UR4, UR4, 0x320, UP3 ;  /* 0x0000032004047887 */ /* 0x000fe20009800000 */
        /* <DEDUP_REMOVED lines=10> */
[----:B--2---:R4:W2:Y:S08]  /*0a50*/  SYNCS.EXCH.64 URZ, [UR6+0x80], UR8 ;  /* 0x0000800806ff75b2 */ /* 0x0048b00008000100 */
[----:B------:R4:W3:Y:S01]  /*0a60*/  SYNCS.EXCH.64 URZ, [UR6+0x90], UR4 ;  /* 0x0000900406ff75b2 */ /* 0x0008e20008000100 */
[----:B------:R4:W1:Y:S01]  /*0a70*/  SYNCS.EXCH.64 URZ, [UR6+0x88], UR8 ;  /* 0x0000880806ff75b2 */ /* 0x0008620008000100 */
[----:B------:R4:W1:Y:S02]  /*0a80*/  SYNCS.EXCH.64 URZ, [UR6+0x98], UR4 ;  /* 0x0000980406ff75b2 */ /* 0x0008640008000100 */
[----:B----4-:R-:W-:Y:S01]  /*0a90*/  NOP ;  /* 0x0000000000007918 */ /* 0x010fe20000000000 */
.L_x_12:
[----:B------:R-:W4:Y:S01]  /*0aa0*/  SHFL.IDX PT, R0, R141, RZ, 0x1f ;  /* 0x00001fff8d007589 */ /* 0x000f2200000e0000 */
[----:B------:R-:W-:Y:S01]  /*0ab0*/  NOP ;  /* 0x0000000000007918 */ /* 0x000fe20000000000 */
[----:B----4-:R-:W-:-:S13]  /*0ac0*/  ISETP.NE.AND P0, PT, R0, 0x5, PT ;  /* 0x000000050000780c */ /* 0x010fda0003f05270 */
[----:B------:R-:W-:Y:S05]  /*0ad0*/  @P0 BRA `(.L_x_13) ;  /* 0x0000000000440947 */ /* 0x000fea0003800000 */
[----:B--23--:R-:W-:Y:S01]  /*0ae0*/  UMOV UR4, 0x400 ;  /* 0x0000040000047882 */ /* 0x00cfe20000000000 */
        /* <DEDUP_REMOVED lines=16> */
.L_x_13:
[----:B------:R-:W4:Y:S01]  /*0bf0*/  SHFL.IDX PT, R0, R141, RZ, 0x1f ;  /* 0x00001fff8d007589 */ /* 0x000f2200000e0000 */
[----:B------:R-:W-:Y:S01]  /*0c00*/  ISETP.NE.OR P1, PT, RZ, UR17, !P1 ;  /* 0x00000011ff007c0c */ /* 0x000fe2000cf25670 */
        /* <DEDUP_REMOVED lines=12> */
[----:B------:R4:W3:Y:S01]  /*0cd0*/  SYNCS.EXCH.64 URZ, [UR4+0xd0], UR6 ;  /* 0x0000d00604ff75b2 */ /* 0x0008e20008000100 */
[----:B------:R4:W1:Y:S01]  /*0ce0*/  SYNCS.EXCH.64 URZ, [UR4+0xc8], UR6 ;  /* 0x0000c80604ff75b2 */ /* 0x0008620008000100 */
[----:B------:R4:W1:Y:S02]  /*0cf0*/  SYNCS.EXCH.64 URZ, [UR4+0xd8], UR6 ;  /* 0x0000d80604ff75b2 */ /* 0x0008640008000100 */
[----:B----4-:R-:W-:Y:S01]  /*0d00*/  NOP ;  /* 0x0000000000007918 */ /* 0x010fe20000000000 */
.L_x_14:
[----:B------:R-:W-:Y:S01]  /*0d10*/  VOTEU.ALL UP0, P1 ;  /* 0x0000000000ff7886 */ /* 0x000fe20000800000 */
[----:B--23--:R-:W-:Y:S01]  /*0d20*/  UMOV UR4, 0x20 ;  /* 0x0000002000047882 */ /* 0x00cfe20000000000 */
[----:B------:R-:W2:Y:S01]  /*0d30*/  LDCU UR7, c[0x0][0x36c] ;  /* 0x00006d80ff0777ac */ /* 0x000ea20008000800 */
[----:B------:R-:W-:Y:S01]  /*0d40*/  NOP ;  /* 0x0000000000007918 */ /* 0x000fe20000000000 */
[----:B------:R-:W-:Y:S01]  /*0d50*/  LOP3.LUT R3, R155, 0x1f, RZ, 0xc0, !PT ;  /* 0x0000001f9b037812 */ /* 0x000fe200078ec0ff */
[----:B------:R-:W-:Y:S01]  /*0d60*/  @!UP0 UMOV UR6, 0x400 ;  /* 0x0000040000068882 */ /* 0x000fe20000000000 */
[----:B------:R-:W-:-:S04]  /*0d70*/  @!UP0 UIADD3 UR4, UPT, UPT, -UR4, 0x100000, URZ ;  /* 0x0010000004048890 */ /* 0x000fc8000fffe1ff */
[----:B------:R-:W-:Y:S02]  /*0d80*/  @!UP0 USHF.L.U32 UR5, UR4, 0xb, URZ ;  /* 0x0000000b04058899 */ /* 0x000fe400080006ff */
[----:B------:R-:W-:Y:S02]  /*0d90*/  @!UP0 USHF.L.U32 UR4, UR4, 0x1, URZ ;  /* 0x0000000104048899 */ /* 0x000fe400080006ff */
[----:B------:R-:W-:Y:S01]  /*0da0*/  @!UP0 ULEA UR6, UR45, UR6, 0x18 ;  /* 0x000000062d068291 */ /* 0x000fe2000f8ec0ff */
[----:B------:R-:W-:Y:S01]  /*0db0*/  VOTEU.ALL UP0, P1 ;  /* 0x0000000000ff7886 */ /* 0x000fe20000800000 */
[----:B------:R-:W-:Y:S02]  /*0dc0*/  UISETP.NE.AND UP4, UPT, UR17, URZ, UPT ;  /* 0x000000ff1100728c */ /* 0x000fe4000bf85270 */
[----:B--2---:R-:W-:Y:S01]  /*0dd0*/  UISETP.EQ.U32.AND UP5, UPT, UR7, 0x1, UPT ;  /* 0x000000010700788c */ /* 0x004fe2000bfa2070 */
[----:B------:R-:W2:Y:S07]  /*0de0*/  FENCE.VIEW.ASYNC.S ;  /* 0x00000000000073c6 */ /* 0x000eae0000000000 */
[----:B--2---:R2:W3:Y:S01]  /*0df0*/  @!UP0 SYNCS.EXCH.64 URZ, [UR6+0xe0], UR4 ;  /* 0x0000e00406ff85b2 */ /* 0x0044e20008000100 */
[----:B------:R-:W-:Y:S05]  /*0e00*/  BRA.U !UP5, `(.L_x_15) ;  /* 0x000000010d087547 */ /* 0x000fea000b800000 */
[----:B-1-3--:R-:W-:Y:S01]  /*0e10*/  UCGABAR_ARV ;  /* 0x00000000000079c7 */ /* 0x00afe20008000000 */
[----:B------:R-:W-:Y:S05]  /*0e20*/  BRA `(.L_x_16) ;  /* 0x0000000000047947 */ /* 0x000fea0003800000 */
.L_x_15:
[----:B-1-3--:R-:W-:Y:S01]  /*0e30*/  NOP ;  /* 0x0000000000007918 */ /* 0x00afe20000000000 */
.L_x_16:
[----:B------:R-:W1:Y:S01]  /*0e40*/  S2UR UR16, SR_CTAID.X ;  /* 0x00000000001079c3 */ /* 0x000e620000002500 */
[----:B------:R-:W-:-:S05]  /*0e50*/  CS2R.32 R143, SR_CgaSize ;  /* 0x00000000008f7805 */ /* 0x000fca0000008a00 */
[----:B------:R-:W-:-:S05]  /*0e60*/  IMAD R143, R143, -0xa0, RZ ;  /* 0xffffff608f8f7824 */ /* 0x000fca00078e02ff */
[----:B--2---:R-:W-:-:S14]  /*0e70*/  R2UR UR5, R143 ;  /* 0x000000008f0572ca */ /* 0x004fdc00000e0000 */
[----:B------:R-:W2:Y:S01]  /*0e80*/  LDCU UR5, c[0x0][UR5+0x2b0] ;  /* 0x00005600050577ac */ /* 0x000ea20008000800 */
[----:B------:R-:W-:-:S05]  /*0e90*/  CS2R.32 R143, SR_CgaSize ;  /* 0x00000000008f7805 */ /* 0x000fca0000008a00 */
[----:B------:R-:W-:-:S05]  /*0ea0*/  IMAD R143, R143, -0xa0, RZ ;  /* 0xffffff608f8f7824 */ /* 0x000fca00078e02ff */
[----:B------:R-:W-:-:S14]  /*0eb0*/  R2UR UR4, R143 ;  /* 0x000000008f0472ca */ /* 0x000fdc00000e0000 */
[----:B------:R-:W3:Y:S01]  /*0ec0*/  LDCU UR4, c[0x0][UR4+0x2b4] ;  /* 0x00005680040477ac */ /* 0x000ee20008000800 */
[----:B------:R-:W4:Y:S01]  /*0ed0*/  S2UR UR7, SR_CTAID.Y ;  /* 0x00000000000779c3 */ /* 0x000f220000002600 */
[----:B------:R-:W-:-:S05]  /*0ee0*/  CS2R.32 R143, SR_CgaSize ;  /* 0x00000000008f7805 */ /* 0x000fca0000008a00 */
[----:B------:R-:W-:-:S05]  /*0ef0*/  IMAD R143, R143, -0xa0, RZ ;  /* 0xffffff608f8f7824 */ /* 0x000fca00078e02ff */
[----:B------:R-:W-:-:S14]  /*0f00*/  R2UR UR8, R143 ;  /* 0x000000008f0872ca */ /* 0x000fdc00000e0000 */
[----:B------:R-:W3:Y:S01]  /*0f10*/  LDCU UR8, c[0x0][UR8+0x2a0] ;  /* 0x00005400080877ac */ /* 0x000ee20008000800 */
[----:B------:R-:W-:-:S05]  /*0f20*/  CS2R.32 R143, SR_CgaSize ;  /* 0x00000000008f7805 */ /* 0x000fca0000008a00 */
[----:B------:R-:W-:-:S05]  /*0f30*/  IMAD R143, R143, -0xa0, RZ ;  /* 0xffffff608f8f7824 */ /* 0x000fca00078e02ff */
[----:B------:R-:W-:-:S14]  /*0f40*/  R2UR UR9, R143 ;  /* 0x000000008f0972ca */ /* 0x000fdc00000e0000 */
[----:B------:R-:W3:Y:S01]  /*0f50*/  LDCU UR9, c[0x0][UR9+0x2a4] ;  /* 0x00005480090977ac */ /* 0x000ee20008000800 */
[----:B------:R-:W3:Y:S01]  /*0f60*/  S2UR UR36, SR_CTAID.Z ;  /* 0x00000000002479c3 */ /* 0x000ee20000002700 */
[----:B------:R-:W3:Y:S01]  /*0f70*/  LDCU UR21, c[0x0][0xb24] ;  /* 0x00016480ff1577ac */ /* 0x000ee20008000800 */
[----:B------:R-:W-:Y:S02]  /*0f80*/  UISETP.GT.U32.AND UP0, UPT, UR33, 0xffff, UPT ;  /* 0x0000ffff2100788c */ /* 0x000fe4000bf04070 */
[----:B------:R-:W-:Y:S01]  /*0f90*/  USHF.L.U32 UR27, UR45, 0xb, URZ ;  /* 0x0000000b2d1b7899 */ /* 0x000fe200080006ff */
[----:B-1----:R-:W-:Y:S01]  /*0fa0*/  I2FP.F32.U32 R2, UR16 ;  /* 0x0000001000027c45 */ /* 0x002fe20008201000 */
[----:B------:R-:W-:Y:S01]  /*0fb0*/  UMOV UR30, 0x5 ;  /* 0x00000005001e7882 */ /* 0x000fe20000000000 */
[----:B------:R-:W1:Y:S03]  /*0fc0*/  LDCU UR42, c[0x0][0xb24] ;  /* 0x00016480ff2a77ac */ /* 0x000e660008000800 */
[----:B--2---:R-:W-:Y:S01]  /*0fd0*/  FMUL R2, R2, UR5 ;  /* 0x0000000502027c20 */ /* 0x004fe20008400000 */
[----:B------:R-:W2:Y:S01]  /*0fe0*/  LDCU UR29, c[0x0][0xb30] ;  /* 0x00016600ff1d77ac */ /* 0x000ea20008000800 */
[----:B----4-:R-:W-:Y:S01]  /*0ff0*/  I2FP.F32.U32 R0, UR7 ;  /* 0x0000000700007c45 */ /* 0x010fe20008201000 */
[----:B------:R-:W-:-:S03]  /*1000*/  USHF.L.U32 UR46, UR16, 0x7, URZ ;  /* 0x00000007102e7899 */ /* 0x000fc600080006ff */
[----:B------:R-:W4:Y:S01]  /*1010*/  F2I.U32.TRUNC.NTZ R2, R2 ;  /* 0x0000000200027305 */ /* 0x000f22000020f000 */
[----:B------:R-:W-:Y:S01]  /*1020*/  USEL UR26, UR33, 0xffff, !UP0 ;  /* 0x0000ffff211a7887 */ /* 0x000fe2000c000000 */
[----:B---3--:R-:W-:Y:S01]  /*1030*/  FMUL R0, R0, UR4 ;  /* 0x0000000400007c20 */ /* 0x008fe20008400000 */
[----:B------:R-:W-:Y:S01]  /*1040*/  UISETP.GE.AND UP2, UPT, UR21, 0x1, UPT ;  /* 0x000000011500788c */ /* 0x000fe2000bf46270 */
[----:B------:R-:W-:-:S04]  /*1050*/  UMOV UR20, UR7 ;  /* 0x0000000700147c82 */ /* 0x000fc80008000000 */
[----:B------:R-:W3:Y:S01]  /*1060*/  F2I.U32.TRUNC.NTZ R0, R0 ;  /* 0x0000000000007305 */ /* 0x000ee2000020f000 */
[----:B----4-:R-:W-:Y:S02]  /*1070*/  R2UR UR4, R2 ;  /* 0x00000000020472ca */ /* 0x010fe400000e0000 */
[----:B------:R-:W-:Y:S02]  /*1080*/  PRMT R2, RZ, 0x7610, R2 ;  /* 0x00007610ff027816 */ /* 0x000fe40000000002 */
[----:B---3--:R-:W-:Y:S02]  /*1090*/  R2UR UR6, R0 ;  /* 0x00000000000672ca */ /* 0x008fe400000e0000 */
[----:B------:R-:W-:-:S07]  /*10a0*/  PRMT R0, RZ, 0x7610, R0 ;  /* 0x00007610ff007816 */ /* 0x000fce0000000000 */
[----:B------:R-:W-:-:S04]  /*10b0*/  UIADD3 UR5, UPT, UPT, -UR4, URZ, URZ ;  /* 0x000000ff04057290 */ /* 0x000fc8000fffe1ff */
[----:B------:R-:W-:Y:S02]  /*10c0*/  UIMAD UR5, UR8, UR5, UR16 ;  /* 0x00000005080572a4 */ /* 0x000fe4000f8e0210 */
[----:B------:R-:W-:-:S04]  /*10d0*/  UIADD3 UR4, UPT, UPT, -UR6, URZ, URZ ;  /* 0x000000ff06047290 */ /* 0x000fc8000fffe1ff */
[----:B------:R-:W-:Y:S01]  /*10e0*/  IMAD.U32 R143, RZ, RZ, UR5 ;  /* 0x00000005ff8f7e24 */ /* 0x000fe2000f8e00ff */
[----:B------:R-:W-:-:S06]  /*10f0*/  UIMAD UR4, UR9, UR4, UR7 ;  /* 0x00000004090472a4 */ /* 0x000fcc000f8e0207 */
[----:B------:R-:W-:Y:S01]  /*1100*/  IMAD.U32 R142, RZ, RZ, UR4 ;  /* 0x00000004ff8e7e24 */ /* 0x000fe2000f8e00ff */
[----:B-12---:R-:W-:Y:S06]  /*1110*/  BRA.U UP4, `(.L_x_17) ;  /* 0x0000000104447547 */ /* 0x006fec000b800000 */
[----:B------:R-:W-:Y:S02]  /*1120*/  R2UR UR4, R143 ;  /* 0x000000008f0472ca */ /* 0x000fe400000e0000 */
[----:B------:R-:W-:-:S11]  /*1130*/  R2UR UR8, R142 ;  /* 0x000000008e0872ca */ /* 0x000fd600000e0000 */
[----:B------:R-:W-:Y:S02]  /*1140*/  UISETP.GT.U32.AND UP0, UPT, UR4, 0x1, UPT ;  /* 0x000000010400788c */ /* 0x000fe4000bf04070 */
[----:B------:R-:W-:Y:S02]  /*1150*/  ULOP3.LUT UR4, UR4, 0xfffffffe, URZ, 0xc0, !UPT ;  /* 0xfffffffe04047892 */ /* 0x000fe4000f8ec0ff */
[----:B------:R-:W-:Y:S02]  /*1160*/  UISETP.NE.AND UP1, UPT, UR8, URZ, UP0 ;  /* 0x000000ff0800728c */ /* 0x000fe40008725270 */
[----:B------:R-:W-:Y:S02]  /*1170*/  UISETP.NE.AND UP0, UPT, UR8, 0x1, UP0 ;  /* 0x000000010800788c */ /* 0x000fe40008705270 */
[----:B------:R-:W-:Y:S02]  /*1180*/  USEL UR7, URZ, 0x1, UP1 ;  /* 0x00000001ff077887 */ /* 0x000fe40008800000 */
[----:B------:R-:W-:-:S02]  /*1190*/  USEL UR6, URZ, 0x4, UP0 ;  /* 0x00000004ff067887 */ /* 0x000fc40008000000 */
[----:B------:R-:W-:Y:S02]  /*11a0*/  USEL UR5, URZ, 0x2, UP1 ;  /* 0x00000002ff057887 */ /* 0x000fe40008800000 */
[----:B------:R-:W-:Y:S02]  /*11b0*/  ULEA UR4, UR8, UR4, 0x1 ;  /* 0x0000000408047291 */ /* 0x000fe4000f8e08ff */
[----:B------:R-:W-:Y:S02]  /*11c0*/  USEL UR8, URZ, 0x8, UP0 ;  /* 0x00000008ff087887 */ /* 0x000fe40008000000 */
[----:B------:R-:W-:-:S03]  /*11d0*/  UIADD3 UR5, UPT, UPT, UR5, UR6, UR7 ;  /* 0x0000000605057290 */ /* 0x000fc6000fffe007 */
[----:B------:R-:W-:Y:S01]  /*11e0*/  UMOV UR6, 0x3 ;  /* 0x0000000300067882 */ /* 0x000fe20000000000 */
[----:B------:R-:W-:Y:S02]  /*11f0*/  UIADD3 UR5, UPT, UPT, UR5, UR8, URZ ;  /* 0x0000000805057290 */ /* 0x000fe4000fffe0ff */
[----:B------:R-:W-:-:S04]  /*1200*/  USHF.L.U32 UR4, UR6, UR4, URZ ;  /* 0x0000000406047299 */ /* 0x000fc800080006ff */
[----:B------:R-:W-:Y:S02]  /*1210*/  IMAD.U32 R2, RZ, RZ, UR5 ;  /* 0x00000005ff027e24 */ /* 0x000fe4000f8e00ff */
[----:B------:R-:W-:Y:S02]  /*1220*/  IMAD.U32 R0, RZ, RZ, UR4 ;  /* 0x00000004ff007e24 */ /* 0x000fe4000f8e00ff */
.L_x_17:
[----:B------:R-:W-:Y:S05]  /*1230*/  BRA.U !UP2, `(.L_x_18) ;  /* 0x000000010ad47547 */ /* 0x000fea000b800000 */
[----:B------:R-:W1:Y:S01]  /*1240*/  LDCU.128 UR12, c[0x0][0xb10] ;  /* 0x00016200ff0c77ac */ /* 0x000e620008000c00 */
[----:B------:R-:W2:Y:S01]  /*1250*/  LDCU UR6, c[0x0][0x370] ;  /* 0x00006e00ff0677ac */ /* 0x000ea20008000800 */
[----:B------:R-:W3:Y:S01]  /*1260*/  LDCU UR5, c[0x0][0x374] ;  /* 0x00006e80ff0577ac */ /* 0x000ee20008000800 */
[----:B------:R-:W4:Y:S01]  /*1270*/  LDCU UR28, c[0x0][0xb0c] ;  /* 0x00016180ff1c77ac */ /* 0x000f220008000800 */
[----:B------:R-:W4:Y:S01]  /*1280*/  LDCU UR4, c[0x0][0xb20] ;  /* 0x00016400ff0477ac */ /* 0x000f220008000800 */
[----:B------:R-:W4:Y:S01]  /*1290*/  LDCU.64 UR8, c[0x0][0xb28] ;  /* 0x00016500ff0877ac */ /* 0x000f220008000a00 */
[----:B-1----:R-:W-:Y:S02]  /*12a0*/  UISETP.NE.AND UP0, UPT, UR14, 0x1, UPT ;  /* 0x000000010e00788c */ /* 0x002fe4000bf05270 */
[----:B---3--:R-:W-:Y:S02]  /*12b0*/  UIMAD.WIDE.U32 UR10, UR5, UR15, URZ ;  /* 0x0000000f050a72a5 */ /* 0x008fe4000f8e00ff */
[----:B--2---:R-:W-:-:S02]  /*12c0*/  UIMAD.WIDE.U32 UR22, UR6, UR12, URZ ;  /* 0x0000000c061672a5 */ /* 0x004fc4000f8e00ff */
[----:B----4-:R-:W-:Y:S02]  /*12d0*/  UISETP.NE.AND UP1, UPT, UR28, 0x1, UPT ;  /* 0x000000011c00788c */ /* 0x010fe4000bf25270 */
[----:B------:R-:W-:Y:S01]  /*12e0*/  UISETP.NE.AND UP2, UPT, UR21, 0x1, UPT ;  /* 0x000000011500788c */ /* 0x000fe2000bf45270 */
[----:B------:R-:W-:Y:S02]  /*12f0*/  UMOV UR10, UR11 ;  /* 0x0000000b000a7c82 */ /* 0x000fe40008000000 */
[----:B------:R-:W-:Y:S01]  /*1300*/  UMOV UR22, UR23 ;  /* 0x0000001700167c82 */ /* 0x000fe20008000000 */
[----:B------:R-:W-:Y:S02]  /*1310*/  @UP0 USHF.R.U32.HI UR5, URZ, UR4, UR10 ;  /* 0x00000004ff050299 */ /* 0x000fe4000801160a */
[----:B------:R-:W-:Y:S02]  /*1320*/  UIMAD.WIDE.U32 UR24, UR20, UR15, URZ ;  /* 0x0000000f141872a5 */ /* 0x000fe4000f8e00ff */
[----:B------:R-:W-:-:S02]  /*1330*/  UIMAD.WIDE.U32 UR10, UR5, UR8, URZ ;  /* 0x00000008050a72a5 */ /* 0x000fc4000f8e00ff */
[----:B------:R-:W-:Y:S02]  /*1340*/  @UP1 USHF.R.U32.HI UR6, URZ, UR13, UR22 ;  /* 0x0000000dff061299 */ /* 0x000fe40008011616 */
[----:B------:R-:W-:Y:S02]  /*1350*/  UIMAD.WIDE.U32 UR18, UR16, UR12, URZ ;  /* 0x0000000c101272a5 */ /* 0x000fe4000f8e00ff */
[----:B------:R-:W-:Y:S01]  /*1360*/  UIMAD.WIDE.U32 UR22, UR6, UR8, URZ ;  /* 0x00000008061672a5 */ /* 0x000fe2000f8e00ff */
[----:B------:R-:W-:Y:S01]  /*1370*/  UMOV UR24, UR25 ;  /* 0x0000001900187c82 */ /* 0x000fe20008000000 */
[----:B------:R-:W-:Y:S01]  /*1380*/  UMOV UR10, UR11 ;  /* 0x0000000b000a7c82 */ /* 0x000fe20008000000 */
[----:B------:R-:W-:Y:S02]  /*1390*/  USHF.R.U32.HI UR24, URZ, UR4, UR24 ;  /* 0x00000004ff187299 */ /* 0x000fe40008011618 */
[----:B------:R-:W-:Y:S02]  /*13a0*/  @UP2 USHF.R.U32.HI UR5, URZ, UR9, UR10 ;  /* 0x00000009ff052299 */ /* 0x000fe4000801160a */
[----:B------:R-:W-:Y:S01]  /*13b0*/  UMOV UR7, UR23 ;  /* 0x0000001700077c82 */ /* 0x000fe20008000000 */
[----:B------:R-:W-:Y:S01]  /*13c0*/  UMOV UR18, UR19 ;  /* 0x0000001300127c82 */ /* 0x000fe20008000000 */
[----:B------:R-:W-:-:S02]  /*13d0*/  @UP2 USHF.R.U32.HI UR6, URZ, UR9, UR7 ;  /* 0x00000009ff062299 */ /* 0x000fc40008011607 */
[----:B------:R-:W-:Y:S02]  /*13e0*/  USHF.R.U32.HI UR13, URZ, UR13, UR18 ;  /* 0x0000000dff0d7299 */ /* 0x000fe40008011612 */
[----:B------:R-:W-:Y:S02]  /*13f0*/  USEL UR4, UR20, UR24, !UP0 ;  /* 0x0000001814047287 */ /* 0x000fe4000c000000 */
[----:B------:R-:W-:Y:S02]  /*1400*/  UIMAD UR7, UR5, UR21, URZ ;  /* 0x00000015050772a4 */ /* 0x000fe4000f8e02ff */
[----:B------:R-:W-:Y:S02]  /*1410*/  USEL UR5, UR16, UR13, !UP1 ;  /* 0x0000000d10057287 */ /* 0x000fe4000c800000 */
[----:B------:R-:W-:Y:S02]  /*1420*/  UIMAD UR12, UR6, UR21, URZ ;  /* 0x00000015060c72a4 */ /* 0x000fe4000f8e02ff */
[----:B------:R-:W-:-:S02]  /*1430*/  UISETP.GE.AND UP0, UPT, UR4, UR7, UPT ;  /* 0x000000070400728c */ /* 0x000fc4000bf06270 */
[----:B------:R-:W-:Y:S02]  /*1440*/  UIMAD.WIDE.U32 UR10, UR4, UR8, URZ ;  /* 0x00000008040a72a5 */ /* 0x000fe4000f8e00ff */
[----:B------:R-:W-:Y:S02]  /*1450*/  UISETP.GE.OR UP0, UPT, UR5, UR12, UP0 ;  /* 0x0000000c0500728c */ /* 0x000fe40008706670 */
[----:B------:R-:W-:Y:S02]  /*1460*/  UIMAD.WIDE.U32 UR12, UR5, UR8, URZ ;  /* 0x00000008050c72a5 */ /* 0x000fe4000f8e00ff */
[----:B------:R-:W-:Y:S01]  /*1470*/  UIADD3 UR10, UPT, UPT, -UR4, URZ, URZ ;  /* 0x000000ff040a7290 */ /* 0x000fe2000fffe1ff */
[----:B------:R-:W-:Y:S01]  /*1480*/  UMOV UR8, UR11 ;  /* 0x0000000b00087c82 */ /* 0x000fe20008000000 */
[----:B------:R-:W-:Y:S02]  /*1490*/  UIADD3 UR11, UPT, UPT, -UR5, URZ, URZ ;  /* 0x000000ff050b7290 */ /* 0x000fe4000fffe1ff */
[----:B------:R-:W-:-:S03]  /*14a0*/  USHF.R.U32.HI UR8, URZ, UR9, UR8 ;  /* 0x00000009ff087299 */ /* 0x000fc60008011608 */
[----:B------:R-:W-:Y:S01]  /*14b0*/  @!UP0 UMOV UR7, UR13 ;  /* 0x0000000d00078c82 */ /* 0x000fe20008000000 */
[----:B------:R-:W-:Y:S02]  /*14c0*/  UIMAD UR20, UR14, UR10, UR20 ;  /* 0x0000000a0e1472a4 */ /* 0x000fe4000f8e0214 */
[----:B------:R-:W-:Y:S02]  /*14d0*/  USEL UR8, UR4, UR8, !UP2 ;  /* 0x0000000804087287 */ /* 0x000fe4000d000000 */
[----:B------:R-:W-:Y:S02]  /*14e0*/  @!UP0 USHF.R.U32.HI UR7, URZ, UR9, UR7 ;  /* 0x00000009ff078299 */ /* 0x000fe40008011607 */
[----:B------:R-:W-:Y:S02]  /*14f0*/  UIADD3 UR9, UPT, UPT, -UR8, URZ, URZ ;  /* 0x000000ff08097290 */ /* 0x000fe4000fffe1ff */
[----:B------:R-:W-:Y:S02]  /*1500*/  @!UP0 USEL UR7, UR5, UR7, !UP2 ;  /* 0x0000000705078287 */ /* 0x000fe4000d000000 */
[----:B------:R-:W-:-:S02]  /*1510*/  UIMAD UR9, UR21, UR9, UR4 ;  /* 0x00000009150972a4 */ /* 0x000fc4000f8e0204 */
[----:B------:R-:W-:Y:S02]  /*1520*/  @!UP0 UIADD3 UR8, UPT, UPT, UR8, -UR7, URZ ;  /* 0x8000000708088290 */ /* 0x000fe4000fffe0ff */
[----:B------:R-:W-:Y:S02]  /*1530*/  @!UP0 UIMAD UR6, UR9, UR6, UR7 ;  /* 0x00000006090682a4 */ /* 0x000fe4000f8e0207 */
[----:B------:R-:W-:Y:S02]  /*1540*/  @!UP0 UIMAD UR4, UR8, UR21, UR5 ;  /* 0x00000015080482a4 */ /* 0x000fe4000f8e0205 */
[----:B------:R-:W-:Y:S02]  /*1550*/  UIMAD UR16, UR28, UR11, UR16 ;  /* 0x0000000b1c1072a4 */ /* 0x000fe4000f8e0210 */
[----:B------:R-:W-:Y:S01]  /*1560*/  UIMAD UR20, UR4, UR14, UR20 ;  /* 0x0000000e041472a4 */ /* 0x000fe2000f8e0214 */
[----:B------:R-:W-:Y:S02]  /*1570*/  @!UP0 UMOV UR5, UR6 ;  /* 0x0000000600058c82 */ /* 0x000fe40008000000 */
[----:B------:R-:W-:-:S12]  /*1580*/  UIMAD UR16, UR5, UR28, UR16 ;  /* 0x0000001c051072a4 */ /* 0x000fd8000f8e0210 */
.L_x_18:
[----:B------:R-:W-:Y:S02]  /*1590*/  UISETP.NE.AND UP1, UPT, UR29, 0x1, UPT ;  /* 0x000000011d00788c */ /* 0x000fe4000bf25270 */
[----:B------:R-:W-:Y:S02]  /*15a0*/  ULOP3.LUT UR21, UR26, 0xffff, URZ, 0xc0, !UPT ;  /* 0x0000ffff1a157892 */ /* 0x000fe4000f8ec0ff */
[----:B------:R-:W-:Y:S02]  /*15b0*/  UISETP.NE.AND UP0, UPT, UR17, 0x2, UPT ;  /* 0x000000021100788c */ /* 0x000fe4000bf05270 */
[----:B------:R-:W-:Y:S02]  /*15c0*/  ULOP3.LUT UR22, UR27, 0x1000, URZ, 0xc0, !UPT ;  /* 0x000010001b167892 */ /* 0x000fe4000f8ec0ff */
[----:B------:R-:W-:Y:S02]  /*15d0*/  ULOP3.LUT UR46, UR46, 0x80, URZ, 0xc0, !UPT ;  /* 0x000000802e2e7892 */ /* 0x000fe4000f8ec0ff */
[----:B------:R-:W-:Y:S01]  /*15e0*/  USHF.L.U32 UR21, UR30, UR21, URZ ;  /* 0x000000151e157299 */ /* 0x000fe200080006ff */
[----:B------:R-:W-:Y:S11]  /*15f0*/  BRA.U UP1, `(.L_x_19) ;  /* 0x0000000101447547 */ /* 0x000ff6000b800000 */
[----:B------:R-:W1:Y:S01]  /*1600*/  LDCU.128 UR8, c[0x0][0xb10] ;  /* 0x00016200ff0877ac */ /* 0x000e620008000c00 */
[----:B------:R-:W2:Y:S01]  /*1610*/  LDCU UR12, c[0x0][0xb0c] ;  /* 0x00016180ff0c77ac */ /* 0x000ea20008000800 */
[----:B------:R-:W3:Y:S01]  /*1620*/  LDCU UR13, c[0x0][0xb20] ;  /* 0x00016400ff0d77ac */ /* 0x000ee20008000800 */
[----:B-1----:R-:W-:Y:S02]  /*1630*/  UIMAD.WIDE.U32 UR6, UR16, UR8, URZ ;  /* 0x00000008100672a5 */ /* 0x002fe4000f8e00ff */
[----:B------:R-:W-:Y:S02]  /*1640*/  UIMAD.WIDE.U32 UR4, UR20, UR11, URZ ;  /* 0x0000000b140472a5 */ /* 0x000fe4000f8e00ff */
[----:B--2---:R-:W-:Y:S02]  /*1650*/  UISETP.NE.AND UP2, UPT, UR12, 0x1, UPT ;  /* 0x000000010c00788c */ /* 0x004fe4000bf45270 */
[----:B------:R-:W-:Y:S01]  /*1660*/  UISETP.NE.AND UP1, UPT, UR10, 0x1, UPT ;  /* 0x000000010a00788c */ /* 0x000fe2000bf25270 */
[----:B------:R-:W-:-:S02]  /*1670*/  UMOV UR6, UR7 ;  /* 0x0000000700067c82 */ /* 0x000fc40008000000 */
[----:B------:R-:W-:Y:S01]  /*1680*/  UMOV UR4, UR5 ;  /* 0x0000000500047c82 */ /* 0x000fe20008000000 */
[----:B------:R-:W-:Y:S02]  /*1690*/  USHF.R.U32.HI UR6, URZ, UR9, UR6 ;  /* 0x00000009ff067299 */ /* 0x000fe40008011606 */
[----:B---3--:R-:W-:Y:S02]  /*16a0*/  USHF.R.U32.HI UR4, URZ, UR13, UR4 ;  /* 0x0000000dff047299 */ /* 0x008fe40008011604 */
[----:B------:R-:W-:Y:S02]  /*16b0*/  USEL UR5, UR16, UR6, !UP2 ;  /* 0x0000000610057287 */ /* 0x000fe4000d000000 */
[----:B------:R-:W-:-:S04]  /*16c0*/  USEL UR4, UR20, UR4, !UP1 ;  /* 0x0000000414047287 */ /* 0x000fc8000c800000 */
[----:B------:R-:W-:Y:S02]  /*16d0*/  UIADD3 UR6, UPT, UPT, UR5, -UR4, URZ ;  /* 0x8000000405067290 */ /* 0x000fe4000fffe0ff */
[----:B------:R-:W-:Y:S02]  /*16e0*/  UIADD3 UR4, UPT, UPT, -UR5, UR4, URZ ;  /* 0x0000000405047290 */ /* 0x000fe4000fffe1ff */
[----:B------:R-:W-:Y:S02]  /*16f0*/  UIMAD UR20, UR6, UR10, UR20 ;  /* 0x0000000a061472a4 */ /* 0x000fe4000f8e0214 */
[----:B------:R-:W-:-:S12]  /*1700*/  UIMAD UR16, UR4, UR12, UR16 ;  /* 0x0000000c041072a4 */ /* 0x000fd8000f8e0210 */
.L_x_19:
[----:B------:R-:W-:Y:S05]  /*1710*/  BRA.U !UP5, `(.L_x_20) ;  /* 0x000000010d0c7547 */ /* 0x000fea000b800000 */
[----:B------:R-:W-:Y:S01]  /*1720*/  UCGABAR_WAIT ;  /* 0x0000000000007dc7 */ /* 0x000fe20008000000 */
[----:B------:R-:W-:Y:S01]  /*1730*/  CCTL.IVALL ;  /* 0x00000000ff00798f */ /* 0x000fe20002000000 */
[----:B------:R-:W-:Y:S05]  /*1740*/  BRA `(.L_x_21) ;  /* 0x0000000000047947 */ /* 0x000fea0003800000 */
.L_x_20:
[----:B------:R-:W-:Y:S06]  /*1750*/  BAR.SYNC.DEFER_BLOCKING 0x0 ;  /* 0x0000000000007b1d */ /* 0x000fec0000010000 */
.L_x_21:
[----:B------:R-:W-:Y:S05]  /*1760*/  BRA.U UP0, `(.L_x_22) ;  /* 0x0000001100bc7547 */ /* 0x000fea000b800000 */
[----:B------:R-:W1:Y:S01]  /*1770*/  LDCU UR6, c[0x0][0x38c] ;  /* 0x00007180ff0677ac */ /* 0x000e620008000800 */
[----:B------:R-:W-:Y:S01]  /*1780*/  PLOP3.LUT P1, PT, PT, PT, UP3, 0x80, 0x8 ;  /* 0x000000000008781c */ /* 0x000fe20003f2f038 */
[----:B------:R-:W-:Y:S01]  /*1790*/  IMAD.MOV.U32 R12, RZ, RZ, 0x1 ;  /* 0x00000001ff0c7424 */ /* 0x000fe200078e00ff */
[----:B------:R-:W-:Y:S02]  /*17a0*/  ISETP.NE.AND P2, PT, R3, RZ, P3 ;  /* 0x000000ff0300720c */ /* 0x000fe40001f45270 */
[----:B------:R-:W-:Y:S02]  /*17b0*/  CS2R R10, SRZ ;  /* 0x00000000000a7805 */ /* 0x000fe4000001ff00 */
[----:B------:R-:W-:Y:S01]  /*17c0*/  PLOP3.LUT P1, PT, P1, PT, PT, 0x8, 0x80 ;  /* 0x000000000080781c */ /* 0x000fe20000f2e170 */
[----:B------:R-:W-:Y:S01]  /*17d0*/  IMAD.MOV.U32 R9, RZ, RZ, RZ ;  /* 0x000000ffff097224 */ /* 0x000fe200078e00ff */
[----:B------:R-:W2:Y:S01]  /*17e0*/  LDCU UR38, c[0x0][0x370] ;  /* 0x00006e00ff2677ac */ /* 0x000ea20008000800 */
[----:B------:R-:W-:Y:S01]  /*17f0*/  IMAD.MOV.U32 R8, RZ, RZ, 0x1 ;  /* 0x00000001ff087424 */ /* 0x000fe200078e00ff */
[----:B------:R-:W3:Y:S01]  /*1800*/  LDCU.64 UR26, c[0x0][0x348] ;  /* 0x00006900ff1a77ac */ /* 0x000ee20008000a00 */
[----:B------:R-:W-:Y:S01]  /*1810*/  ULEA.HI UR43, UR22, UR46, URZ, 0x1a ;  /* 0x0000002e162b7291 */ /* 0x000fe2000f8fd0ff */
[----:B------:R-:W4:Y:S01]  /*1820*/  LDCU UR37, c[0x0][0x374] ;  /* 0x00006e80ff2577ac */ /* 0x000f220008000800 */
[----:B-1----:R-:W-:-:S02]  /*1830*/  UIADD3 UR5, UPT, UPT, UR6, 0x3f, URZ ;  /* 0x0000003f06057890 */ /* 0x002fc4000fffe0ff */
[----:B------:R-:W-:Y:S02]  /*1840*/  UIADD3 UR47, UPT, UPT, UR6, 0x7e, URZ ;  /* 0x0000007e062f7890 */ /* 0x000fe4000fffe0ff */
[----:B------:R-:W-:Y:S01]  /*1850*/  USHF.R.S32.HI UR4, URZ, 0x1f, UR5 ;  /* 0x0000001fff047899 */ /* 0x000fe20008011405 */
[----:B------:R-:W-:-:S03]  /*1860*/  UMOV UR7, URZ ;  /* 0x000000ff00077c82 */ /* 0x000fc60008000000 */
[----:B------:R-:W-:Y:S02]  /*1870*/  ULEA.HI UR4, UR4, UR5, URZ, 0x6 ;  /* 0x0000000504047291 */ /* 0x000fe4000f8f30ff */
[----:B------:R-:W-:Y:S02]  /*1880*/  UIADD3 UR5, UPT, UPT, UR6, -0x1, URZ ;  /* 0xffffffff06057890 */ /* 0x000fe4000fffe0ff */
[----:B------:R-:W-:Y:S02]  /*1890*/  USHF.R.S32.HI UR40, URZ, 0x6, UR4 ;  /* 0x00000006ff287899 */ /* 0x000fe40008011404 */
[----:B------:R-:W-:Y:S02]  /*18a0*/  UISETP.GE.U32.AND UP1, UPT, UR5, -0x7f, UPT ;  /* 0xffffff810500788c */ /* 0x000fe4000bf26070 */
[----:B------:R-:W-:-:S04]  /*18b0*/  UISETP.LT.U32.AND UP0, UPT, UR40, 0x3, UPT ;  /* 0x000000032800788c */ /* 0x000fc8000bf01070 */
[----:B------:R-:W-:Y:S02]  /*18c0*/  USEL UR39, UR40, 0x3, UP0 ;  /* 0x0000000328277887 */ /* 0x000fe40008000000 */
[----:B------:R-:W-:Y:S02]  /*18d0*/  UISETP.NE.AND UP0, UPT, UR17, URZ, UPT ;  /* 0x000000ff1100728c */ /* 0x000fe4000bf05270 */
[----:B------:R-:W-:Y:S02]  /*18e0*/  UIADD3 UR4, UPT, UPT, UR39, -0x1, URZ ;  /* 0xffffffff27047890 */ /* 0x000fe4000fffe0ff */
[----:B------:R-:W-:Y:S02]  /*18f0*/  @UP1 UIADD3 UR4, UPT, UPT, UR39, URZ, URZ ;  /* 0x000000ff27041290 */ /* 0x000fe4000fffe0ff */
[----:B------:R-:W-:Y:S02]  /*1900*/  USEL UR23, UR41, 0x2, UP0 ;  /* 0x0000000229177887 */ /* 0x000fe40008000000 */
[----:B------:R-:W-:-:S02]  /*1910*/  UIADD3 UR44, UPT, UPT, UR40, -UR39, URZ ;  /* 0x80000027282c7290 */ /* 0x000fc4000fffe0ff */
[----:B------:R-:W-:Y:S02]  /*1920*/  UIADD3 UR25, UPT, UPT, UR4, 0x1, URZ ;  /* 0x0000000104197890 */ /* 0x000fe4000fffe0ff */
[----:B--234-:R-:W-:-:S12]  /*1930*/  UIADD3 UR41, UPT, UPT, -UR4, URZ, URZ ;  /* 0x000000ff04297290 */ /* 0x01cfd8000fffe1ff */
.L_x_42:
[----:B------:R-:W-:Y:S01]  /*1940*/  UISETP.NE.AND UP0, UPT, UR45, URZ, UPT ;  /* 0x000000ff2d00728c */ /* 0x000fe2000bf05270 */
[----:B-1----:R-:W1:Y:S08]  /*1950*/  S2UR UR45, SR_CgaCtaId ;  /* 0x00000000002d79c3 */ /* 0x002e700000008800 */
[----:B------:R-:W-:Y:S05]  /*1960*/  BRA.U UP0, `(.L_x_23) ;  /* 0x0000000100347547 */ /* 0x000fea000b800000 */
[----:B------:R-:W2:Y:S01]  /*1970*/  S2R R0, SR_CgaCtaId ;  /* 0x0000000000007919 */ /* 0x000ea20000008800 */
[----:B------:R-:W-:Y:S02]  /*1980*/  MOV R3, 0x400 ;  /* 0x0000040000037802 */ /* 0x000fe40000000f00 */
[----:B------:R-:W-:Y:S02]  /*1990*/  SHF.L.U32 R2, R8, 0x1f, RZ ;  /* 0x0000001f08027819 */ /* 0x000fe400000006ff */
[----:B--2---:R-:W-:-:S05]  /*19a0*/  LEA R0, R0, R3, 0x18 ;  /* 0x0000000300007211 */ /* 0x004fca00078ec0ff */
[----:B------:R-:W-:-:S04]  /*19b0*/  IMAD R3, R9, 0x8, R0 ;  /* 0x0000000809037824 */ /* 0x000fc800078e0200 */
[----:B------:R-:W2:Y:S02]  /*19c0*/  SYNCS.PHASECHK.TRANS64.TRYWAIT P0, [R3+URZ+0xd0], R2 ;  /* 0x0000d002030075a7 */ /* 0x000ea400080011ff */
[----:B--2---:R-:W-:Y:S05]  /*19d0*/  @!P0 BRA `(.L_x_24) ;  /* 0x000000a000948947 */ /* 0x004fea0003800000 */
.L_x_140:
[----:B------:R-:W-:Y:S01]  /*19e0*/  VIADD R9, R9, 0x1 ;  /* 0x0000000109097836 */ /* 0x000fe20000000000 */
[----:B------:R2:W-:Y:S04]  /*19f0*/  SYNCS.ARRIVE.TRANS64.A1T0 RZ, [R3+URZ+0xc0], RZ ;  /* 0x0000c0ff03ff79a7 */ /* 0x0005e800081000ff */
[----:B------:R-:W-:-:S04]  /*1a00*/  ISETP.NE.AND P0, PT, R9, 0x2, PT ;  /* 0x000000020900780c */ /* 0x000fc80003f05270 */
[----:B------:R-:W-:Y:S02]  /*1a10*/  SEL R9, R9, RZ, P0 ;  /* 0x000000ff09097207 */ /* 0x000fe40000000000 */
[----:B--2---:R-:W-:-:S04]  /*1a20*/  SEL R3, RZ, 0x1, P0 ;  /* 0x00000001ff037807 */ /* 0x004fc80000000000 */
[----:B------:R-:W-:-:S07]  /*1a30*/  LOP3.LUT R8, R8, R3, RZ, 0x3c, !PT ;  /* 0x0000000308087212 */ /* 0x000fce00078e3cff */
.L_x_23:
[----:B------:R-:W-:Y:S01]  /*1a40*/  UMOV UR6, 0x400 ;  /* 0x0000040000067882 */ /* 0x000fe20000000000 */
[----:B------:R-:W-:Y:S01]  /*1a50*/  SHF.L.U32 R0, R12, 0x1f, RZ ;  /* 0x0000001f0c007819 */ /* 0x000fe200000006ff */
[----:B-1----:R-:W-:Y:S02]  /*1a60*/  ULEA UR6, UR45, UR6, 0x18 ;  /* 0x000000062d067291 */ /* 0x002fe4000f8ec0ff */
[----:B------:R-:W-:Y:S02]  /*1a70*/  UISETP.GE.U32.AND UP0, UPT, UR47, 0x7f, UPT ;  /* 0x0000007f2f00788c */ /* 0x000fe4000bf06070 */
[----:B------:R-:W-:Y:S02]  /*1a80*/  ULEA UR4, UR7, UR6, 0x3 ;  /* 0x0000000607047291 */ /* 0x000fe4000f8e18ff */
[----:B------:R-:W-:Y:S01]  /*1a90*/  ULEA UR11, UR20, UR46, 0x8 ;  /* 0x0000002e140b7291 */ /* 0x000fe2000f8e40ff */
[----:B------:R-:W-:-:S06]  /*1aa0*/  UMOV UR13, URZ ;  /* 0x000000ff000d7c82 */ /* 0x000fcc0008000000 */
[----:B------:R1:W2:Y:S01]  /*1ab0*/  SYNCS.PHASECHK.TRANS64.TRYWAIT P0, [UR4+0x18], R0 ;  /* 0x00001800ff0075a7 */ /* 0x0002a20008001104 */
[----:B------:R-:W-:-:S04]  /*1ac0*/  ULEA.HI UR4, UR16, UR16, URZ, 0x1 ;  /* 0x0000001010047291 */ /* 0x000fc8000f8f08ff */
[----:B------:R-:W-:-:S04]  /*1ad0*/  USHF.L.U32 UR4, UR4, 0x7, URZ ;  /* 0x0000000704047899 */ /* 0x000fc800080006ff */
[----:B------:R-:W-:-:S04]  /*1ae0*/  ULOP3.LUT UR35, UR4, 0xffffff00, URZ, 0xc0, !UPT ;  /* 0xffffff0004237892 */ /* 0x000fc8000f8ec0ff */
[----:B------:R-:W-:Y:S01]  /*1af0*/  UIADD3 UR35, UPT, UPT, UR43, UR35, URZ ;  /* 0x000000232b237290 */ /* 0x000fe2000fffe0ff */
[----:B------:R-:W-:Y:S11]  /*1b00*/  BRA.U !UP0, `(.L_x_25) ;  /* 0x0000000108c47547 */ /* 0x000ff6000b800000 */
[----:B------:R-:W-:Y:S01]  /*1b10*/  UMOV UR16, UR41 ;  /* 0x0000002900107c82 */ /* 0x000fe20008000000 */
[----:B------:R-:W-:Y:S01]  /*1b20*/  UMOV UR4, UR7 ;  /* 0x0000000700047c82 */ /* 0x000fe20008000000 */
[----:B------:R-:W-:-:S05]  /*1b30*/  UMOV UR34, URZ ;  /* 0x000000ff00227c82 */ /* 0x000fca0008000000 */
.L_x_31:
[----:B------:R-:W-:Y:S01]  /*1b40*/  ULEA UR33, UR4, UR6, 0x3 ;  /* 0x0000000604217291 */ /* 0x000fe2000f8e18ff */
[----:B------:R-:W-:Y:S01]  /*1b50*/  @P3 MOV R2, 0x8000 ;  /* 0x0000800000023802 */ /* 0x000fe20000000f00 */
[----:B--234-:R-:W-:Y:S10]  /*1b60*/  @P0 BRA `(.L_x_26) ;  /* 0x00000000000c0947 */ /* 0x01cff40003800000 */
[----:B------:R-:W-:-:S04]  /*1b70*/  SHF.L.U32 R3, R12, 0x1f, RZ ;  /* 0x0000001f0c037819 */ /* 0x000fc800000006ff */
[----:B------:R-:W2:Y:S02]  /*1b80*/  SYNCS.PHASECHK.TRANS64.TRYWAIT P0, [UR33+0x18], R3 ;  /* 0x00001803ff0075a7 */ /* 0x000ea40008001121 */
[----:B--2---:R-:W-:Y:S05]  /*1b90*/  @!P0 BRA `(.L_x_27) ;  /* 0x000000a000388947 */ /* 0x004fea0003800000 */
.L_x_26:
[----:B------:R2:W-:Y:S01]  /*1ba0*/  @P3 SYNCS.ARRIVE.TRANS64 RZ, [UR33], R2 ;  /* 0x00000002ffff39a7 */ /* 0x0005e20008000021 */
[----:B------:R-:W-:Y:S02]  /*1bb0*/  ULOP3.LUT UR5, UR23, 0x2, URZ, 0xfc, !UPT ;  /* 0x0000000217057892 */ /* 0x000fe4000f8efcff */
[----:B------:R-:W-:Y:S02]  /*1bc0*/  UIADD3 UR16, UPT, UPT, UR16, 0x1, URZ ;  /* 0x0000000110107890 */ /* 0x000fe4000fffe0ff */
[----:B------:R-:W-:Y:S02]  /*1bd0*/  UISETP.NE.AND UP0, UPT, UR5, 0x2, UPT ;  /* 0x000000020500788c */ /* 0x000fe4000bf05270 */
[----:B------:R-:W-:-:S07]  /*1be0*/  UISETP.NE.AND UP2, UPT, UR16, 0x1, UPT ;  /* 0x000000011000788c */ /* 0x000fce000bf45270 */
[----:B------:R-:W-:Y:S05]  /*1bf0*/  BRA.U UP0, `(.L_x_28) ;  /* 0x0000000100047547 */ /* 0x000fea000b800000 */
[----:B------:R-:W-:Y:S05]  /*1c00*/  BPT.TRAP 0x1 ;  /* 0x000000040000795c */ /* 0x000fea0000300000 */
.L_x_28:
[----:B------:R-:W-:Y:S04]  /*1c10*/  BSSY.RECONVERGENT B0, `(.L_x_29) ;  /* 0x0000003000007945 */ /* 0x000fe80003800200 */
[----:B------:R-:W-:Y:S05]  /*1c20*/  @!P2 BRA `(.L_x_30) ;  /* 0x000000000004a947 */ /* 0x000fea0003800000 */
[----:B------:R-:W-:Y:S05]  /*1c30*/  BPT.TRAP 0x1 ;  /* 0x000000040000795c */ /* 0x000fea0000300000 */
.L_x_30:
[----:B------:R-:W-:Y:S05]  /*1c40*/  BSYNC.RECONVERGENT B0 ;  /* 0x0000000000007941 */ /* 0x000fea0003800200 */
.L_x_29:
[----:B------:R-:W-:Y:S02]  /*1c50*/  UIADD3 UR5, UPT, UPT, UR4, 0x1, URZ ;  /* 0x0000000104057890 */ /* 0x000fe4000fffe0ff */
[----:B------:R-:W-:Y:S02]  /*1c60*/  UIADD3 UR14, UP1, UPT, UR26, 0x80, URZ ;  /* 0x000000801a0e7890 */ /* 0x000fe4000ff3e0ff */
[----:B------:R-:W-:Y:S02]  /*1c70*/  UISETP.NE.AND UP0, UPT, UR5, 0x3, UPT ;  /* 0x000000030500788c */ /* 0x000fe4000bf05270 */
[----:B------:R-:W-:Y:S02]  /*1c80*/  ULOP3.LUT UR33, UR33, 0xfefffff8, URZ, 0xc0, !UPT ;  /* 0xfefffff821217892 */ /* 0x000fe4000f8ec0ff */
[----:B------:R-:W-:Y:S02]  /*1c90*/  USEL UR8, URZ, 0x1, UP0 ;  /* 0x00000001ff087887 */ /* 0x000fe40008000000 */
[----:B------:R-:W-:-:S02]  /*1ca0*/  USEL UR7, UR5, URZ, UP0 ;  /* 0x000000ff05077287 */ /* 0x000fc40008000000 */
[----:B------:R-:W-:Y:S02]  /*1cb0*/  UIADD3.X UR15, UPT, UPT, URZ, UR27, URZ, UP1, !UPT ;  /* 0x0000001bff0f7290 */ /* 0x000fe40008ffe4ff */
[----:B------:R-:W-:Y:S01]  /*1cc0*/  ULEA UR5, UR7, UR6, 0x3 ;  /* 0x0000000607057291 */ /* 0x000fe2000f8e18ff */
[----:B------:R-:W-:Y:S01]  /*1cd0*/  LOP3.LUT R12, R12, UR8, RZ, 0x3c, !PT ;  /* 0x000000080c0c7c12 */ /* 0x000fe2000f8e3cff */
[----:B------:R-:W-:Y:S02]  /*1ce0*/  USHF.L.U32 UR8, UR4, 0xd, URZ ;  /* 0x0000000d04087899 */ /* 0x000fe400080006ff */
[----:B------:R-:W-:Y:S01]  /*1cf0*/  UIADD3 UR4, UP0, UPT, UR26, 0x180, URZ ;  /* 0x000001801a047890 */ /* 0x000fe2000ff1e0ff */
[----:B-1----:R-:W-:Y:S01]  /*1d00*/  SHF.L.U32 R0, R12, 0x1f, RZ ;  /* 0x0000001f0c007819 */ /* 0x002fe200000006ff */
[----:B------:R-:W-:Y:S02]  /*1d10*/  ULOP3.LUT UR32, UR8, UR22, URZ, 0xfc, !UPT ;  /* 0x0000001608207292 */ /* 0x000fe4000f8efcff */
[----:B------:R-:W-:Y:S01]  /*1d20*/  UPRMT UR13, URZ, 0x5410, UR21 ;  /* 0x00005410ff0d7896 */ /* 0x000fe20008000015 */
[----:B------:R3:W4:Y:S01]  /*1d30*/  SYNCS.PHASECHK.TRANS64.TRYWAIT P0, [UR5+0x18], R0 ;  /* 0x00001800ff0075a7 */ /* 0x0007220008001105 */
[----:B------:R-:W-:-:S02]  /*1d40*/  UIADD3 UR32, UPT, UPT, UR6, 0xc400, UR32 ;  /* 0x0000c40006207890 */ /* 0x000fc4000fffe020 */
[----:B------:R-:W-:Y:S02]  /*1d50*/  UIADD3 UR8, UPT, UPT, UR6, 0x12400, UR8 ;  /* 0x0001240006087890 */ /* 0x000fe4000fffe008 */
[----:B------:R-:W-:Y:S01]  /*1d60*/  UIADD3.X UR5, UPT, UPT, URZ, UR27, URZ, UP0, !UPT ;  /* 0x0000001bff057290 */ /* 0x000fe200087fe4ff */
[----:B------:R-:W-:Y:S01]  /*1d70*/  UMOV UR18, 0x0 ;  /* 0x0000000000127882 */ /* 0x000fe20000000000 */
[----:B------:R-:W-:Y:S01]  /*1d80*/  UMOV UR19, 0x10000000 ;  /* 0x1000000000137882 */ /* 0x000fe20000000000 */
[----:B------:R-:W-:Y:S01]  /*1d90*/  UMOV UR10, UR34 ;  /* 0x00000022000a7c82 */ /* 0x000fe20008000000 */
[----:B------:R-:W-:Y:S01]  /*1da0*/  UMOV UR12, UR36 ;  /* 0x00000024000c7c82 */ /* 0x000fe20008000000 */
[----:B------:R-:W-:Y:S01]  /*1db0*/  UMOV UR9, UR33 ;  /* 0x0000002100097c82 */ /* 0x000fe20008000000 */
[----:B------:R1:W-:Y:S03]  /*1dc0*/  UTMALDG.3D.MULTICAST.2CTA [UR32], [UR14], UR13, desc[UR18] ;  /* 0x000012200e0073b4 */ /* 0x0003e6000821180d */
[----:B------:R2:W-:Y:S01]  /*1dd0*/  UTMALDG.3D.2CTA [UR8], [UR4], desc[UR18] ;  /* 0x00001208040075b4 */ /* 0x0005e20008211000 */
[----:B-1----:R-:W-:Y:S01]  /*1de0*/  UIADD3 UR34, UPT, UPT, UR34, 0x40, URZ ;  /* 0x0000004022227890 */ /* 0x002fe2000fffe0ff */
[----:B------:R-:W-:Y:S01]  /*1df0*/  UMOV UR13, UR25 ;  /* 0x00000019000d7c82 */ /* 0x000fe20008000000 */
[----:B--2---:R-:W-:Y:S01]  /*1e00*/  UMOV UR4, UR7 ;  /* 0x0000000700047c82 */ /* 0x004fe20008000000 */
[----:B------:R-:W-:Y:S09]  /*1e10*/  BRA.U UP2, `(.L_x_31) ;  /* 0xfffffffd02487547 */ /* 0x000ff2000b83ffff */
.L_x_25:
[----:B------:R-:W-:Y:S01]  /*1e20*/  ULEA UR4, UR7, UR6, 0x3 ;  /* 0x0000000607047291 */ /* 0x000fe2000f8e18ff */
[----:B-1-3--:R-:W-:Y:S01]  /*1e30*/  SHF.L.U32 R0, R12, 0x1f, RZ ;  /* 0x0000001f0c007819 */ /* 0x00afe200000006ff */
[----:B------:R-:W-:Y:S01]  /*1e40*/  @!P1 SYNCS.ARRIVE.TRANS64.A1T0 RZ, [UR6+0x78], RZ ;  /* 0x000078ffffff99a7 */ /* 0x000fe20008100006 */
[----:B------:R-:W-:-:S06]  /*1e50*/  UISETP.GT.AND UP0, UPT, UR40, UR39, UPT ;  /* 0x000000272800728c */ /* 0x000fcc000bf04270 */
[----:B--2-4-:R1:W2:Y:S03]  /*1e60*/  SYNCS.PHASECHK.TRANS64.TRYWAIT P0, [UR4+0x18], R0 ;  /* 0x00001800ff0075a7 */ /* 0x0142a60008001104 */
[----:B------:R-:W-:Y:S05]  /*1e70*/  BRA.U !UP0, `(.L_x_32) ;  /* 0x0000000108c47547 */ /* 0x000fea000b800000 */
[----:B------:R-:W-:Y:S01]  /*1e80*/  UIADD3 UR24, UPT, UPT, UR44, UR13, URZ ;  /* 0x0000000d2c187290 */ /* 0x000fe2000fffe0ff */
[----:B------:R-:W-:-:S11]  /*1e90*/  UMOV UR4, UR7 ;  /* 0x0000000700047c82 */ /* 0x000fd60008000000 */
.L_x_38:
[----:B------:R-:W-:Y:S01]  /*1ea0*/  ULEA UR17, UR4, UR6, 0x3 ;  /* 0x0000000604117291 */ /* 0x000fe2000f8e18ff */
[----:B--2---:R-:W-:Y:S01]  /*1eb0*/  @P3 MOV R2, 0x8000 ;  /* 0x0000800000023802 */ /* 0x004fe20000000f00 */
[----:B--2-4-:R-:W-:Y:S10]  /*1ec0*/  @P0 BRA `(.L_x_33) ;  /* 0x00000000000c0947 */ /* 0x014ff40003800000 */
[----:B------:R-:W-:-:S04]  /*1ed0*/  SHF.L.U32 R3, R12, 0x1f, RZ ;  /* 0x0000001f0c037819 */ /* 0x000fc800000006ff */
[----:B------:R-:W2:Y:S02]  /*1ee0*/  SYNCS.PHASECHK.TRANS64.TRYWAIT P0, [UR17+0x18], R3 ;  /* 0x00001803ff0075a7 */ /* 0x000ea40008001111 */
[----:B--2---:R-:W-:Y:S05]  /*1ef0*/  @!P0 BRA `(.L_x_34) ;  /* 0x0000009c00788947 */ /* 0x004fea0003800000 */
.L_x_33:
[----:B------:R2:W-:Y:S01]  /*1f00*/  @P3 SYNCS.ARRIVE.TRANS64 RZ, [UR17], R2 ;  /* 0x00000002ffff39a7 */ /* 0x0005e20008000011 */
[----:B------:R-:W-:-:S04]  /*1f10*/  ULOP3.LUT UR5, UR23, 0x2, URZ, 0xfc, !UPT ;  /* 0x0000000217057892 */ /* 0x000fc8000f8efcff */
[----:B------:R-:W-:-:S09]  /*1f20*/  UISETP.NE.AND UP0, UPT, UR5, 0x2, UPT ;  /* 0x000000020500788c */ /* 0x000fd2000bf05270 */
[----:B------:R-:W-:Y:S05]  /*1f30*/  BRA.U UP0, `(.L_x_35) ;  /* 0x0000000100047547 */ /* 0x000fea000b800000 */
[----:B------:R-:W-:Y:S05]  /*1f40*/  BPT.TRAP 0x1 ;  /* 0x000000040000795c */ /* 0x000fea0000300000 */
.L_x_35:
[----:B------:R-:W-:Y:S04]  /*1f50*/  BSSY.RECONVERGENT B0, `(.L_x_36) ;  /* 0x0000003000007945 */ /* 0x000fe80003800200 */
[----:B------:R-:W-:Y:S05]  /*1f60*/  @!P2 BRA `(.L_x_37) ;  /* 0x000000000004a947 */ /* 0x000fea0003800000 */
[----:B------:R-:W-:Y:S05]  /*1f70*/  BPT.TRAP 0x1 ;  /* 0x000000040000795c */ /* 0x000fea0000300000 */
.L_x_37:
[----:B------:R-:W-:Y:S05]  /*1f80*/  BSYNC.RECONVERGENT B0 ;  /* 0x0000000000007941 */ /* 0x000fea0003800200 */
.L_x_36:
[----:B------:R-:W-:Y:S02]  /*1f90*/  UIADD3 UR5, UPT, UPT, UR4, 0x1, URZ ;  /* 0x0000000104057890 */ /* 0x000fe4000fffe0ff */
[----:B------:R-:W-:Y:S02]  /*1fa0*/  USHF.L.U32 UR18, UR13, 0x6, URZ ;  /* 0x000000060d127899 */ /* 0x000fe400080006ff */
[----:B------:R-:W-:Y:S02]  /*1fb0*/  UISETP.NE.AND UP0, UPT, UR5, 0x3, UPT ;  /* 0x000000030500788c */ /* 0x000fe4000bf05270 */
[----:B------:R-:W-:Y:S02]  /*1fc0*/  ULOP3.LUT UR17, UR17, 0xfefffff8, URZ, 0xc0, !UPT ;  /* 0xfefffff811117892 */ /* 0x000fe4000f8ec0ff */
[----:B------:R-:W-:Y:S02]  /*1fd0*/  USEL UR8, URZ, 0x1, UP0 ;  /* 0x00000001ff087887 */ /* 0x000fe40008000000 */
[----:B------:R-:W-:-:S02]  /*1fe0*/  USEL UR7, UR5, URZ, UP0 ;  /* 0x000000ff05077287 */ /* 0x000fc40008000000 */
[----:B------:R-:W-:Y:S02]  /*1ff0*/  UIADD3 UR14, UP0, UPT, UR26, 0x180, URZ ;  /* 0x000001801a0e7890 */ /* 0x000fe4000ff1e0ff */
        /* <DEDUP_REMOVED lines=9> */
[----:B------:R-:W-:Y:S02]  /*2090*/  UIADD3.X UR5, UPT, UPT, URZ, UR27, URZ, UP1, !UPT ;  /* 0x0000001bff057290 */ /* 0x000fe40008ffe4ff */
[----:B------:R-:W-:Y:S02]  /*20a0*/  UIADD3 UR8, UPT, UPT, UR6, 0x12400, UR8 ;  /* 0x0001240006087890 */ /* 0x000fe4000fffe008 */
[----:B------:R-:W-:Y:S01]  /*20b0*/  UIADD3.X UR15, UPT, UPT, URZ, UR27, URZ, UP0, !UPT ;  /* 0x0000001bff0f7290 */ /* 0x000fe200087fe4ff */
[----:B------:R-:W-:Y:S01]  /*20c0*/  UMOV UR28, 0x0 ;  /* 0x00000000001c7882 */ /* 0x000fe20000000000 */
[----:B------:R-:W-:Y:S01]  /*20d0*/  UMOV UR29, 0x10000000 ;  /* 0x10000000001d7882 */ /* 0x000fe20000000000 */
[----:B------:R-:W-:Y:S01]  /*20e0*/  UMOV UR19, UR35 ;  /* 0x0000002300137c82 */ /* 0x000fe20008000000 */
[----:B------:R-:W-:Y:S01]  /*20f0*/  UMOV UR20, UR36 ;  /* 0x0000002400147c82 */ /* 0x000fe20008000000 */
[----:B------:R-:W-:Y:S01]  /*2100*/  UMOV UR12, UR36 ;  /* 0x00000024000c7c82 */ /* 0x000fe20008000000 */
[----:B------:R1:W-:Y:S01]  /*2110*/  UTMALDG.3D.MULTICAST.2CTA [UR16], [UR4], UR10, desc[UR28] ;  /* 0x00001c10040073b4 */ /* 0x0003e2000821180a */
[----:B------:R-:W-:Y:S01]  /*2120*/  UMOV UR9, UR17 ;  /* 0x0000001100097c82 */ /* 0x000fe20008000000 */
[----:B------:R-:W-:-:S04]  /*2130*/  UIADD3 UR13, UPT, UPT, UR13, 0x1, URZ ;  /* 0x000000010d0d7890 */ /* 0x000fc8000fffe0ff */
[----:B------:R-:W-:Y:S01]  /*2140*/  UISETP.NE.AND UP0, UPT, UR13, UR24, UPT ;  /* 0x000000180d00728c */ /* 0x000fe2000bf05270 */
[----:B-1----:R-:W-:Y:S01]  /*2150*/  UMOV UR10, UR18 ;  /* 0x00000012000a7c82 */ /* 0x002fe20008000000 */
[----:B------:R-:W-:Y:S01]  /*2160*/  UMOV UR4, UR7 ;  /* 0x0000000700047c82 */ /* 0x000fe20008000000 */
[----:B------:R3:W-:Y:S06]  /*2170*/  UTMALDG.3D.2CTA [UR8], [UR14], desc[UR28] ;  /* 0x00001c080e0075b4 */ /* 0x0007ec0008211000 */
[----:B---3--:R-:W-:Y:S05]  /*2180*/  BRA.U UP0, `(.L_x_38) ;  /* 0xfffffffd00447547 */ /* 0x008fea000b83ffff */
.L_x_32:
[C---:B------:R-:W-:Y:S01]  /*2190*/  LEA R3, R11.reuse, UR6, 0x3 ;  /* 0x000000060b037c11 */ /* 0x040fe2000f8e18ff */
[----:B------:R-:W-:Y:S01]  /*21a0*/  NOP ;  /* 0x0000000000007918 */ /* 0x000fe20000000000 */
[----:B-1----:R-:W-:Y:S02]  /*21b0*/  SHF.L.U32 R0, R10, 0x1f, RZ ;  /* 0x0000001f0a007819 */ /* 0x002fe400000006ff */
[----:B------:R-:W-:Y:S02]  /*21c0*/  LEA R5, R11, UR6, 0x4 ;  /* 0x000000060b057c11 */ /* 0x000fe4000f8e20ff */
[----:B--2-4-:R-:W1:Y:S02]  /*21d0*/  SYNCS.PHASECHK.TRANS64.TRYWAIT P0, [R3+URZ+0x80], R0 ;  /* 0x00008000030075a7 */ /* 0x014e6400080011ff */
[----:B-1----:R-:W-:Y:S05]  /*21e0*/  @!P0 BRA `(.L_x_39) ;  /* 0x0000009800d48947 */ /* 0x002fea0003800000 */
.L_x_143:
[----:B------:R-:W2:Y:S01]  /*21f0*/  LDS.128 R4, [R5+0xf0] ;  /* 0x0000f00005047984 */ /* 0x000ea20000000c00 */
[----:B------:R-:W-:Y:S01]  /*2200*/  UISETP.GE.AND UP0, UPT, UR42, 0x1, UPT ;  /* 0x000000012a00788c */ /* 0x000fe2000bf06270 */
[----:B------:R-:W-:Y:S01]  /*2210*/  @!PT LDS RZ, [RZ] ;  /* 0x00000000fffff984 */ /* 0x000fe20000000800 */
[----:B------:R-:W-:Y:S01]  /*2220*/  @!PT LDS RZ, [RZ] ;  /* 0x00000000fffff984 */ /* 0x000fe20000000800 */
[----:B------:R-:W-:Y:S01]  /*2230*/  @!PT LDS RZ, [RZ] ;  /* 0x00000000fffff984 */ /* 0x000fe20000000800 */
[----:B------:R-:W-:Y:S01]  /*2240*/  @!PT LDS RZ, [RZ] ;  /* 0x00000000fffff984 */ /* 0x000fe20000000800 */
[----:B------:R3:W-:Y:S06]  /*2250*/  MEMBAR.ALL.CTA ;  /* 0x0000000000007992 */ /* 0x0007ec0000008000 */
[----:B---3--:R-:W3:Y:S01]  /*2260*/  FENCE.VIEW.ASYNC.S ;  /* 0x00000000000073c6 */ /* 0x008ee20000000000 */
[----:B--2---:R-:W-:-:S13]  /*2270*/  LOP3.LUT P0, RZ, R6, 0x1, RZ, 0xc0, !PT ;  /* 0x0000000106ff7812 */ /* 0x004fda000780c0ff */
[----:B---3--:R-:W-:Y:S01]  /*2280*/  VOTEU.ANY UP1, P0 ;  /* 0x0000000000ff7886 */ /* 0x008fe20000020100 */
[----:B------:R-:W-:-:S13]  /*2290*/  PLOP3.LUT P0, PT, PT, PT, UP1, 0x80, 0x8 ;  /* 0x000000000008781c */ /* 0x000fda0003f0f018 */
[----:B-1----:R-:W-:Y:S02]  /*22a0*/  @P0 LOP3.LUT R0, R5, 0xffff, RZ, 0xc0, !PT ;  /* 0x0000ffff05000812 */ /* 0x002fe400078ec0ff */
[----:B------:R-:W-:Y:S02]  /*22b0*/  @P0 MOV R2, R4 ;  /* 0x0000000400020202 */ /* 0x000fe40000000f00 */
[----:B------:R-:W-:Y:S01]  /*22c0*/  @P0 R2UR UR5, R0 ;  /* 0x00000000000502ca */ /* 0x000fe200000e0000 */
[----:B------:R-:W-:Y:S01]  /*22d0*/  VIADD R0, R3, 0x90 ;  /* 0x0000009003007836 */ /* 0x000fe20000000000 */
[----:B------:R-:W-:Y:S02]  /*22e0*/  @P0 SHF.R.U32.HI R4, RZ, 0x10, R5 ;  /* 0x00000010ff040819 */ /* 0x000fe40000011605 */
[----:B------:R-:W-:Y:S02]  /*22f0*/  @P0 R2UR UR8, R2 ;  /* 0x00000000020802ca */ /* 0x000fe400000e0000 */
[----:B------:R-:W-:-:S02]  /*2300*/  PRMT R0, RZ, 0x654, R0 ;  /* 0x00000654ff007816 */ /* 0x000fc40000000000 */
[----:B------:R-:W-:Y:S02]  /*2310*/  @P0 R2UR UR4, R4 ;  /* 0x00000000040402ca */ /* 0x000fe400000e0000 */
[----:B------:R1:W-:Y:S03]  /*2320*/  SYNCS.ARRIVE.TRANS64.RED.A1T0 RZ, [R0+URZ], RZ ;  /* 0x000000ff00ff79a7 */ /* 0x0003e600081004ff */
[----:B------:R-:W-:-:S04]  /*2330*/  @UP1 UMOV UR30, UR5 ;  /* 0x00000005001e1c82 */ /* 0x000fc80008000000 */
[----:B------:R-:W-:-:S04]  /*2340*/  @UP1 UMOV UR31, UR8 ;  /* 0x00000008001f1c82 */ /* 0x000fc80008000000 */
[----:B------:R-:W-:Y:S01]  /*2350*/  @UP1 UMOV UR36, UR4 ;  /* 0x0000000400241c82 */ /* 0x000fe20008000000 */
[----:B------:R-:W-:Y:S05]  /*2360*/  BRA.U !UP0, `(.L_x_40) ;  /* 0x0000000108d47547 */ /* 0x000fea000b800000 */
[----:B------:R-:W2:Y:S01]  /*2370*/  LDCU.128 UR12, c[0x0][0xb10] ;  /* 0x00016200ff0c77ac */ /* 0x000ea20008000c00 */
[----:B------:R-:W3:Y:S01]  /*2380*/  LDCU UR24, c[0x0][0xb20] ;  /* 0x00016400ff1877ac */ /* 0x000ee20008000800 */
[----:B------:R-:W4:Y:S01]  /*2390*/  LDCU UR20, c[0x0][0xb0c] ;  /* 0x00016180ff1477ac */ /* 0x000f220008000800 */
[----:B------:R-:W1:Y:S01]  /*23a0*/  LDCU.64 UR10, c[0x0][0xb28] ;  /* 0x00016500ff0a77ac */ /* 0x000e620008000a00 */
[----:B------:R-:W-:Y:S02]  /*23b0*/  UISETP.NE.AND UP3, UPT, UR42, 0x1, UPT ;  /* 0x000000012a00788c */ /* 0x000fe4000bf65270 */
[----:B--2---:R-:W-:Y:S02]  /*23c0*/  UIMAD.WIDE.U32 UR8, UR37, UR15, URZ ;  /* 0x0000000f250872a5 */ /* 0x004fe4000f8e00ff */
[----:B------:R-:W-:Y:S02]  /*23d0*/  UIMAD.WIDE.U32 UR4, UR38, UR12, URZ ;  /* 0x0000000c260472a5 */ /* 0x000fe4000f8e00ff */
[----:B------:R-:W-:-:S02]  /*23e0*/  UISETP.NE.AND UP0, UPT, UR14, 0x1, UPT ;  /* 0x000000010e00788c */ /* 0x000fc4000bf05270 */
[----:B------:R-:W-:Y:S01]  /*23f0*/  UIMAD.WIDE.U32 UR28, UR30, UR15, URZ ;  /* 0x0000000f1e1c72a5 */ /* 0x000fe2000f8e00ff */
[----:B------:R-:W-:Y:S02]  /*2400*/  UMOV UR8, UR9 ;  /* 0x0000000900087c82 */ /* 0x000fe40008000000 */
[----:B------:R-:W-:Y:S01]  /*2410*/  UMOV UR4, UR5 ;  /* 0x0000000500047c82 */ /* 0x000fe20008000000 */
[----:B---3--:R-:W-:Y:S02]  /*2420*/  USHF.R.U32.HI UR8, URZ, UR24, UR8 ;  /* 0x00000018ff087299 */ /* 0x008fe40008011608 */
[----:B----4-:R-:W-:Y:S02]  /*2430*/  UISETP.NE.AND UP2, UPT, UR20, 0x1, UPT ;  /* 0x000000011400788c */ /* 0x010fe4000bf45270 */
[----:B------:R-:W-:Y:S02]  /*2440*/  USHF.R.U32.HI UR4, URZ, UR13, UR4 ;  /* 0x0000000dff047299 */ /* 0x000fe40008011604 */
[----:B------:R-:W-:-:S02]  /*2450*/  USEL UR5, UR37, UR8, !UP0 ;  /* 0x0000000825057287 */ /* 0x000fc4000c000000 */
[----:B------:R-:W-:Y:S02]  /*2460*/  USEL UR8, UR38, UR4, !UP2 ;  /* 0x0000000426087287 */ /* 0x000fe4000d000000 */
[----:B-1----:R-:W-:Y:S01]  /*2470*/  UIMAD.WIDE.U32 UR16, UR5, UR10, URZ ;  /* 0x0000000a051072a5 */ /* 0x002fe2000f8e00ff */
[----:B------:R-:W-:Y:S01]  /*2480*/  UMOV UR4, UR29 ;  /* 0x0000001d00047c82 */ /* 0x000fe20008000000 */
[----:B------:R-:W-:Y:S02]  /*2490*/  UIMAD.WIDE.U32 UR18, UR31, UR12, URZ ;  /* 0x0000000c1f1272a5 */ /* 0x000fe4000f8e00ff */
[----:B------:R-:W-:-:S03]  /*24a0*/  UIMAD.WIDE.U32 UR28, UR8, UR10, URZ ;  /* 0x0000000a081c72a5 */ /* 0x000fc6000f8e00ff */
[----:B------:R-:W-:Y:S01]  /*24b0*/  UMOV UR16, UR17 ;  /* 0x0000001100107c82 */ /* 0x000fe20008000000 */
[----:B------:R-:W-:Y:S02]  /*24c0*/  USHF.R.U32.HI UR4, URZ, UR24, UR4 ;  /* 0x00000018ff047299 */ /* 0x000fe40008011604 */
[----:B------:R-:W-:Y:S01]  /*24d0*/  @UP3 USHF.R.U32.HI UR5, URZ, UR11, UR16 ;  /* 0x0000000bff053299 */ /* 0x000fe20008011610 */
[----:B------:R-:W-:Y:S01]  /*24e0*/  UMOV UR18, UR19 ;  /* 0x0000001300127c82 */ /* 0x000fe20008000000 */
[----:B------:R-:W-:Y:S01]  /*24f0*/  UMOV UR28, UR29 ;  /* 0x0000001d001c7c82 */ /* 0x000fe20008000000 */
[----:B------:R-:W-:Y:S02]  /*2500*/  USHF.R.U32.HI UR13, URZ, UR13, UR18 ;  /* 0x0000000dff0d7299 */ /* 0x000fe40008011612 */
[----:B------:R-:W-:Y:S02]  /*2510*/  USEL UR4, UR30, UR4, !UP0 ;  /* 0x000000041e047287 */ /* 0x000fe4000c000000 */
[----:B------:R-:W-:-:S02]  /*2520*/  @UP3 USHF.R.U32.HI UR8, URZ, UR11, UR28 ;  /* 0x0000000bff083299 */ /* 0x000fc4000801161c */
[----:B------:R-:W-:Y:S02]  /*2530*/  UIMAD UR9, UR42, UR5, URZ ;  /* 0x000000052a0972a4 */ /* 0x000fe4000f8e02ff */
[----:B------:R-:W-:Y:S02]  /*2540*/  USEL UR5, UR31, UR13, !UP2 ;  /* 0x0000000d1f057287 */ /* 0x000fe4000d000000 */
[----:B------:R-:W-:Y:S02]  /*2550*/  UIMAD UR12, UR42, UR8, URZ ;  /* 0x000000082a0c72a4 */ /* 0x000fe4000f8e02ff */
[----:B------:R-:W-:Y:S02]  /*2560*/  UISETP.GE.AND UP0, UPT, UR4, UR9, UPT ;  /* 0x000000090400728c */ /* 0x000fe4000bf06270 */
[----:B------:R-:W-:Y:S02]  /*2570*/  UIMAD.WIDE.U32 UR16, UR4, UR10, URZ ;  /* 0x0000000a041072a5 */ /* 0x000fe4000f8e00ff */
[----:B------:R-:W-:-:S02]  /*2580*/  UISETP.GE.OR UP0, UPT, UR5, UR12, UP0 ;  /* 0x0000000c0500728c */ /* 0x000fc40008706670 */
        /* <DEDUP_REMOVED lines=19> */
.L_x_40:
[----:B------:R-:W2:Y:S02]  /*26c0*/  LDCU UR4, c[0x0][0xb30] ;  /* 0x00016600ff0477ac */ /* 0x000ea40008000800 */
[----:B--2---:R-:W-:-:S09]  /*26d0*/  UISETP.NE.AND UP0, UPT, UR4, 0x1, UPT ;  /* 0x000000010400788c */ /* 0x004fd2000bf05270 */
[----:B------:R-:W-:Y:S05]  /*26e0*/  BRA.U UP0, `(.L_x_41) ;  /* 0x0000000100447547 */ /* 0x000fea000b800000 */
[----:B------:R-:W2:Y:S01]  /*26f0*/  LDCU.128 UR12, c[0x0][0xb10] ;  /* 0x00016200ff0c77ac */ /* 0x000ea20008000c00 */
[----:B------:R-:W3:Y:S01]  /*2700*/  LDCU UR10, c[0x0][0xb0c] ;  /* 0x00016180ff0a77ac */ /* 0x000ee20008000800 */
[----:B------:R-:W4:Y:S01]  /*2710*/  LDCU UR11, c[0x0][0xb20] ;  /* 0x00016400ff0b77ac */ /* 0x000f220008000800 */
[----:B--2---:R-:W-:Y:S02]  /*2720*/  UIMAD.WIDE.U32 UR8, UR31, UR12, URZ ;  /* 0x0000000c1f0872a5 */ /* 0x004fe4000f8e00ff */
[----:B------:R-:W-:Y:S02]  /*2730*/  UIMAD.WIDE.U32 UR4, UR30, UR15, URZ ;  /* 0x0000000f1e0472a5 */ /* 0x000fe4000f8e00ff */
[----:B---3--:R-:W-:Y:S02]  /*2740*/  UISETP.NE.AND UP2, UPT, UR10, 0x1, UPT ;  /* 0x000000010a00788c */ /* 0x008fe4000bf45270 */
[----:B------:R-:W-:Y:S01]  /*2750*/  UISETP.NE.AND UP0, UPT, UR14, 0x1, UPT ;  /* 0x000000010e00788c */ /* 0x000fe2000bf05270 */
[----:B------:R-:W-:-:S02]  /*2760*/  UMOV UR8, UR9 ;  /* 0x0000000900087c82 */ /* 0x000fc40008000000 */
[----:B------:R-:W-:Y:S01]  /*2770*/  UMOV UR4, UR5 ;  /* 0x0000000500047c82 */ /* 0x000fe20008000000 */
[----:B------:R-:W-:Y:S02]  /*2780*/  USHF.R.U32.HI UR13, URZ, UR13, UR8 ;  /* 0x0000000dff0d7299 */ /* 0x000fe40008011608 */
[----:B----4-:R-:W-:Y:S02]  /*2790*/  USHF.R.U32.HI UR4, URZ, UR11, UR4 ;  /* 0x0000000bff047299 */ /* 0x010fe40008011604 */
[----:B------:R-:W-:Y:S02]  /*27a0*/  USEL UR5, UR31, UR13, !UP2 ;  /* 0x0000000d1f057287 */ /* 0x000fe4000d000000 */
[----:B------:R-:W-:-:S04]  /*27b0*/  USEL UR4, UR30, UR4, !UP0 ;  /* 0x000000041e047287 */ /* 0x000fc8000c000000 */
[----:B------:R-:W-:Y:S02]  /*27c0*/  UIADD3 UR8, UPT, UPT, UR5, -UR4, URZ ;  /* 0x8000000405087290 */ /* 0x000fe4000fffe0ff */
[----:B------:R-:W-:Y:S02]  /*27d0*/  UIADD3 UR4, UPT, UPT, -UR5, UR4, URZ ;  /* 0x0000000405047290 */ /* 0x000fe4000fffe1ff */
[----:B------:R-:W-:Y:S02]  /*27e0*/  UIMAD UR30, UR8, UR14, UR30 ;  /* 0x0000000e081e72a4 */ /* 0x000fe4000f8e021e */
[----:B------:R-:W-:-:S12]  /*27f0*/  UIMAD UR31, UR4, UR10, UR31 ;  /* 0x0000000a041f72a4 */ /* 0x000fd8000f8e021f */
.L_x_41:
[----:B------:R-:W-:Y:S01]  /*2800*/  VIADD R11, R11, 0x1 ;  /* 0x000000010b0b7836 */ /* 0x000fe20000000000 */
[----:B------:R-:W-:Y:S02]  /*2810*/  R2UR UR5, R143 ;  /* 0x000000008f0572ca */ /* 0x000fe400000e0000 */
[----:B------:R-:W-:Y:S02]  /*2820*/  R2UR UR4, R142 ;  /* 0x000000008e0472ca */ /* 0x000fe400000e0000 */
[C---:B------:R-:W-:Y:S02]  /*2830*/  ISETP.NE.AND P0, PT, R11.reuse, 0x2, PT ;  /* 0x000000020b00780c */ /* 0x040fe40003f05270 */
[----:B------:R-:W-:Y:S02]  /*2840*/  PLOP3.LUT P1, PT, PT, PT, PT, 0x80, 0x8 ;  /* 0x000000000008781c */ /* 0x000fe40003f2f070 */
[----:B------:R-:W-:Y:S02]  /*2850*/  SEL R3, RZ, 0x1, P0 ;  /* 0x00000001ff037807 */ /* 0x000fe40000000000 */
[----:B------:R-:W-:-:S02]  /*2860*/  SEL R11, R11, RZ, P0 ;  /* 0x000000ff0b0b7207 */ /* 0x000fc40000000000 */
[----:B------:R-:W-:Y:S01]  /*2870*/  LOP3.LUT R10, R10, R3, RZ, 0x3c, !PT ;  /* 0x000000030a0a7212 */ /* 0x000fe200078e3cff */
[----:B------:R-:W-:Y:S02]  /*2880*/  UIADD3 UR16, UPT, UPT, UR31, UR5, URZ ;  /* 0x000000051f107290 */ /* 0x000fe4000fffe0ff */
[----:B------:R-:W-:Y:S01]  /*2890*/  UIADD3 UR20, UPT, UPT, UR30, UR4, URZ ;  /* 0x000000041e147290 */ /* 0x000fe2000fffe0ff */
[----:B------:R-:W-:Y:S11]  /*28a0*/  BRA.U UP1, `(.L_x_42) ;  /* 0xfffffff101247547 */ /* 0x000ff6000b83ffff */
[----:B------:R-:W-:Y:S01]  /*28b0*/  UIADD3 UR6, UPT, UPT, UR6, 0x18, URZ ;  /* 0x0000001806067890 */ /* 0x000fe2000fffe0ff */
[----:B------:R-:W-:-:S03]  /*28c0*/  SHF.L.U32 R3, R12, 0x1f, RZ ;  /* 0x0000001f0c037819 */ /* 0x000fc600000006ff */
[----:B------:R-:W-:-:S09]  /*28d0*/  ULEA UR4, UR7, UR6, 0x3 ;  /* 0x0000000607047291 */ /* 0x000fd2000f8e18ff */
[----:B------:R-:W2:Y:S02]  /*28e0*/  SYNCS.PHASECHK.TRANS64.TRYWAIT P0, [UR4], R3 ;  /* 0x00000003ff0075a7 */ /* 0x000ea40008001104 */
[----:B--2---:R-:W-:Y:S05]  /*28f0*/  @!P0 BRA `(.L_x_43) ;  /* 0x0000009400248947 */ /* 0x004fea0003800000 */
.L_x_145:
[----:B------:R-:W-:-:S04]  /*2900*/  UIADD3 UR4, UPT, UPT, UR7, 0x1, URZ ;  /* 0x0000000107047890 */ /* 0x000fc8000fffe0ff */
[----:B------:R-:W-:-:S04]  /*2910*/  UISETP.NE.AND UP0, UPT, UR4, 0x3, UPT ;  /* 0x000000030400788c */ /* 0x000fc8000bf05270 */
[----:B------:R-:W-:Y:S02]  /*2920*/  USEL UR7, URZ, 0x1, UP0 ;  /* 0x00000001ff077887 */ /* 0x000fe40008000000 */
[----:B------:R-:W-:-:S04]  /*2930*/  USEL UR4, UR4, URZ, UP0 ;  /* 0x000000ff04047287 */ /* 0x000fc80008000000 */
[----:B------:R-:W-:Y:S01]  /*2940*/  ULEA UR5, UR4, UR6, 0x3 ;  /* 0x0000000604057291 */ /* 0x000fe2000f8e18ff */
[----:B------:R-:W-:-:S04]  /*2950*/  LOP3.LUT R12, R12, UR7, RZ, 0x3c, !PT ;  /* 0x000000070c0c7c12 */ /* 0x000fc8000f8e3cff */
[----:B-1----:R-:W-:-:S04]  /*2960*/  SHF.L.U32 R3, R12, 0x1f, RZ ;  /* 0x0000001f0c037819 */ /* 0x002fc800000006ff */
[----:B------:R-:W1:Y:S02]  /*2970*/  SYNCS.PHASECHK.TRANS64.TRYWAIT P0, [UR5], R3 ;  /* 0x00000003ff0075a7 */ /* 0x000e640008001105 */
[----:B-1----:R-:W-:Y:S05]  /*2980*/  @!P0 BRA `(.L_x_44) ;  /* 0x0000009400188947 */ /* 0x002fea0003800000 */
.L_x_147:
[----:B------:R-:W-:-:S04]  /*2990*/  UIADD3 UR4, UPT, UPT, UR4, 0x1, URZ ;  /* 0x0000000104047890 */ /* 0x000fc8000fffe0ff */
[----:B------:R-:W-:-:S04]  /*29a0*/  UISETP.NE.AND UP0, UPT, UR4, 0x3, UPT ;  /* 0x000000030400788c */ /* 0x000fc8000bf05270 */
[----:B------:R-:W-:Y:S02]  /*29b0*/  USEL UR5, URZ, 0x1, UP0 ;  /* 0x00000001ff057887 */ /* 0x000fe40008000000 */
[----:B------:R-:W-:-:S04]  /*29c0*/  USEL UR4, UR4, URZ, UP0 ;  /* 0x000000ff04047287 */ /* 0x000fc80008000000 */
[----:B------:R-:W-:Y:S01]  /*29d0*/  ULEA UR4, UR4, UR6, 0x3 ;  /* 0x0000000604047291 */ /* 0x000fe2000f8e18ff */
[----:B-1----:R-:W-:-:S04]  /*29e0*/  LOP3.LUT R3, R12, UR5, RZ, 0x3c, !PT ;  /* 0x000000050c037c12 */ /* 0x002fc8000f8e3cff */
[----:B------:R-:W-:Y:S01]  /*29f0*/  SHF.L.U32 R3, R3, 0x1f, RZ ;  /* 0x0000001f03037819 */ /* 0x000fe200000006ff */
[----:B------:R-:W-:-:S07]  /*2a00*/  IMAD.U32 R0, RZ, RZ, UR4 ;  /* 0x00000004ff007e24 */ /* 0x000fce000f8e00ff */
.L_x_45:
[----:B-1----:R1:W2:Y:S02]  /*2a10*/  SYNCS.PHASECHK.TRANS64.TRYWAIT P0, [R0+URZ], R3 ;  /* 0x00000003000075a7 */ /* 0x0022a400080011ff */
[----:B--2---:R-:W-:Y:S05]  /*2a20*/  @!P0 NANOSLEEP.SYNCS 0x989680 ;  /* 0x009896800000895d */ /* 0x004fea0003900000 */
[----:B------:R-:W2:Y:S02]  /*2a30*/  @!P0 SYNCS.PHASECHK.TRANS64 P0, [R0+URZ], R3 ;  /* 0x00000003000085a7 */ /* 0x000ea400080010ff */
[----:B--2---:R-:W-:Y:S05]  /*2a40*/  @P0 EXIT ;  /* 0x000000000000094d */ /* 0x004fea0003800000 */
[----:B------:R-:W-:Y:S05]  /*2a50*/  BRA `(.L_x_45) ;  /* 0xfffffffc00ec7947 */ /* 0x000fea000383ffff */
.L_x_22:
[----:B------:R-:W-:-:S04]  /*2a60*/  UISETP.NE.AND UP0, UPT, UR45, URZ, UPT ;  /* 0x000000ff2d00728c */ /* 0x000fc8000bf05270 */
[----:B------:R-:W-:-:S09]  /*2a70*/  UISETP.NE.OR UP0, UPT, UR17, 0x1, UP0 ;  /* 0x000000011100788c */ /* 0x000fd20008705670 */
[----:B------:R-:W-:Y:S05]  /*2a80*/  BRA.U UP0, `(.L_x_46) ;  /* 0x0000000500487547 */ /* 0x000fea000b800000 */
[----:B------:R-:W-:Y:S01]  /*2a90*/  ISETP.GE.U32.AND P2, PT, R3, 0x4, PT ;  /* 0x000000040300780c */ /* 0x000fe20003f46070 */
[----:B------:R-:W-:Y:S01]  /*2aa0*/  IMAD.MOV.U32 R12, RZ, RZ, 0x1 ;  /* 0x00000001ff0c7424 */ /* 0x000fe200078e00ff */
[----:B------:R-:W-:Y:S02]  /*2ab0*/  CS2R R10, SRZ ;  /* 0x00000000000a7805 */ /* 0x000fe4000001ff00 */
[----:B------:R-:W-:Y:S01]  /*2ac0*/  CS2R R8, SRZ ;  /* 0x0000000000087805 */ /* 0x000fe2000001ff00 */
[----:B------:R-:W-:Y:S01]  /*2ad0*/  UMOV UR6, 0x400 ;  /* 0x0000040000067882 */ /* 0x000fe20000000000 */
[----:B------:R-:W-:Y:S01]  /*2ae0*/  UMOV UR5, URZ ;  /* 0x000000ff00057c82 */ /* 0x000fe20008000000 */
[----:B------:R-:W-:-:S12]  /*2af0*/  ULEA UR6, UR45, UR6, 0x18 ;  /* 0x000000062d067291 */ /* 0x000fd8000f8ec0ff */
.L_x_50:
[----:B------:R-:W-:Y:S02]  /*2b00*/  LEA R0, R8, UR6, 0x3 ;  /* 0x0000000608007c11 */ /* 0x000fe4000f8e18ff */
[----:B------:R-:W-:-:S03]  /*2b10*/  SHF.L.U32 R5, R9, 0x1f, RZ ;  /* 0x0000001f09057819 */ /* 0x000fc600000006ff */
[----:B------:R-:W-:Y:S01]  /*2b20*/  VIADD R4, R0, 0xd0 ;  /* 0x000000d000047836 */ /* 0x000fe20000000000 */
[----:B------:R-:W1:Y:S02]  /*2b30*/  SYNCS.PHASECHK.TRANS64.TRYWAIT P0, [R0+URZ+0xc0], R5 ;  /* 0x0000c005000075a7 */ /* 0x000e6400080011ff */
[----:B-1----:R-:W-:Y:S05]  /*2b40*/  @!P0 BRA `(.L_x_47) ;  /* 0x0000009000c08947 */ /* 0x002fea0003800000 */
.L_x_148:
[----:B------:R-:W-:Y:S01]  /*2b50*/  ULEA UR4, UR5, UR6, 0x3 ;  /* 0x0000000605047291 */ /* 0x000fe2000f8e18ff */
[----:B------:R-:W-:Y:S01]  /*2b60*/  PRMT R4, RZ, 0x654, R4 ;  /* 0x00000654ff047816 */ /* 0x000fe20000000004 */
[----:B-1----:R-:W-:Y:S01]  /*2b70*/  @!P2 IMAD.MOV.U32 R5, RZ, RZ, 0x10 ;  /* 0x00000010ff05a424 */ /* 0x002fe200078e00ff */
[----:B------:R-:W-:Y:S01]  /*2b80*/  SHF.L.U32 R7, R12, 0x1f, RZ ;  /* 0x0000001f0c077819 */ /* 0x000fe200000006ff */
[----:B------:R-:W-:Y:S01]  /*2b90*/  UIADD3 UR7, UPT, UPT, UR4, 0x80, URZ ;  /* 0x0000008004077890 */ /* 0x000fe2000fffe0ff */
[----:B------:R1:W-:Y:S05]  /*2ba0*/  SYNCS.ARRIVE.TRANS64.RED.A1T0 RZ, [R4+URZ], RZ ;  /* 0x000000ff04ff79a7 */ /* 0x0003ea00081004ff */
[----:B------:R-:W-:Y:S01]  /*2bb0*/  IMAD.U32 R0, RZ, RZ, UR7 ;  /* 0x00000007ff007e24 */ /* 0x000fe2000f8e00ff */
[----:B------:R-:W2:Y:S04]  /*2bc0*/  SYNCS.PHASECHK.TRANS64.TRYWAIT P0, [UR4+0x90], R7 ;  /* 0x00009007ff0075a7 */ /* 0x000ea80008001104 */
[----:B------:R-:W-:Y:S01]  /*2bd0*/  PRMT R13, R3, 0x654, R0 ;  /* 0x00000654030d7816 */ /* 0x000fe20000000000 */
[----:B-12---:R-:W-:Y:S06]  /*2be0*/  @!P0 BRA `(.L_x_48) ;  /* 0x0000009000ac8947 */ /* 0x006fec0003800000 */
.L_x_150:
[----:B------:R-:W-:Y:S01]  /*2bf0*/  ULEA UR8, UR5, UR6, 0x4 ;  /* 0x0000000605087291 */ /* 0x000fe2000f8e20ff */
[----:B------:R-:W-:Y:S01]  /*2c00*/  SEL R2, R13, R2, !P2 ;  /* 0x000000020d027207 */ /* 0x000fe20005000000 */
[----:B------:R-:W-:Y:S01]  /*2c10*/  UIADD3 UR9, UPT, UPT, UR4, 0x80, URZ ;  /* 0x0000008004097890 */ /* 0x000fe2000fffe0ff */
[----:B-1----:R-:W-:Y:S01]  /*2c20*/  LEA R0, R11, UR6, 0x3 ;  /* 0x000000060b007c11 */ /* 0x002fe2000f8e18ff */
[----:B------:R-:W-:Y:S01]  /*2c30*/  UIADD3 UR8, UPT, UPT, UR8, 0xf0, URZ ;  /* 0x000000f008087890 */ /* 0x000fe2000fffe0ff */
[----:B------:R1:W-:Y:S01]  /*2c40*/  @!P2 SYNCS.ARRIVE.TRANS64.RED RZ, [R2+URZ], R5 ;  /* 0x0000000502ffa9a7 */ /* 0x0003e200080004ff */
[----:B------:R-:W-:Y:S01]  /*2c50*/  UIADD3 UR4, UPT, UPT, UR5, 0x1, URZ ;  /* 0x0000000105047890 */ /* 0x000fe2000fffe0ff */
[----:B------:R-:W-:-:S03]  /*2c60*/  VIADD R8, R8, 0x1 ;  /* 0x0000000108087836 */ /* 0x000fc60000000000 */
[----:B------:R-:W-:Y:S02]  /*2c70*/  UISETP.NE.AND UP0, UPT, UR4, 0x2, UPT ;  /* 0x000000020400788c */ /* 0x000fe4000bf05270 */
[----:B------:R-:W-:Y:S01]  /*2c80*/  ISETP.NE.AND P0, PT, R8, 0x2, PT ;  /* 0x000000020800780c */ /* 0x000fe20003f05270 */
[----:B------:R-:W-:Y:S06]  /*2c90*/  UGETNEXTWORKID.BROADCAST [UR8], [UR9] ;  /* 0x00000000080073ca */ /* 0x000fec0008000100 */
[----:B------:R-:W-:Y:S02]  /*2ca0*/  USEL UR7, URZ, 0x1, UP0 ;  /* 0x00000001ff077887 */ /* 0x000fe40008000000 */
[----:B------:R-:W-:-:S04]  /*2cb0*/  USEL UR5, UR4, URZ, UP0 ;  /* 0x000000ff04057287 */ /* 0x000fc80008000000 */
[----:B------:R-:W-:Y:S02]  /*2cc0*/  LOP3.LUT R12, R12, UR7, RZ, 0x3c, !PT ;  /* 0x000000070c0c7c12 */ /* 0x000fe4000f8e3cff */
[----:B-1----:R-:W-:-:S04]  /*2cd0*/  SHF.L.U32 R5, R10, 0x1f, RZ ;  /* 0x0000001f0a057819 */ /* 0x002fc800000006ff */
[----:B------:R-:W1:Y:S02]  /*2ce0*/  SYNCS.PHASECHK.TRANS64.TRYWAIT P1, [R0+URZ+0x80], R5 ;  /* 0x00008005000075a7 */ /* 0x000e6400080211ff */
[----:B-1----:R-:W-:Y:S05]  /*2cf0*/  @!P1 BRA `(.L_x_49) ;  /* 0x0000009000809947 */ /* 0x002fea0003800000 */
.L_x_151:
[C---:B------:R-:W-:Y:S01]  /*2d00*/  LEA R4, R11.reuse, UR6, 0x4 ;  /* 0x000000060b047c11 */ /* 0x040fe2000f8e20ff */
[----:B-1----:R-:W-:Y:S01]  /*2d10*/  VIADD R0, R0, 0x90 ;  /* 0x0000009000007836 */ /* 0x002fe20000000000 */
[----:B------:R-:W-:Y:S01]  /*2d20*/  SEL R8, R8, RZ, P0 ;  /* 0x000000ff08087207 */ /* 0x000fe20000000000 */
[----:B------:R-:W-:-:S03]  /*2d30*/  VIADD R11, R11, 0x1 ;  /* 0x000000010b0b7836 */ /* 0x000fc60000000000 */
[----:B------:R-:W1:Y:S01]  /*2d40*/  LDS.128 R4, [R4+0xf0] ;  /* 0x0000f00004047984 */ /* 0x000e620000000c00 */
[----:B------:R-:W-:Y:S02]  /*2d50*/  PRMT R0, RZ, 0x654, R0 ;  /* 0x00000654ff007816 */ /* 0x000fe40000000000 */
[C---:B------:R-:W-:Y:S01]  /*2d60*/  ISETP.NE.AND P1, PT, R11.reuse, 0x2, PT ;  /* 0x000000020b00780c */ /* 0x040fe20003f25270 */
[----:B------:R-:W-:Y:S01]  /*2d70*/  @!PT LDS RZ, [RZ] ;  /* 0x00000000fffff984 */ /* 0x000fe20000000800 */
[----:B------:R-:W-:Y:S01]  /*2d80*/  @!PT LDS RZ, [RZ] ;  /* 0x00000000fffff984 */ /* 0x000fe20000000800 */
[----:B------:R-:W-:Y:S01]  /*2d90*/  @!PT LDS RZ, [RZ] ;  /* 0x00000000fffff984 */ /* 0x000fe20000000800 */
[----:B------:R-:W-:Y:S01]  /*2da0*/  @!PT LDS RZ, [RZ] ;  /* 0x00000000fffff984 */ /* 0x000fe20000000800 */
[----:B------:R2:W-:Y:S06]  /*2db0*/  MEMBAR.ALL.CTA ;  /* 0x0000000000007992 */ /* 0x0005ec0000008000 */
[----:B--2---:R-:W2:Y:S01]  /*2dc0*/  FENCE.VIEW.ASYNC.S ;  /* 0x00000000000073c6 */ /* 0x004ea20000000000 */
[----:B------:R-:W-:Y:S01]  /*2dd0*/  SEL R11, R11, RZ, P1 ;  /* 0x000000ff0b0b7207 */ /* 0x000fe20000800000 */
[----:B--2---:R2:W-:Y:S01]  /*2de0*/  SYNCS.ARRIVE.TRANS64.RED.A1T0 RZ, [R0+URZ], RZ ;  /* 0x000000ff00ff79a7 */ /* 0x0045e200081004ff */
[----:B-1----:R-:W-:-:S02]  /*2df0*/  LOP3.LUT P3, RZ, R6, 0x1, RZ, 0xc0, !PT ;  /* 0x0000000106ff7812 */ /* 0x002fc4000786c0ff */
[----:B------:R-:W-:-:S04]  /*2e00*/  SEL R5, RZ, 0x1, P1 ;  /* 0x00000001ff057807 */ /* 0x000fc80000800000 */
[----:B------:R-:W-:Y:S02]  /*2e10*/  LOP3.LUT R10, R10, R5, RZ, 0x3c, !PT ;  /* 0x000000050a0a7212 */ /* 0x000fe400078e3cff */
[----:B--2---:R-:W-:-:S04]  /*2e20*/  SEL R0, RZ, 0x1, P0 ;  /* 0x00000001ff007807 */ /* 0x004fc80000000000 */
[----:B------:R-:W-:Y:S01]  /*2e30*/  LOP3.LUT R9, R9, R0, RZ, 0x3c, !PT ;  /* 0x0000000009097212 */ /* 0x000fe200078e3cff */
[----:B------:R-:W-:Y:S06]  /*2e40*/  @P3 BRA `(.L_x_50) ;  /* 0xfffffffc002c3947 */ /* 0x000fec000383ffff */
[----:B------:R-:W-:Y:S01]  /*2e50*/  ULEA UR4, UR5, UR6, 0x3 ;  /* 0x0000000605047291 */ /* 0x000fe2000f8e18ff */
[----:B------:R-:W-:-:S08]  /*2e60*/  SHF.L.U32 R3, R12, 0x1f, RZ ;  /* 0x0000001f0c037819 */ /* 0x000fd000000006ff */
[----:B------:R-:W1:Y:S02]  /*2e70*/  SYNCS.PHASECHK.TRANS64 P0, [UR4+0x90], R3 ;  /* 0x00009003ff0075a7 */ /* 0x000e640008001004 */
[----:B-1----:R-:W-:Y:S05]  /*2e80*/  @P0 BRA `(.L_x_51) ;  /* 0x0000000000080947 */ /* 0x002fea0003800000 */
[----:B------:R-:W1:Y:S02]  /*2e90*/  SYNCS.PHASECHK.TRANS64.TRYWAIT P0, [UR4+0x90], R3 ;  /* 0x00009003ff0075a7 */ /* 0x000e640008001104 */
[----:B-1----:R-:W-:Y:S05]  /*2ea0*/  @!P0 BRA `(.L_x_52) ;  /* 0x0000009000288947 */ /* 0x002fea0003800000 */
.L_x_51:
[----:B------:R-:W-:-:S04]  /*2eb0*/  UIADD3 UR7, UPT, UPT, UR5, 0x1, URZ ;  /* 0x0000000105077890 */ /* 0x000fc8000fffe0ff */
[----:B------:R-:W-:-:S04]  /*2ec0*/  UISETP.NE.AND UP0, UPT, UR7, 0x2, UPT ;  /* 0x000000020700788c */ /* 0x000fc8000bf05270 */
[----:B------:R-:W-:Y:S02]  /*2ed0*/  USEL UR8, URZ, 0x1, UP0 ;  /* 0x00000001ff087887 */ /* 0x000fe40008000000 */
[----:B------:R-:W-:-:S04]  /*2ee0*/  USEL UR7, UR7, URZ, UP0 ;  /* 0x000000ff07077287 */ /* 0x000fc80008000000 */
[----:B------:R-:W-:Y:S01]  /*2ef0*/  ULEA UR7, UR7, UR6, 0x3 ;  /* 0x0000000607077291 */ /* 0x000fe2000f8e18ff */
[----:B-1----:R-:W-:-:S04]  /*2f00*/  LOP3.LUT R3, R12, UR8, RZ, 0x3c, !PT ;  /* 0x000000080c037c12 */ /* 0x002fc8000f8e3cff */
[----:B------:R-:W-:-:S04]  /*2f10*/  SHF.L.U32 R0, R3, 0x1f, RZ ;  /* 0x0000001f03007819 */ /* 0x000fc800000006ff */
[----:B------:R-:W1:Y:S02]  /*2f20*/  SYNCS.PHASECHK.TRANS64 P0, [UR7+0x90], R0 ;  /* 0x00009000ff0075a7 */ /* 0x000e640008001007 */
[----:B-1----:R-:W-:Y:S05]  /*2f30*/  @P0 EXIT ;  /* 0x000000000000094d */ /* 0x002fea0003800000 */
[----:B------:R-:W-:Y:S02]  /*2f40*/  SHF.L.U32 R3, R3, 0x1f, RZ ;  /* 0x0000001f03037819 */ /* 0x000fe400000006ff */
[----:B------:R-:W-:-:S07]  /*2f50*/  MOV R0, UR7 ;  /* 0x0000000700007c02 */ /* 0x000fce0008000f00 */
.L_x_53:
[----:B-1----:R1:W2:Y:S02]  /*2f60*/  SYNCS.PHASECHK.TRANS64.TRYWAIT P0, [R0+URZ+0x90], R3 ;  /* 0x00009003000075a7 */ /* 0x0022a400080011ff */
[----:B--2---:R-:W-:Y:S05]  /*2f70*/  @!P0 NANOSLEEP.SYNCS 0x989680 ;  /* 0x009896800000895d */ /* 0x004fea0003900000 */
[----:B------:R-:W2:Y:S02]  /*2f80*/  @!P0 SYNCS.PHASECHK.TRANS64 P0, [R0+URZ+0x90], R3 ;  /* 0x00009003000085a7 */ /* 0x000ea400080010ff */
[----:B--2---:R-:W-:Y:S05]  /*2f90*/  @P0 EXIT ;  /* 0x000000000000094d */ /* 0x004fea0003800000 */
[----:B------:R-:W-:Y:S05]  /*2fa0*/  BRA `(.L_x_53) ;  /* 0xfffffffc00ec7947 */ /* 0x000fea000383ffff */
.L_x_46:
[----:B------:R-:W-:Y:S05]  /*2fb0*/  BRA.U UP4, `(.L_x_54) ;  /* 0x0000001104587547 */ /* 0x000fea000b800000 */
[----:B------:R-:W-:Y:S01]  /*2fc0*/  UMOV UR4, 0x40 ;  /* 0x0000004000047882 */ /* 0x000fe20000000000 */
[----:B------:R-:W-:Y:S01]  /*2fd0*/  NOP ;  /* 0x0000000000007918 */ /* 0x000fe20000000000 */
[----:B------:R-:W-:Y:S01]  /*2fe0*/  ULEA UR5, UR45, UR4, 0x18 ;  /* 0x000000042d057291 */ /* 0x000fe2000f8ec0ff */
[----:B------:R-:W-:Y:S02]  /*2ff0*/  UMOV UR6, 0x400 ;  /* 0x0000040000067882 */ /* 0x000fe40000000000 */
[----:B------:R-:W-:-:S06]  /*3000*/  ULEA UR6, UR45, UR6, 0x18 ;  /* 0x000000062d067291 */ /* 0x000fcc000f8ec0ff */
[----:B------:R-:W1:Y:S02]  /*3010*/  LDS.U8 R3, [UR5+0x1c] ;  /* 0x00001c05ff037984 */ /* 0x000e640008000000 */
[----:B-1----:R-:W-:-:S13]  /*3020*/  ISETP.NE.AND P0, PT, R3, RZ, PT ;  /* 0x000000ff0300720c */ /* 0x002fda0003f05270 */
[----:B------:R-:W-:Y:S05]  /*3030*/  @P0 BRA `(.L_x_55) ;  /* 0x0000000400080947 */ /* 0x000fea0003800000 */
[----:B------:R-:W-:Y:S02]  /*3040*/  UISETP.NE.U32.AND UP1, UPT, UR33, 0x1, UPT ;  /* 0x000000012100788c */ /* 0x000fe4000bf25070 */
[----:B------:R-:W-:-:S07]  /*3050*/  UIADD3 UR7, UPT, UPT, UR5, 0x8, URZ ;  /* 0x0000000805077890 */ /* 0x000fce000fffe0ff */
[----:B------:R-:W-:Y:S05]  /*3060*/  BRA.U !UP1, `(.L_x_56) ;  /* 0x00000001099c7547 */ /* 0x000fea000b800000 */
[----:B------:R-:W-:Y:S01]  /*3070*/  ELECT P0, URZ, PT ;  /* 0x0000000000ff782f */ /* 0x000fe20003800000 */
[----:B------:R-:W-:-:S12]  /*3080*/  BSSY B0, `(.L_x_56) ;  /* 0x0000025000007945 */ /* 0x000fd80003800000 */
[----:B------:R-:W-:Y:S05]  /*3090*/  @!P0 BRA `(.L_x_57) ;  /* 0x00000000008c8947 */ /* 0x000fea0003800000 */
[----:B------:R-:W-:-:S05]  /*30a0*/  UMOV UR4, 0x10 ;  /* 0x0000001000047882 */ /* 0x000fca0000000000 */
[----:B------:R-:W-:Y:S04]  /*30b0*/  DEPBAR.LE SB1, 0x36 ;  /* 0x00009d800000791a */ /* 0x000fe80000000000 */
[----:B------:R-:W1:Y:S02]  /*30c0*/  UTCATOMSWS.2CTA.FIND_AND_SET.ALIGN UP0, UR4, UR4 ;  /* 0x00000004000475e3 */ /* 0x000e640008200800 */
[----:B-1----:R-:W-:Y:S01]  /*30d0*/  MOV R10, UR4 ;  /* 0x00000004000a7c02 */ /* 0x002fe20008000f00 */
[----:B------:R-:W-:Y:S06]  /*30e0*/  BRA.U UP0, `(.L_x_58) ;  /* 0x0000000100187547 */ /* 0x000fec000b800000 */
.L_x_59:
[----:B------:R-:W-:Y:S05]  /*30f0*/  NANOSLEEP 0x64 ;  /* 0x000000640000795d */ /* 0x000fea0003800000 */
[----:B------:R-:W-:-:S05]  /*3100*/  UMOV UR4, 0x10 ;  /* 0x0000001000047882 */ /* 0x000fca0000000000 */
[----:B------:R-:W-:Y:S04]  /*3110*/  DEPBAR.LE SB1, 0x36 ;  /* 0x00009d800000791a */ /* 0x000fe80000000000 */
[----:B------:R-:W1:Y:S02]  /*3120*/  UTCATOMSWS.2CTA.FIND_AND_SET.ALIGN UP0, UR4, UR4 ;  /* 0x00000004000475e3 */ /* 0x000e640008200800 */
[----:B-1----:R-:W-:Y:S01]  /*3130*/  MOV R10, UR4 ;  /* 0x00000004000a7c02 */ /* 0x002fe20008000f00 */
[----:B------:R-:W-:Y:S05]  /*3140*/  BRA.U !UP0, `(.L_x_59) ;  /* 0xfffffffd08e87547 */ /* 0x000fea000b83ffff */
.L_x_58:
[----:B------:R-:W1:Y:S01]  /*3150*/  LDS R6, [UR5+0x10] ;  /* 0x00001005ff067984 */ /* 0x000e620008000800 */
[----:B------:R-:W-:Y:S01]  /*3160*/  IMAD.U32 R3, RZ, RZ, UR6 ;  /* 0x00000006ff037e24 */ /* 0x000fe2000f8e00ff */
[----:B------:R-:W-:-:S03]  /*3170*/  MOV R4, UR34 ;  /* 0x0000002200047c02 */ /* 0x000fc60008000f00 */
[----:B------:R-:W-:Y:S01]  /*3180*/  VIADD R3, R3, 0x110 ;  /* 0x0000011003037836 */ /* 0x000fe20000000000 */
[----:B-1----:R-:W-:-:S04]  /*3190*/  SHF.L.U32 R6, R6, 0x1f, RZ ;  /* 0x0000001f06067819 */ /* 0x002fc800000006ff */
[----:B------:R-:W1:Y:S02]  /*31a0*/  SYNCS.PHASECHK.TRANS64.TRYWAIT P0, [UR5+0x8], R6 ;  /* 0x00000806ff0075a7 */ /* 0x000e640008001105 */
[----:B-1----:R-:W-:Y:S05]  /*31b0*/  @P0 BRA `(.L_x_60) ;  /* 0x0000000000080947 */ /* 0x002fea0003800000 */
[----:B------:R-:W1:Y:S02]  /*31c0*/  SYNCS.PHASECHK.TRANS64.TRYWAIT P0, [UR5+0x8], R6 ;  /* 0x00000806ff0075a7 */ /* 0x000e640008001105 */
[----:B-1----:R-:W-:Y:S05]  /*31d0*/  @!P0 BRA `(.L_x_61) ;  /* 0x0000008c00748947 */ /* 0x002fea0003800000 */
.L_x_60:
[----:B------:R-:W-:Y:S01]  /*31e0*/  PRMT R4, R4, 0x654, R3 ;  /* 0x0000065404047816 */ /* 0x000fe20000000003 */
[----:B------:R-:W-:Y:S01]  /*31f0*/  HFMA2 R3, -RZ, RZ, 0, 5.9604644775390625e-08 ;  /* 0x00000001ff037431 */ /* 0x000fe200000001ff */
[----:B------:R-:W-:Y:S01]  /*3200*/  UPRMT UR4, UR34, 0x654, UR7 ;  /* 0x0000065422047896 */ /* 0x000fe20008000007 */
[----:B------:R-:W-:Y:S02]  /*3210*/  IMAD.MOV.U32 R7, RZ, RZ, 0xffff ;  /* 0x0000ffffff077424 */ /* 0x000fe400078e00ff */
[----:B-1----:R-:W-:Y:S02]  /*3220*/  IMAD.MOV.U32 R6, RZ, RZ, 0x4 ;  /* 0x00000004ff067424 */ /* 0x002fe400078e00ff */
[----:B------:R-:W-:Y:S01]  /*3230*/  IMAD.SHL.U32 R9, R10, 0x20, RZ ;  /* 0x000000200a097824 */ /* 0x000fe200078e00ff */
[----:B------:R-:W-:Y:S02]  /*3240*/  MOV R5, UR4 ;  /* 0x0000000400057c02 */ /* 0x000fe40008000f00 */
[-C--:B------:R-:W-:Y:S01]  /*3250*/  SHF.L.U32 R8, R7, R10.reuse, RZ ;  /* 0x0000000a07087219 */ /* 0x080fe200000006ff */
[----:B------:R1:W-:Y:S01]  /*3260*/  SYNCS.ARRIVE.TRANS64.RED RZ, [UR4], R6 ;  /* 0x00000006ffff79a7 */ /* 0x0003e20008000404 */
[----:B------:R-:W-:Y:S01]  /*3270*/  SHF.L.U32 R7, R3, R10, RZ ;  /* 0x0000000a03077219 */ /* 0x000fe200000006ff */
[----:B------:R1:W-:Y:S04]  /*3280*/  STS [UR6+0x110], R9 ;  /* 0x00011009ff007988 */ /* 0x0003e80008000806 */
[----:B------:R1:W-:Y:S04]  /*3290*/  STAS [R4.64], R10 ;  /* 0x0000000a04007dbd */ /* 0x0003e8000c0008ff */
[----:B------:R1:W-:Y:S04]  /*32a0*/  ATOMS.OR RZ, [UR5+0x14], R8 ;  /* 0x00001408ffff798c */ /* 0x0003e8000b000005 */
[----:B------:R1:W-:Y:S04]  /*32b0*/  ATOMS.OR RZ, [UR5+0x18], R7 ;  /* 0x00001807ffff798c */ /* 0x0003e8000b000005 */
[----:B------:R1:W-:Y:S02]  /*32c0*/  ATOMS.XOR RZ, [UR5+0x10], R3 ;  /* 0x00001003ffff798c */ /* 0x0003e4000b800005 */
.L_x_57:
[----:B------:R-:W-:Y:S05]  /*32d0*/  BSYNC B0 ;  /* 0x0000000000007941 */ /* 0x000fea0003800000 */
.L_x_56:
[----:B------:R-:W-:Y:S05]  /*32e0*/  BRA.U UP1, `(.L_x_62) ;  /* 0x00000001016c7547 */ /* 0x000fea000b800000 */
[----:B------:R-:W-:-:S03]  /*32f0*/  UMOV UR4, 0xffffffff ;  /* 0xffffffff00047882 */ /* 0x000fc60000000000 */
[----:B------:R-:W-:Y:S05]  /*3300*/  BRA.DIV UR4, `(.L_x_63) ;  /* 0x0000008e04407947 */ /* 0x000fea000b800000 */
[----:B------:R-:W-:-:S13]  /*3310*/  ELECT P0, URZ, PT ;  /* 0x0000000000ff782f */ /* 0x000fda0003800000 */
.L_x_155:
[----:B------:R-:W-:Y:S05]  /*3320*/  @!P0 BRA `(.L_x_62) ;  /* 0x00000000005c8947 */ /* 0x000fea0003800000 */
[----:B-1----:R-:W1:Y:S02]  /*3330*/  LDS R4, [UR5+0x10] ;  /* 0x00001005ff047984 */ /* 0x002e640008000800 */
[----:B-1----:R-:W-:-:S04]  /*3340*/  SHF.L.U32 R4, R4, 0x1f, RZ ;  /* 0x0000001f04047819 */ /* 0x002fc800000006ff */
[----:B------:R-:W1:Y:S02]  /*3350*/  SYNCS.PHASECHK.TRANS64.TRYWAIT P0, [UR5+0x8], R4 ;  /* 0x00000804ff0075a7 */ /* 0x000e640008001105 */
[----:B-1----:R-:W-:Y:S05]  /*3360*/  @P0 BRA `(.L_x_64) ;  /* 0x0000000000080947 */ /* 0x002fea0003800000 */
[----:B------:R-:W1:Y:S02]  /*3370*/  SYNCS.PHASECHK.TRANS64.TRYWAIT P0, [UR5+0x8], R4 ;  /* 0x00000804ff0075a7 */ /* 0x000e640008001105 */
[----:B-1----:R-:W-:Y:S05]  /*3380*/  @!P0 BRA `(.L_x_65) ;  /* 0x0000008c00448947 */ /* 0x002fea0003800000 */
.L_x_64:
[----:B------:R-:W2:Y:S01]  /*3390*/  LDS R6, [UR6+0x110] ;  /* 0x00011006ff067984 */ /* 0x000ea20008000800 */
[----:B-1----:R-:W-:Y:S02]  /*33a0*/  HFMA2 R3, -RZ, RZ, 0, 5.9604644775390625e-08 ;  /* 0x00000001ff037431 */ /* 0x002fe400000001ff */
[----:B------:R-:W-:Y:S01]  /*33b0*/  IMAD.MOV.U32 R4, RZ, RZ, 0xffff ;  /* 0x0000ffffff047424 */ /* 0x000fe200078e00ff */
[----:B------:R-:W-:Y:S01]  /*33c0*/  UPRMT UR4, UR34, 0x654, UR7 ;  /* 0x0000065422047896 */ /* 0x000fe20008000007 */
[----:B--2---:R-:W-:-:S03]  /*33d0*/  IMAD.SHL.U32 R5, R6, 0x20, RZ ;  /* 0x0000002006057824 */ /* 0x004fc600078e00ff */
[-C--:B------:R-:W-:Y:S02]  /*33e0*/  SHF.L.U32 R4, R4, R6.reuse, RZ ;  /* 0x0000000604047219 */ /* 0x080fe400000006ff */
[----:B------:R-:W-:Y:S01]  /*33f0*/  SHF.L.U32 R6, R3, R6, RZ ;  /* 0x0000000603067219 */ /* 0x000fe200000006ff */
[----:B------:R2:W-:Y:S04]  /*3400*/  STS [UR6+0x110], R5 ;  /* 0x00011005ff007988 */ /* 0x0005e80008000806 */
[----:B------:R2:W-:Y:S04]  /*3410*/  ATOMS.OR RZ, [UR5+0x14], R4 ;  /* 0x00001404ffff798c */ /* 0x0005e8000b000005 */
[----:B------:R2:W-:Y:S01]  /*3420*/  ATOMS.OR RZ, [UR5+0x18], R6 ;  /* 0x00001806ffff798c */ /* 0x0005e2000b000005 */
[----:B------:R-:W-:Y:S03]  /*3430*/  SYNCS.ARRIVE.TRANS64.RED.A1T0 RZ, [UR4], RZ ;  /* 0x000000ffffff79a7 */ /* 0x000fe60008100404 */
[----:B------:R2:W-:Y:S01]  /*3440*/  ATOMS.XOR RZ, [UR5+0x10], R3 ;  /* 0x00001003ffff798c */ /* 0x0005e2000b800005 */
[----:B------:R-:W-:Y:S05]  /*3450*/  BRA `(.L_x_62) ;  /* 0x0000000000107947 */ /* 0x000fea0003800000 */
.L_x_55:
[----:B------:R-:W-:Y:S02]  /*3460*/  MOV R3, 0xffffffff ;  /* 0xffffffff00037802 */ /* 0x000fe40000000f00 */
[----:B------:R-:W-:-:S03]  /*3470*/  MOV R4, 0x34a0 ;  /* 0x000034a000047802 */ /* 0x000fc60000000f00 */
[----:B------:R1:W-:Y:S04]  /*3480*/  STS [UR6+0x110], R3 ;  /* 0x00011003ff007988 */ /* 0x0003e80008000806 */
[----:B-1---5:R-:W-:Y:S05]  /*3490*/  CALL.REL.NOINC `($__internal_1_$__cuda_sm10x_tcgen05_guardrail_trap_phase_invalid_during_alloc) ;  /* 0x0000009000e47944 */ /* 0x022fea0003c00000 */
.L_x_62:
[----:B------:R-:W-:Y:S05]  /*34a0*/  WARPSYNC.ALL ;  /* 0x0000000000007948 */ /* 0x000fea0003800000 */
[----:B------:R-:W3:Y:S01]  /*34b0*/  S2UR UR4, SR_CgaCtaId ;  /* 0x00000000000479c3 */ /* 0x000ee20000008800 */
[----:B------:R-:W-:Y:S01]  /*34c0*/  UMOV UR17, 0x400 ;  /* 0x0000040000117882 */ /* 0x000fe20000000000 */
[----:B------:R-:W-:-:S06]  /*34d0*/  NOP ;  /* 0x0000000000007918 */ /* 0x000fcc0000000000 */
[----:B------:R-:W-:Y:S06]  /*34e0*/  BAR.ARV 0x6, 0xa0 ;  /* 0x0182800000007b1d */ /* 0x000fec0000002000 */
[----:B------:R-:W4:Y:S01]  /*34f0*/  LDCU UR6, c[0x0][0x38c] ;  /* 0x00007180ff0677ac */ /* 0x000f220008000800 */
[----:B------:R-:W-:Y:S01]  /*3500*/  LOP3.LUT R0, R0, 0xffff, RZ, 0xc0, !PT ;  /* 0x0000ffff00007812 */ /* 0x000fe200078ec0ff */
[----:B-1----:R-:W-:Y:S01]  /*3510*/  IMAD.MOV.U32 R9, RZ, RZ, 0x1 ;  /* 0x00000001ff097424 */ /* 0x002fe200078e00ff */
[----:B------:R-:W-:Y:S01]  /*3520*/  LOP3.LUT R2, R2, 0xffff, RZ, 0xc0, !PT ;  /* 0x0000ffff02027812 */ /* 0x000fe200078ec0ff */
[----:B------:R-:W-:Y:S01]  /*3530*/  IMAD.MOV.U32 R8, RZ, RZ, RZ ;  /* 0x000000ffff087224 */ /* 0x000fe200078e00ff */
[----:B------:R-:W-:Y:S01]  /*3540*/  R2UR UR30, R0 ;  /* 0x00000000001e72ca */ /* 0x000fe200000e0000 */
[----:B------:R-:W-:Y:S01]  /*3550*/  UMOV UR24, URZ ;  /* 0x000000ff00187c82 */ /* 0x000fe20008000000 */
[----:B------:R-:W-:Y:S01]  /*3560*/  R2UR UR20, R2 ;  /* 0x00000000021472ca */ /* 0x000fe200000e0000 */
[----:B------:R-:W-:Y:S01]  /*3570*/  UMOV UR15, URZ ;  /* 0x000000ff000f7c82 */ /* 0x000fe20008000000 */
[----:B------:R-:W-:Y:S01]  /*3580*/  UMOV UR14, URZ ;  /* 0x000000ff000e7c82 */ /* 0x000fe20008000000 */
[----:B---3--:R-:W-:-:S02]  /*3590*/  ULEA UR17, UR4, UR17, 0x18 ;  /* 0x0000001104117291 */ /* 0x008fc4000f8ec0ff */
[----:B------:R-:W-:Y:S02]  /*35a0*/  UISETP.NE.AND UP3, UPT, UR33, URZ, UPT ;  /* 0x000000ff2100728c */ /* 0x000fe4000bf65270 */
[----:B------:R-:W-:Y:S02]  /*35b0*/  UIADD3 UR5, UPT, UPT, UR17, 0xc400, URZ ;  /* 0x0000c40011057890 */ /* 0x000fe4000fffe0ff */
[----:B------:R-:W-:Y:S02]  /*35c0*/  UIADD3 UR4, UPT, UPT, UR17, 0x12400, URZ ;  /* 0x0001240011047890 */ /* 0x000fe4000fffe0ff */
[----:B----4-:R-:W-:Y:S01]  /*35d0*/  UIADD3 UR6, UPT, UPT, UR6, 0x3f, URZ ;  /* 0x0000003f06067890 */ /* 0x010fe2000fffe0ff */
[----:B--2---:R-:W1:Y:S01]  /*35e0*/  LDS R3, [UR17+0x110] ;  /* 0x00011011ff037984 */ /* 0x004e620008000800 */
[----:B------:R-:W-:Y:S02]  /*35f0*/  USHF.R.U32.HI UR5, URZ, 0x4, UR5 ;  /* 0x00000004ff057899 */ /* 0x000fe40008011605 */
[----:B------:R-:W-:-:S02]  /*3600*/  USHF.R.S32.HI UR25, URZ, 0x1f, UR6 ;  /* 0x0000001fff197899 */ /* 0x000fc40008011406 */
[----:B------:R-:W-:Y:S02]  /*3610*/  USHF.R.U32.HI UR4, URZ, 0x4, UR4 ;  /* 0x00000004ff047899 */ /* 0x000fe40008011604 */
[----:B------:R-:W-:Y:S02]  /*3620*/  ULEA.HI UR25, UR25, UR6, URZ, 0x6 ;  /* 0x0000000619197291 */ /* 0x000fe4000f8f30ff */
[----:B------:R-:W-:Y:S02]  /*3630*/  ULOP3.LUT UR5, UR5, 0x3fff, URZ, 0xc0, !UPT ;  /* 0x00003fff05057892 */ /* 0x000fe4000f8ec0ff */
[----:B------:R-:W-:Y:S02]  /*3640*/  USHF.R.S32.HI UR25, URZ, 0x6, UR25 ;  /* 0x00000006ff197899 */ /* 0x000fe40008011419 */
[----:B------:R-:W-:Y:S02]  /*3650*/  ULOP3.LUT UR22, UR4, 0x3fff, URZ, 0xc0, !UPT ;  /* 0x00003fff04167892 */ /* 0x000fe4000f8ec0ff */
[----:B------:R-:W-:-:S02]  /*3660*/  UISETP.LT.AND UP0, UPT, UR25, 0x1, UPT ;  /* 0x000000011900788c */ /* 0x000fc4000bf01270 */
[----:B------:R-:W-:Y:S02]  /*3670*/  ULOP3.LUT UR21, UR5, 0x10000, URZ, 0xfc, !UPT ;  /* 0x0001000005157892 */ /* 0x000fe4000f8efcff */
[----:B------:R-:W-:Y:S02]  /*3680*/  ULOP3.LUT UR22, UR22, 0x10000, URZ, 0xfc, !UPT ;  /* 0x0001000016167892 */ /* 0x000fe4000f8efcff */
[----:B------:R-:W-:Y:S01]  /*3690*/  USEL UR31, UR25, 0x1, !UP0 ;  /* 0x00000001191f7887 */ /* 0x000fe2000c000000 */
[----:B------:R-:W-:Y:S01]  /*36a0*/  UMOV UR28, 0x0 ;  /* 0x00000000001c7882 */ /* 0x000fe20000000000 */
[----:B------:R-:W-:Y:S01]  /*36b0*/  UMOV UR29, 0x104004a0 ;  /* 0x104004a0001d7882 */ /* 0x000fe20000000000 */
[----:B------:R-:W-:Y:S01]  /*36c0*/  UMOV UR26, 0x0 ;  /* 0x00000000001a7882 */ /* 0x000fe20000000000 */
[----:B------:R-:W-:Y:S01]  /*36d0*/  UMOV UR27, 0x104004a0 ;  /* 0x104004a0001b7882 */ /* 0x000fe20000000000 */
[----:B-1----:R-:W-:Y:S02]  /*36e0*/  R2UR UR32, R3 ;  /* 0x00000000032072ca */ /* 0x002fe400000e0000 */
[----:B------:R-:W-:-:S13]  /*36f0*/  CS2R R2, SRZ ;  /* 0x0000000000027805 */ /* 0x000fda000001ff00 */
.L_x_73:
[C---:B------:R-:W-:Y:S02]  /*3700*/  LEA R0, R8.reuse, UR17, 0x3 ;  /* 0x0000001108007c11 */ /* 0x040fe4000f8e18ff */
[----:B------:R-:W-:Y:S02]  /*3710*/  SHF.L.U32 R5, R3, 0x1f, RZ ;  /* 0x0000001f03057819 */ /* 0x000fe400000006ff */
[----:B------:R-:W-:Y:S02]  /*3720*/  LEA R4, R8, UR17, 0x4 ;  /* 0x0000001108047c11 */ /* 0x000fe4000f8e20ff */
[----:B------:R-:W1:Y:S02]  /*3730*/  SYNCS.PHASECHK.TRANS64.TRYWAIT P0, [R0+URZ+0x80], R5 ;  /* 0x00008005000075a7 */ /* 0x000e6400080011ff */
[----:B-1-3--:R-:W-:Y:S05]  /*3740*/  @!P0 BRA `(.L_x_66) ;  /* 0x00000088006c8947 */ /* 0x00afea0003800000 */
.L_x_156:
[----:B-1----:R-:W1:Y:S01]  /*3750*/  LDS.128 R4, [R4+0xf0] ;  /* 0x0000f00004047984 */ /* 0x002e620000000c00 */
[----:B------:R-:W-:Y:S02]  /*3760*/  VIADD R0, R0, 0x90 ;  /* 0x0000009000007836 */ /* 0x000fe40000000000 */
[----:B------:R-:W-:Y:S01]  /*3770*/  VIADD R8, R8, 0x1 ;  /* 0x0000000108087836 */ /* 0x000fe20000000000 */
[----:B------:R-:W-:Y:S01]  /*3780*/  @!PT LDS RZ, [RZ] ;  /* 0x00000000fffff984 */ /* 0x000fe20000000800 */
[----:B------:R-:W-:Y:S01]  /*3790*/  @!PT LDS RZ, [RZ] ;  /* 0x00000000fffff984 */ /* 0x000fe20000000800 */
[----:B------:R-:W-:Y:S01]  /*37a0*/  @!PT LDS RZ, [RZ] ;  /* 0x00000000fffff984 */ /* 0x000fe20000000800 */
[----:B------:R-:W-:Y:S01]  /*37b0*/  @!PT LDS RZ, [RZ] ;  /* 0x00000000fffff984 */ /* 0x000fe20000000800 */
[----:B------:R2:W-:Y:S06]  /*37c0*/  MEMBAR.ALL.CTA ;  /* 0x0000000000007992 */ /* 0x0005ec0000008000 */
[----:B--2---:R-:W2:Y:S01]  /*37d0*/  FENCE.VIEW.ASYNC.S ;  /* 0x00000000000073c6 */ /* 0x004ea20000000000 */
[----:B------:R-:W-:-:S04]  /*37e0*/  PRMT R0, RZ, 0x654, R0 ;  /* 0x00000654ff007816 */ /* 0x000fc80000000000 */
[----:B--2---:R2:W-:Y:S01]  /*37f0*/  SYNCS.ARRIVE.TRANS64.RED.A1T0 RZ, [R0+URZ], RZ ;  /* 0x000000ff00ff79a7 */ /* 0x0045e200081004ff */
[----:B-1----:R-:W-:Y:S01]  /*3800*/  LOP3.LUT P1, RZ, R6, 0x1, RZ, 0xc0, !PT ;  /* 0x0000000106ff7812 */ /* 0x002fe2000782c0ff */
[----:B--2---:R-:W-:-:S12]  /*3810*/  BRA.U UP3, `(.L_x_67) ;  /* 0x0000000103e07547 */ /* 0x004fd8000b800000 */
[----:B------:R-:W1:Y:S01]  /*3820*/  LDCU UR4, c[0x0][0x38c] ;  /* 0x00007180ff0477ac */ /* 0x000e620008000800 */
[----:B------:R-:W-:Y:S02]  /*3830*/  PLOP3.LUT P2, PT, PT, PT, PT, 0x80, 0x8 ;  /* 0x000000000008781c */ /* 0x000fe40003f4f070 */
[----:B------:R-:W-:Y:S01]  /*3840*/  SHF.L.U32 R5, R9, 0x1f, RZ ;  /* 0x0000001f09057819 */ /* 0x000fe200000006ff */
[----:B------:R-:W-:Y:S02]  /*3850*/  ULEA UR23, UR24, UR17, 0x3 ;  /* 0x0000001118177291 */ /* 0x000fe4000f8e18ff */
[----:B------:R-:W-:Y:S02]  /*3860*/  ULEA UR18, UR24, UR32, 0x8 ;  /* 0x0000002018127291 */ /* 0x000fe4000f8e40ff */
[----:B-1----:R-:W-:-:S06]  /*3870*/  UISETP.GE.AND UP0, UPT, UR4, 0x1, UPT ;  /* 0x000000010400788c */ /* 0x002fcc000bf06270 */
[----:B------:R-:W-:-:S05]  /*3880*/  PLOP3.LUT P0, PT, PT, PT, UP0, 0x80, 0x8 ;  /* 0x000000000008781c */ /* 0x000fca0003f0f008 */
[----:B------:R-:W-:-:S08]  /*3890*/  @UP0 ULEA UR4, UR15, UR17, 0x3 ;  /* 0x000000110f040291 */ /* 0x000fd0000f8e18ff */
[----:B------:R-:W-:-:S04]  /*38a0*/  @P0 SHF.L.U32 R0, R2, 0x1f, RZ ;  /* 0x0000001f02000819 */ /* 0x000fc800000006ff */
[----:B------:R1:W2:Y:S01]  /*38b0*/  @P0 SYNCS.PHASECHK.TRANS64.TRYWAIT P2, [UR4], R0 ;  /* 0x00000000ff0005a7 */ /* 0x0002a20008041104 */
[----:B------:R-:W3:Y:S02]  /*38c0*/  SYNCS.PHASECHK.TRANS64.TRYWAIT P0, [UR23+0xb0], R5 ;  /* 0x0000b005ff0075a7 */ /* 0x000ee40008001117 */
[----:B-123--:R-:W-:Y:S05]  /*38d0*/  @!P0 BRA `(.L_x_68) ;  /* 0x00000088001c8947 */ /* 0x00efea0003800000 */
.L_x_158:
[----:B------:R-:W-:Y:S01]  /*38e0*/  UMOV UR19, UR14 ;  /* 0x0000000e00137c82 */ /* 0x000fe20008000000 */
[----:B------:R-:W-:Y:S05]  /*38f0*/  BRA.U !UP0, `(.L_x_69) ;  /* 0x0000000108987547 */ /* 0x000fea000b800000 */
[----:B------:R-:W-:Y:S02]  /*3900*/  UIADD3 UR19, UPT, UPT, UR31, UR14, URZ ;  /* 0x0000000e1f137290 */ /* 0x000fe4000fffe0ff */
[----:B------:R-:W-:Y:S01]  /*3910*/  UPLOP3.LUT UP2, UPT, UPT, UPT, UPT, 0x40, 0x4 ;  /* 0x000000000004789c */ /* 0x000fe20003f4e870 */
[----:B------:R-:W-:Y:S01]  /*3920*/  UMOV UR16, UR25 ;  /* 0x0000001900107c82 */ /* 0x000fe20008000000 */
[----:B------:R-:W-:-:S09]  /*3930*/  UMOV UR6, UR15 ;  /* 0x0000000f00067c82 */ /* 0x000fd20008000000 */
.L_x_72:
[----:B--2---:R-:W-:Y:S01]  /*3940*/  ULEA UR5, UR6, UR17, 0x3 ;  /* 0x0000001106057291 */ /* 0x004fe2000f8e18ff */
[----:B---3--:R-:W-:Y:S11]  /*3950*/  @P2 BRA `(.L_x_70) ;  /* 0x00000000000c2947 */ /* 0x008ff60003800000 */
[----:B-1----:R-:W-:Y:S04]  /*3960*/  SHF.L.U32 R5, R2, 0x1f, RZ ;  /* 0x0000001f02057819 */ /* 0x002fe800000006ff */
[----:B------:R-:W1:Y:S02]  /*3970*/  SYNCS.PHASECHK.TRANS64.TRYWAIT P0, [UR5], R5 ;  /* 0x00000005ff0075a7 */ /* 0x000e640008001105 */
[----:B-1----:R-:W-:Y:S05]  /*3980*/  @!P0 BRA `(.L_x_71) ;  /* 0x0000008800088947 */ /* 0x002fea0003800000 */
.L_x_70:
[----:B------:R-:W-:Y:S01]  /*3990*/  UISETP.NE.AND UP0, UPT, UR16, 0x1, UPT ;  /* 0x000000011000788c */ /* 0x000fe2000bf05270 */
[----:B------:R-:W-:Y:S01]  /*39a0*/  PLOP3.LUT P2, PT, PT, PT, PT, 0x80, 0x8 ;  /* 0x000000000008781c */ /* 0x000fe20003f4f070 */
[----:B------:R-:W-:Y:S02]  /*39b0*/  UIADD3 UR4, UPT, UPT, UR6, 0x1, URZ ;  /* 0x0000000106047890 */ /* 0x000fe4000fffe0ff */
[----:B------:R-:W-:Y:S02]  /*39c0*/  ULEA UR12, UR6, UR22, 0x9 ;  /* 0x00000016060c7291 */ /* 0x000fe4000f8e48ff */
[----:B------:R-:W-:Y:S01]  /*39d0*/  UISETP.NE.AND UP1, UPT, UR4, 0x3, UPT ;  /* 0x000000030400788c */ /* 0x000fe2000bf25270 */
[----:B------:R-:W-:Y:S01]  /*39e0*/  PLOP3.LUT P0, PT, PT, PT, UP0, 0x80, 0x8 ;  /* 0x000000000008781c */ /* 0x000fe20003f0f008 */
[----:B------:R-:W-:Y:S02]  /*39f0*/  UIADD3 UR10, UPT, UPT, UR12, 0x2, URZ ;  /* 0x000000020c0a7890 */ /* 0x000fe4000fffe0ff */
[----:B------:R-:W-:Y:S02]  /*3a00*/  USEL UR7, URZ, 0x1, UP1 ;  /* 0x00000001ff077887 */ /* 0x000fe40008800000 */
[----:B------:R-:W-:Y:S02]  /*3a10*/  USEL UR15, UR4, URZ, UP1 ;  /* 0x000000ff040f7287 */ /* 0x000fe40008800000 */
[----:B------:R-:W-:Y:S02]  /*3a20*/  UIADD3 UR14, UPT, UPT, UR14, 0x1, URZ ;  /* 0x000000010e0e7890 */ /* 0x000fe4000fffe0ff */
[----:B------:R-:W-:Y:S01]  /*3a30*/  @UP0 ULEA UR4, UR15, UR17, 0x3 ;  /* 0x000000110f040291 */ /* 0x000fe2000f8e18ff */
[----:B------:R-:W-:Y:S01]  /*3a40*/  LOP3.LUT R2, R2, UR7, RZ, 0x3c, !PT ;  /* 0x0000000702027c12 */ /* 0x000fe2000f8e3cff */
[----:B------:R-:W-:Y:S01]  /*3a50*/  UIADD3 UR7, UPT, UPT, UR5, 0x18, URZ ;  /* 0x0000001805077890 */ /* 0x000fe2000fffe0ff */
[----:B------:R-:W-:Y:S02]  /*3a60*/  UMOV UR13, 0x80004020 ;  /* 0x80004020000d7882 */ /* 0x000fe40000000000 */
[----:B-1----:R-:W-:Y:S01]  /*3a70*/  @P0 SHF.L.U32 R0, R2, 0x1f, RZ ;  /* 0x0000001f02000819 */ /* 0x002fe200000006ff */
[----:B------:R-:W-:Y:S01]  /*3a80*/  UMOV UR5, 0x80004020 ;  /* 0x8000402000057882 */ /* 0x000fe20000000000 */
[----:B------:R-:W-:Y:S01]  /*3a90*/  UMOV UR11, 0x80004020 ;  /* 0x80004020000b7882 */ /* 0x000fe20000000000 */
[----:B------:R-:W-:Y:S01]  /*3aa0*/  UMOV UR9, 0x80004020 ;  /* 0x8000402000097882 */ /* 0x000fe20000000000 */
[----:B------:R2:W3:Y:S01]  /*3ab0*/  @P0 SYNCS.PHASECHK.TRANS64.TRYWAIT P2, [UR4], R0 ;  /* 0x00000000ff0005a7 */ /* 0x0004e20008041104 */
[----:B------:R-:W-:Y:S02]  /*3ac0*/  ULEA UR4, UR6, UR21, 0x9 ;  /* 0x0000001506047291 */ /* 0x000fe4000f8e48ff */
[----:B------:R-:W-:Y:S02]  /*3ad0*/  UISETP.NE.AND UP0, UPT, UR14, UR19, UPT ;  /* 0x000000130e00728c */ /* 0x000fe4000bf05270 */
[----:B------:R-:W-:Y:S02]  /*3ae0*/  UIADD3 UR8, UPT, UPT, UR4, 0x2, URZ ;  /* 0x0000000204087890 */ /* 0x000fe4000fffe0ff */
[----:B------:R-:W-:Y:S01]  /*3af0*/  UIADD3 UR16, UPT, UPT, UR16, -0x1, URZ ;  /* 0xffffffff10107890 */ /* 0x000fe2000fffe0ff */
[----:B------:R-:W-:Y:S02]  /*3b00*/  UMOV UR6, UR15 ;  /* 0x0000000f00067c82 */ /* 0x000fe40008000000 */
[----:B------:R2:W-:Y:S01]  /*3b10*/  UTCIMMA.2CTA gdesc[UR4], gdesc[UR12], tmem[UR18], tmem[UR28], idesc[UR29], UP2 ;  /* 0x00ff1c0c040075ea */ /* 0x0005e20009200112 */
[----:B------:R-:W-:Y:S03]  /*3b20*/  UPLOP3.LUT UP2, UPT, UPT, UPT, UPT, 0x80, 0x8 ;  /* 0x000000000008789c */ /* 0x000fe60003f4f070 */
[----:B------:R2:W-:Y:S01]  /*3b30*/  UTCIMMA.2CTA gdesc[UR8], gdesc[UR10], tmem[UR18], tmem[UR26], idesc[UR27], UPT ;  /* 0x00ff1a0a080075ea */ /* 0x0005e2000ba00112 */
[----:B------:R2:W-:Y:S01]  /*3b40*/  UTCBAR.2CTA.MULTICAST [UR7], URZ, UR20 ;  /* 0x000000ff070073e9 */ /* 0x0005e20008200814 */
[----:B------:R-:W-:Y:S06]  /*3b50*/  BRA.U UP0, `(.L_x_72) ;  /* 0xfffffffd00787547 */ /* 0x000fec000b83ffff */
.L_x_69:
[----:B--2---:R-:W-:Y:S01]  /*3b60*/  UIADD3 UR4, UPT, UPT, UR23, 0xa0, URZ ;  /* 0x000000a017047890 */ /* 0x004fe2000fffe0ff */
[----:B------:R-:W-:-:S08]  /*3b70*/  UMOV UR14, UR19 ;  /* 0x00000013000e7c82 */ /* 0x000fd00008000000 */
[----:B------:R2:W-:Y:S01]  /*3b80*/  UTCBAR.2CTA.MULTICAST [UR4], URZ, UR30 ;  /* 0x000000ff040073e9 */ /* 0x0005e2000820081e */
[----:B------:R-:W-:Y:S02]  /*3b90*/  NOP ;  /* 0x0000000000007918 */ /* 0x000fe40000000000 */
.L_x_67:
[----:B--2---:R-:W-:Y:S01]  /*3ba0*/  UIADD3 UR4, UPT, UPT, UR24, 0x1, URZ ;  /* 0x0000000118047890 */ /* 0x004fe2000fffe0ff */
[----:B------:R-:W-:-:S03]  /*3bb0*/  ISETP.NE.AND P0, PT, R8, 0x2, PT ;  /* 0x000000020800780c */ /* 0x000fc60003f05270 */
[----:B------:R-:W-:Y:S01]  /*3bc0*/  UISETP.NE.AND UP0, UPT, UR4, 0x2, UPT ;  /* 0x000000020400788c */ /* 0x000fe2000bf05270 */
[----:B-1----:R-:W-:Y:S02]  /*3bd0*/  SEL R0, RZ, 0x1, P0 ;  /* 0x00000001ff007807 */ /* 0x002fe40000000000 */
[----:B------:R-:W-:Y:S01]  /*3be0*/  SEL R8, R8, RZ, P0 ;  /* 0x000000ff08087207 */ /* 0x000fe20000000000 */
[----:B------:R-:W-:Y:S01]  /*3bf0*/  USEL UR5, URZ, 0x1, UP0 ;  /* 0x00000001ff057887 */ /* 0x000fe20008000000 */
[----:B------:R-:W-:Y:S01]  /*3c00*/  LOP3.LUT R3, R3, R0, RZ, 0x3c, !PT ;  /* 0x0000000003037212 */ /* 0x000fe200078e3cff */
[----:B------:R-:W-:-:S04]  /*3c10*/  USEL UR24, UR4, URZ, UP0 ;  /* 0x000000ff04187287 */ /* 0x000fc80008000000 */
[----:B------:R-:W-:Y:S01]  /*3c20*/  LOP3.LUT R9, R9, UR5, RZ, 0x3c, !PT ;  /* 0x0000000509097c12 */ /* 0x000fe2000f8e3cff */
[----:B------:R-:W-:Y:S07]  /*3c30*/  @P1 BRA `(.L_x_73) ;  /* 0xfffffff800b01947 */ /* 0x000fee000383ffff */
[----:B------:R-:W1:Y:S01]  /*3c40*/  S2UR UR8, SR_CgaCtaId ;  /* 0x00000000000879c3 */ /* 0x000e620000008800 */
[----:B------:R-:W-:Y:S01]  /*3c50*/  ELECT P0, URZ, PT ;  /* 0x0000000000ff782f */ /* 0x000fe20003800000 */
[----:B------:R-:W-:Y:S01]  /*3c60*/  HFMA2 R0, -RZ, RZ, 0, 5.9604644775390625e-08 ;  /* 0x00000001ff007431 */ /* 0x000fe200000001ff */
[----:B------:R-:W-:-:S05]  /*3c70*/  UMOV UR4, 0x40 ;  /* 0x0000004000047882 */ /* 0x000fca0000000000 */
[----:B------:R-:W-:Y:S01]  /*3c80*/  UVIRTCOUNT.DEALLOC.SMPOOL 0x80 ;  /* 0x000000800000784c */ /* 0x000fe20000000000 */
[----:B------:R-:W-:Y:S02]  /*3c90*/  UISETP.NE.AND UP0, UPT, UR33, URZ, UPT ;  /* 0x000000ff2100728c */ /* 0x000fe4000bf05270 */
[----:B-1----:R-:W-:-:S09]  /*3ca0*/  ULEA UR8, UR8, UR4, 0x18 ;  /* 0x0000000408087291 */ /* 0x002fd2000f8ec0ff */
[----:B------:R1:W-:Y:S01]  /*3cb0*/  @P0 STS.U8 [UR8+0x1c], R0 ;  /* 0x00001c00ff000988 */ /* 0x0003e20008000008 */
[----:B------:R-:W-:Y:S05]  /*3cc0*/  BRA.U UP0, `(.L_x_74) ;  /* 0x0000000100587547 */ /* 0x000fea000b800000 */
[----:B------:R-:W-:Y:S01]  /*3cd0*/  UIADD3 UR5, UPT, UPT, UR17, 0xb0, URZ ;  /* 0x000000b011057890 */ /* 0x000fe2000fffe0ff */
[----:B------:R-:W-:-:S03]  /*3ce0*/  SHF.L.U32 R3, R9, 0x1f, RZ ;  /* 0x0000001f09037819 */ /* 0x000fc600000006ff */
[----:B------:R-:W-:-:S09]  /*3cf0*/  ULEA UR4, UR24, UR5, 0x3 ;  /* 0x0000000518047291 */ /* 0x000fd2000f8e18ff */
[----:B------:R-:W2:Y:S02]  /*3d00*/  SYNCS.PHASECHK.TRANS64.TRYWAIT P0, [UR4], R3 ;  /* 0x00000003ff0075a7 */ /* 0x000ea40008001104 */
[----:B--2---:R-:W-:Y:S05]  /*3d10*/  @!P0 BRA `(.L_x_75) ;  /* 0x00000084003c8947 */ /* 0x004fea0003800000 */
.L_x_161:
[----:B------:R-:W-:-:S04]  /*3d20*/  UIADD3 UR4, UPT, UPT, UR24, 0x1, URZ ;  /* 0x0000000118047890 */ /* 0x000fc8000fffe0ff */
[----:B------:R-:W-:-:S04]  /*3d30*/  UISETP.NE.AND UP1, UPT, UR4, 0x2, UPT ;  /* 0x000000020400788c */ /* 0x000fc8000bf25270 */
[----:B------:R-:W-:Y:S02]  /*3d40*/  USEL UR6, URZ, 0x1, UP1 ;  /* 0x00000001ff067887 */ /* 0x000fe40008800000 */
[----:B------:R-:W-:-:S04]  /*3d50*/  USEL UR4, UR4, URZ, UP1 ;  /* 0x000000ff04047287 */ /* 0x000fc80008800000 */
[----:B------:R-:W-:Y:S01]  /*3d60*/  ULEA UR4, UR4, UR5, 0x3 ;  /* 0x0000000504047291 */ /* 0x000fe2000f8e18ff */
[----:B-1----:R-:W-:-:S04]  /*3d70*/  LOP3.LUT R3, R9, UR6, RZ, 0x3c, !PT ;  /* 0x0000000609037c12 */ /* 0x002fc8000f8e3cff */
[----:B------:R-:W-:Y:S01]  /*3d80*/  SHF.L.U32 R3, R3, 0x1f, RZ ;  /* 0x0000001f03037819 */ /* 0x000fe200000006ff */
[----:B------:R-:W-:-:S04]  /*3d90*/  IMAD.U32 R0, RZ, RZ, UR4 ;  /* 0x00000004ff007e24 */ /* 0x000fc8000f8e00ff */
[----:B------:R1:W2:Y:S03]  /*3da0*/  SYNCS.PHASECHK.TRANS64.TRYWAIT P0, [R0+URZ], R3 ;  /* 0x00000003000075a7 */ /* 0x0002a600080011ff */
[----:B--2---:R-:W-:Y:S05]  /*3db0*/  @!P0 NANOSLEEP.SYNCS 0x989680 ;  /* 0x009896800000895d */ /* 0x004fea0003900000 */
[----:B------:R-:W2:Y:S02]  /*3dc0*/  @!P0 SYNCS.PHASECHK.TRANS64 P0, [R0+URZ], R3 ;  /* 0x00000003000085a7 */ /* 0x000ea400080010ff */
[----:B--2---:R-:W-:Y:S05]  /*3dd0*/  @P0 BRA `(.L_x_76) ;  /* 0x0000000000200947 */ /* 0x004fea0003800000 */
.L_x_77:
[----:B--2---:R2:W4:Y:S02]  /*3de0*/  SYNCS.PHASECHK.TRANS64.TRYWAIT P0, [R0+URZ], R3 ;  /* 0x00000003000075a7 */ /* 0x00452400080011ff */
[----:B----4-:R-:W-:Y:S05]  /*3df0*/  @!P0 NANOSLEEP.SYNCS 0x989680 ;  /* 0x009896800000895d */ /* 0x010fea0003900000 */
[----:B------:R-:W4:Y:S02]  /*3e00*/  @!P0 SYNCS.PHASECHK.TRANS64 P0, [R0+URZ], R3 ;  /* 0x00000003000085a7 */ /* 0x000f2400080010ff */
[----:B----4-:R-:W-:Y:S05]  /*3e10*/  @!P0 BRA `(.L_x_77) ;  /* 0xfffffffc00f08947 */ /* 0x010fea000383ffff */
[----:B------:R-:W-:Y:S05]  /*3e20*/  BRA `(.L_x_76) ;  /* 0x00000000000c7947 */ /* 0x000fea0003800000 */
.L_x_74:
[----:B------:R-:W-:-:S04]  /*3e30*/  UIADD3 UR4, UPT, UPT, UR17, 0xe0, URZ ;  /* 0x000000e011047890 */ /* 0x000fc8000fffe0ff */
[----:B------:R-:W-:-:S09]  /*3e40*/  UPRMT UR4, UR34, 0x654, UR4 ;  /* 0x0000065422047896 */ /* 0x000fd20008000004 */
[----:B------:R-:W-:Y:S03]  /*3e50*/  SYNCS.ARRIVE.TRANS64.RED.A1T0 RZ, [UR4], RZ ;  /* 0x000000ffffff79a7 */ /* 0x000fe60008100404 */
.L_x_76:
[----:B-12---:R-:W-:Y:S01]  /*3e60*/  SHF.L.U32 R3, RZ, 0x1f, RZ ;  /* 0x0000001fff037819 */ /* 0x006fe200000006ff */
[----:B------:R-:W-:Y:S01]  /*3e70*/  UIADD3 UR4, UPT, UPT, UR17, 0xe0, URZ ;  /* 0x000000e011047890 */ /* 0x000fe2000fffe0ff */
[----:B------:R-:W-:Y:S02]  /*3e80*/  PLOP3.LUT P0, PT, PT, PT, UP0, 0x80, 0x8 ;  /* 0x000000000008781c */ /* 0x000fe40003f0f008 */
[----:B------:R-:W1:Y:S02]  /*3e90*/  SYNCS.PHASECHK.TRANS64.TRYWAIT P1, [UR17+0xe0], R3 ;  /* 0x0000e003ff0075a7 */ /* 0x000e640008021111 */
[----:B-1----:R-:W-:Y:S09]  /*3ea0*/  @!P1 BRA `(.L_x_78) ;  /* 0x0000008000f09947 */ /* 0x002ff20003800000 */
.L_x_163:
[----:B------:R-:W-:Y:S01]  /*3eb0*/  @!UP0 UPRMT UR4, UR34, 0x654, UR4 ;  /* 0x0000065422048896 */ /* 0x000fe20008000004 */
[----:B------:R-:W-:Y:S01]  /*3ec0*/  UMOV UR5, 0xffff ;  /* 0x0000ffff00057882 */ /* 0x000fe20000000000 */
[----:B------:R-:W-:-:S07]  /*3ed0*/  UMOV UR6, 0x1 ;  /* 0x0000000100067882 */ /* 0x000fce0000000000 */
[----:B------:R-:W-:Y:S01]  /*3ee0*/  @!P0 SYNCS.ARRIVE.TRANS64.RED.A1T0 RZ, [UR4], RZ ;  /* 0x000000ffffff89a7 */ /* 0x000fe20008100404 */
[----:B------:R-:W-:Y:S01]  /*3ef0*/  NOP ;  /* 0x0000000000007918 */ /* 0x000fe20000000000 */
[----:B-1----:R-:W1:Y:S01]  /*3f00*/  LDS R0, [UR8+0x14] ;  /* 0x00001408ff007984 */ /* 0x002e620008000800 */
[----:B------:R-:W-:-:S04]  /*3f10*/  ULOP3.LUT UR4, UR32, 0xffff, URZ, 0xc0, !UPT ;  /* 0x0000ffff20047892 */ /* 0x000fc8000f8ec0ff */
[----:B------:R-:W-:-:S04]  /*3f20*/  USHF.R.U32.HI UR4, URZ, 0x5, UR4 ;  /* 0x00000005ff047899 */ /* 0x000fc80008011604 */
[----:B------:R-:W-:Y:S02]  /*3f30*/  USHF.L.U32 UR5, UR5, UR4, URZ ;  /* 0x0000000405057299 */ /* 0x000fe400080006ff */
[----:B------:R-:W-:-:S04]  /*3f40*/  USHF.L.U32 UR4, UR6, UR4, URZ ;  /* 0x0000000406047299 */ /* 0x000fc800080006ff */
[----:B-1----:R-:W-:-:S04]  /*3f50*/  LOP3.LUT R0, R0, UR5, RZ, 0xc0, !PT ;  /* 0x0000000500007c12 */ /* 0x002fc8000f8ec0ff */
[----:B------:R-:W-:-:S13]  /*3f60*/  ISETP.NE.AND P0, PT, R0, UR5, PT ;  /* 0x0000000500007c0c */ /* 0x000fda000bf05270 */
[----:B------:R-:W-:Y:S05]  /*3f70*/  @P0 BRA `(.L_x_79) ;  /* 0x0000000000580947 */ /* 0x000fea0003800000 */
[----:B------:R-:W1:Y:S02]  /*3f80*/  LDS R0, [UR8+0x18] ;  /* 0x00001808ff007984 */ /* 0x000e640008000800 */
[----:B-1----:R-:W-:-:S04]  /*3f90*/  LOP3.LUT R0, R0, UR4, RZ, 0xc0, !PT ;  /* 0x0000000400007c12 */ /* 0x002fc8000f8ec0ff */
[----:B------:R-:W-:-:S13]  /*3fa0*/  ISETP.NE.AND P0, PT, R0, UR4, PT ;  /* 0x0000000400007c0c */ /* 0x000fda000bf05270 */
[----:B------:R-:W-:Y:S05]  /*3fb0*/  @P0 BRA `(.L_x_80) ;  /* 0x00000000003c0947 */ /* 0x000fea0003800000 */
[----:B------:R-:W1:Y:S01]  /*3fc0*/  S2R R2, SR_LANEID ;  /* 0x0000000000027919 */ /* 0x000e620000000000 */
[----:B------:R-:W-:Y:S01]  /*3fd0*/  ULOP3.LUT UR5, URZ, UR5, URZ, 0x33, !UPT ;  /* 0x00000005ff057292 */ /* 0x000fe2000f8e33ff */
[----:B------:R-:W-:Y:S01]  /*3fe0*/  LOP3.LUT R4, RZ, UR4, RZ, 0x33, !PT ;  /* 0x00000004ff047c12 */ /* 0x000fe2000f8e33ff */
[----:B------:R-:W-:Y:S02]  /*3ff0*/  VOTEU.ANY UR4, UPT, PT ;  /* 0x0000000000047886 */ /* 0x000fe400038e0100 */
[----:B------:R-:W-:Y:S01]  /*4000*/  UFLO.U32 UR4, UR4 ;  /* 0x00000004000472bd */ /* 0x000fe200080e0000 */
[----:B------:R-:W2:Y:S01]  /*4010*/  REDUX UR6, R4 ;  /* 0x00000000040673c4 */ /* 0x000ea20000000000 */
[----:B------:R-:W-:-:S06]  /*4020*/  IMAD.U32 R0, RZ, RZ, UR5 ;  /* 0x00000005ff007e24 */ /* 0x000fcc000f8e00ff */
[----:B------:R4:W-:Y:S01]  /*4030*/  UTCATOMSWS.AND URZ, UR5 ;  /* 0x0000000500ff79e3 */ /* 0x0009e20008000000 */
[----:B------:R-:W3:Y:S01]  /*4040*/  REDUX UR7, R0 ;  /* 0x00000000000773c4 */ /* 0x000ee20000000000 */
[----:B-1----:R-:W-:Y:S01]  /*4050*/  ISETP.EQ.U32.AND P0, PT, R2, UR4, PT ;  /* 0x0000000402007c0c */ /* 0x002fe2000bf02070 */
[----:B--2---:R-:W-:Y:S01]  /*4060*/  IMAD.U32 R2, RZ, RZ, UR6 ;  /* 0x00000006ff027e24 */ /* 0x004fe2000f8e00ff */
[----:B---3--:R-:W-:-:S11]  /*4070*/  MOV R3, UR7 ;  /* 0x0000000700037c02 */ /* 0x008fd60008000f00 */
[----:B------:R4:W-:Y:S04]  /*4080*/  @P0 ATOMS.AND RZ, [UR8+0x14], R3 ;  /* 0x00001403ffff098c */ /* 0x0009e8000a800008 */
[----:B------:R4:W-:Y:S01]  /*4090*/  @P0 ATOMS.AND RZ, [UR8+0x18], R2 ;  /* 0x00001802ffff098c */ /* 0x0009e2000a800008 */
[----:B------:R-:W-:Y:S05]  /*40a0*/  BRA `(.L_x_81) ;  /* 0x0000000000147947 */ /* 0x000fea0003800000 */
.L_x_80:
[----:B------:R-:W-:Y:S02]  /*40b0*/  MOV R2, 0x40d0 ;  /* 0x000040d000027802 */ /* 0x000fe40000000f00 */
[----:B---3-5:R-:W-:Y:S05]  /*40c0*/  CALL.REL.NOINC `($__internal_0_$__cuda_sm10x_tcgen05_guardrail_trap_col_being_dealloced_not_returned_by_alloc) ;  /* 0x0000008400cc7944 */ /* 0x028fea0003c00000 */
[----:B------:R-:W-:Y:S05]  /*40d0*/  BRA `(.L_x_81) ;  /* 0x0000000000087947 */ /* 0x000fea0003800000 */
.L_x_79:
[----:B------:R-:W-:Y:S02]  /*40e0*/  MOV R2, 0x4100 ;  /* 0x0000410000027802 */ /* 0x000fe40000000f00 */
[----:B---3-5:R-:W-:Y:S05]  /*40f0*/  CALL.REL.NOINC `($__internal_2_$__cuda_sm10x_tcgen05_guardrail_trap_unallocated_columns_being_dealloced) ;  /* 0x0000008400d87944 */ /* 0x028fea0003c00000 */
.L_x_81:
[----:B------:R-:W-:Y:S01]  /*4100*/  NOP ;  /* 0x0000000000007918 */ /* 0x000fe20000000000 */
[----:B----4-:R-:W-:Y:S05]  /*4110*/  EXIT ;  /* 0x000000000000794d */ /* 0x010fea0003800000 */
.L_x_54:
[----:B------:R-:W-:-:S09]  /*4120*/  UISETP.NE.OR UP0, UPT, UR17, 0x3, !UP3 ;  /* 0x000000031100788c */ /* 0x000fd2000df05670 */
[----:B------:R-:W-:Y:S05]  /*4130*/  BRA.U UP0, `(.L_x_82) ;  /* 0x0000001100587547 */ /* 0x000fea000b800000 */
[----:B------:R-:W1:Y:S01]  /*4140*/  LDCU UR31, c[0x0][0x370] ;  /* 0x00006e00ff1f77ac */ /* 0x000e620008000800 */
[----:B------:R-:W2:Y:S01]  /*4150*/  LDC.64 R16, c[0x0][0x348] ;  /* 0x0000d200ff107b82 */ /* 0x000ea20000000a00 */
[----:B------:R-:W-:Y:S02]  /*4160*/  HFMA2 R13, -RZ, RZ, 0, 0 ;  /* 0x00000000ff0d7431 */ /* 0x000fe400000001ff */
[----:B------:R-:W-:Y:S01]  /*4170*/  IMAD.MOV.U32 R15, RZ, RZ, 0x1 ;  /* 0x00000001ff0f7424 */ /* 0x000fe200078e00ff */
[----:B------:R-:W1:Y:S01]  /*4180*/  LDCU.128 UR48, c[0x0][0xb10] ;  /* 0x00016200ff3077ac */ /* 0x000e620008000c00 */
[----:B------:R-:W-:Y:S01]  /*4190*/  IMAD.MOV.U32 R14, RZ, RZ, RZ ;  /* 0x000000ffff0e7224 */ /* 0x000fe200078e00ff */
[----:B------:R-:W-:Y:S01]  /*41a0*/  MOV R7, 0x2000 ;  /* 0x0000200000077802 */ /* 0x000fe20000000f00 */
[----:B------:R-:W3:Y:S01]  /*41b0*/  LDCU UR30, c[0x0][0x374] ;  /* 0x00006e80ff1e77ac */ /* 0x000ee20008000800 */
[----:B------:R-:W4:Y:S01]  /*41c0*/  LDC.64 R2, c[0x0][0x888] ;  /* 0x00022200ff027b82 */ /* 0x000f220000000a00 */
[----:B------:R-:W3:Y:S01]  /*41d0*/  LDCU UR15, c[0x0][0xb0c] ;  /* 0x00016180ff0f77ac */ /* 0x000ee20008000800 */
[----:B------:R-:W2:Y:S06]  /*41e0*/  LDCU UR40, c[0x0][0xb20] ;  /* 0x00016400ff2877ac */ /* 0x000eac0008000800 */
[----:B------:R-:W4:Y:S01]  /*41f0*/  LDC.64 R4, c[0x0][0x890] ;  /* 0x00022400ff047b82 */ /* 0x000f220000000a00 */
[----:B------:R-:W2:Y:S01]  /*4200*/  LDCU UR4, c[0x0][0xb30] ;  /* 0x00016600ff0477ac */ /* 0x000ea20008000800 */
[----:B------:R-:W-:Y:S01]  /*4210*/  UMOV UR21, 0x400 ;  /* 0x0000040000157882 */ /* 0x000fe20000000000 */
[----:B-1----:R-:W-:-:S02]  /*4220*/  UIMAD.WIDE.U32 UR6, UR31, UR48, URZ ;  /* 0x000000301f0672a5 */ /* 0x002fc4000f8e00ff */
[----:B---3--:R-:W-:Y:S02]  /*4230*/  UIMAD.WIDE.U32 UR8, UR30, UR51, URZ ;  /* 0x000000331e0872a5 */ /* 0x008fe4000f8e00ff */
[----:B------:R-:W-:Y:S02]  /*4240*/  ULEA UR21, UR45, UR21, 0x18 ;  /* 0x000000152d157291 */ /* 0x000fe4000f8ec0ff */
[----:B------:R-:W-:Y:S02]  /*4250*/  UPLOP3.LUT UP3, UPT, UPT, UPT, UPT, 0x40, 0x4 ;  /* 0x000000000004789c */ /* 0x000fe40003f6e870 */
[----:B------:R-:W-:Y:S01]  /*4260*/  UIADD3 UR37, UPT, UPT, UR21, 0x48, URZ ;  /* 0x0000004815257890 */ /* 0x000fe2000fffe0ff */
[----:B------:R-:W-:Y:S01]  /*4270*/  UMOV UR6, UR7 ;  /* 0x0000000700067c82 */ /* 0x000fe20008000000 */
[----:B------:R-:W-:Y:S01]  /*4280*/  UMOV UR38, UR9 ;  /* 0x0000000900267c82 */ /* 0x000fe20008000000 */
[----:B------:R-:W-:Y:S02]  /*4290*/  UISETP.GE.AND UP0, UPT, UR42, 0x1, UPT ;  /* 0x000000012a00788c */ /* 0x000fe4000bf06270 */
[----:B------:R-:W-:Y:S01]  /*42a0*/  UISETP.NE.AND UP4, UPT, UR42, 0x1, UPT ;  /* 0x000000012a00788c */ /* 0x000fe2000bf85270 */
[----:B------:R-:W1:Y:S01]  /*42b0*/  LDCU.64 UR22, c[0x0][0xb28] ;  /* 0x00016500ff1677ac */ /* 0x000e620008000a00 */
[----:B------:R-:W-:-:S02]  /*42c0*/  UISETP.NE.AND UP6, UPT, UR15, 0x1, UPT ;  /* 0x000000010f00788c */ /* 0x000fc4000bfc5270 */
[----:B------:R-:W-:Y:S02]  /*42d0*/  UISETP.NE.AND UP5, UPT, UR50, 0x1, UPT ;  /* 0x000000013200788c */ /* 0x000fe4000bfa5270 */
[----:B------:R-:W-:Y:S02]  /*42e0*/  UIADD3 UR33, UPT, UPT, UR21, 0x30, URZ ;  /* 0x0000003015217890 */ /* 0x000fe4000fffe0ff */
[----:B------:R-:W-:Y:S02]  /*42f0*/  UIADD3 UR25, UPT, UPT, UR21, 0x38, URZ ;  /* 0x0000003815197890 */ /* 0x000fe4000fffe0ff */
[----:B------:R-:W-:Y:S02]  /*4300*/  UIADD3 UR17, UPT, UPT, UR21, 0x40, URZ ;  /* 0x0000004015117890 */ /* 0x000fe4000fffe0ff */
[----:B------:R-:W-:Y:S02]  /*4310*/  UPRMT UR37, UR45, 0x654, UR37 ;  /* 0x000006542d257896 */ /* 0x000fe40008000025 */
[----:B------:R-:W-:-:S02]  /*4320*/  USHF.R.U32.HI UR39, URZ, UR49, UR6 ;  /* 0x00000031ff277299 */ /* 0x000fc40008011606 */
[----:B--2---:R-:W-:Y:S02]  /*4330*/  USHF.R.U32.HI UR38, URZ, UR40, UR38 ;  /* 0x00000028ff267299 */ /* 0x004fe40008011626 */
[----:B------:R-:W-:-:S11]  /*4340*/  UISETP.NE.AND UP2, UPT, UR4, 0x1, UPT ;  /* 0x000000010400788c */ /* 0x000fd6000bf45270 */
.L_x_93:
[C---:B------:R-:W-:Y:S02]  /*4350*/  LEA R12, R14.reuse, UR21, 0x3 ;  /* 0x000000150e0c7c11 */ /* 0x040fe4000f8e18ff */
[----:B------:R-:W-:Y:S02]  /*4360*/  SHF.L.U32 R9, R13, 0x1f, RZ ;  /* 0x0000001f0d097819 */ /* 0x000fe400000006ff */
[----:B------:R-:W-:Y:S02]  /*4370*/  LEA R10, R14, UR21, 0x4 ;  /* 0x000000150e0a7c11 */ /* 0x000fe4000f8e20ff */
[----:B--2---:R-:W2:Y:S02]  /*4380*/  SYNCS.PHASECHK.TRANS64.TRYWAIT P0, [R12+URZ+0x80], R9 ;  /* 0x000080090c0075a7 */ /* 0x004ea400080011ff */
[----:B--2---:R-:W-:Y:S05]  /*4390*/  @!P0 BRA `(.L_x_83) ;  /* 0x0000007c00cc8947 */ /* 0x004fea0003800000 */
.L_x_164:
[----:B--2---:R-:W2:Y:S01]  /*43a0*/  LDS.128 R8, [R10+0xf0] ;  /* 0x0000f0000a087984 */ /* 0x004ea20000000c00 */
[----:B------:R-:W-:Y:S01]  /*43b0*/  UISETP.GE.AND UP0, UPT, UR42, 0x1, UPT ;  /* 0x000000012a00788c */ /* 0x000fe2000bf06270 */
[----:B------:R-:W-:Y:S01]  /*43c0*/  @!PT LDS RZ, [RZ] ;  /* 0x00000000fffff984 */ /* 0x000fe20000000800 */
[----:B------:R-:W-:Y:S01]  /*43d0*/  @!PT LDS RZ, [RZ] ;  /* 0x00000000fffff984 */ /* 0x000fe20000000800 */
[----:B------:R-:W-:Y:S01]  /*43e0*/  @!PT LDS RZ, [RZ] ;  /* 0x00000000fffff984 */ /* 0x000fe20000000800 */
[----:B------:R-:W-:Y:S01]  /*43f0*/  @!PT LDS RZ, [RZ] ;  /* 0x00000000fffff984 */ /* 0x000fe20000000800 */
[----:B------:R3:W-:Y:S06]  /*4400*/  MEMBAR.ALL.CTA ;  /* 0x0000000000007992 */ /* 0x0007ec0000008000 */
[----:B---3--:R-:W3:Y:S01]  /*4410*/  FENCE.VIEW.ASYNC.S ;  /* 0x00000000000073c6 */ /* 0x008ee20000000000 */
[----:B--2---:R-:W-:Y:S11]  /*4420*/  LOP3.LUT P0, RZ, R10, 0x1, RZ, 0xc0, !PT ;  /* 0x000000010aff7812 */ /* 0x004ff6000780c0ff */
[----:B------:R-:W-:Y:S02]  /*4430*/  @!UPT UIADD3 URZ, UPT, UPT, URZ, URZ, URZ ;  /* 0x000000fffffff290 */ /* 0x000fe4000fffe0ff */
[----:B---3--:R-:W-:Y:S01]  /*4440*/  VOTEU.ANY UP1, P0 ;  /* 0x0000000000ff7886 */ /* 0x008fe20000020100 */
[----:B------:R-:W-:Y:S11]  /*4450*/  PLOP3.LUT P0, PT, PT, PT, UP1, 0x80, 0x8 ;  /* 0x000000000008781c */ /* 0x000ff60003f0f018 */
[----:B------:R-:W-:Y:S02]  /*4460*/  @!UPT UIADD3 URZ, UPT, UPT, URZ, URZ, URZ ;  /* 0x000000fffffff290 */ /* 0x000fe4000fffe0ff */
[----:B------:R-:W-:Y:S02]  /*4470*/  @P0 SHF.R.U32.HI R0, RZ, 0x10, R9 ;  /* 0x00000010ff000819 */ /* 0x000fe40000011609 */
[----:B------:R-:W-:Y:S02]  /*4480*/  @P0 MOV R6, R8 ;  /* 0x0000000800060202 */ /* 0x000fe40000000f00 */
[----:B------:R-:W-:Y:S01]  /*4490*/  @P0 R2UR UR4, R0 ;  /* 0x00000000000402ca */ /* 0x000fe200000e0000 */
[----:B------:R-:W-:Y:S01]  /*44a0*/  VIADD R0, R12, 0x90 ;  /* 0x000000900c007836 */ /* 0x000fe20000000000 */
[----:B------:R-:W-:Y:S02]  /*44b0*/  @P0 LOP3.LUT R8, R9, 0xffff, RZ, 0xc0, !PT ;  /* 0x0000ffff09080812 */ /* 0x000fe400078ec0ff */
[----:B------:R-:W-:Y:S02]  /*44c0*/  @P0 R2UR UR6, R6 ;  /* 0x00000000060602ca */ /* 0x000fe400000e0000 */
[----:B------:R-:W-:Y:S02]  /*44d0*/  PRMT R0, RZ, 0x654, R0 ;  /* 0x00000654ff007816 */ /* 0x000fe40000000000 */
[----:B------:R-:W-:Y:S02]  /*44e0*/  @P0 R2UR UR5, R8 ;  /* 0x00000000080502ca */ /* 0x000fe400000e0000 */
[----:B------:R2:W-:Y:S03]  /*44f0*/  SYNCS.ARRIVE.TRANS64.RED.A1T0 RZ, [R0+URZ], RZ ;  /* 0x000000ff00ff79a7 */ /* 0x0005e600081004ff */
[----:B------:R-:W-:Y:S04]  /*4500*/  @UP1 UMOV UR29, UR4 ;  /* 0x00000004001d1c82 */ /* 0x000fe80008000000 */
[----:B------:R-:W-:Y:S04]  /*4510*/  @UP1 UMOV UR14, UR6 ;  /* 0x00000006000e1c82 */ /* 0x000fe80008000000 */
[----:B------:R-:W-:Y:S01]  /*4520*/  @UP1 UMOV UR13, UR5 ;  /* 0x00000005000d1c82 */ /* 0x000fe20008000000 */
[----:B------:R-:W-:Y:S05]  /*4530*/  BRA.U !UP0, `(.L_x_84) ;  /* 0x0000000108a47547 */ /* 0x000fea000b800000 */
[----:B------:R-:W-:Y:S02]  /*4540*/  UIMAD.WIDE.U32 UR18, UR13, UR51, URZ ;  /* 0x000000330d1272a5 */ /* 0x000fe4000f8e00ff */
[----:B------:R-:W-:Y:S02]  /*4550*/  UIMAD.WIDE.U32 UR26, UR14, UR48, URZ ;  /* 0x000000300e1a72a5 */ /* 0x000fe4000f8e00ff */
[----:B------:R-:W-:Y:S02]  /*4560*/  USEL UR4, UR30, UR38, !UP5 ;  /* 0x000000261e047287 */ /* 0x000fe4000e800000 */
[----:B------:R-:W-:Y:S02]  /*4570*/  USEL UR7, UR31, UR39, !UP6 ;  /* 0x000000271f077287 */ /* 0x000fe4000f000000 */
[----:B-1----:R-:W-:Y:S02]  /*4580*/  UIMAD.WIDE.U32 UR8, UR4, UR22, URZ ;  /* 0x00000016040872a5 */ /* 0x002fe4000f8e00ff */
[----:B------:R-:W-:Y:S01]  /*4590*/  UIMAD.WIDE.U32 UR10, UR7, UR22, URZ ;  /* 0x00000016070a72a5 */ /* 0x000fe2000f8e00ff */
[----:B------:R-:W-:Y:S02]  /*45a0*/  UMOV UR5, UR19 ;  /* 0x0000001300057c82 */ /* 0x000fe40008000000 */
[----:B------:R-:W-:Y:S03]  /*45b0*/  USHF.R.U32.HI UR6, URZ, UR40, UR5 ;  /* 0x00000028ff067299 */ /* 0x000fe60008011605 */
[----:B------:R-:W-:Y:S01]  /*45c0*/  UMOV UR5, UR27 ;  /* 0x0000001b00057c82 */ /* 0x000fe20008000000 */
[----:B------:R-:W-:Y:S02]  /*45d0*/  USEL UR6, UR13, UR6, !UP5 ;  /* 0x000000060d067287 */ /* 0x000fe4000e800000 */
[----:B------:R-:W-:Y:S03]  /*45e0*/  USHF.R.U32.HI UR12, URZ, UR49, UR5 ;  /* 0x00000031ff0c7299 */ /* 0x000fe60008011605 */
[----:B------:R-:W-:Y:S02]  /*45f0*/  UMOV UR5, UR9 ;  /* 0x0000000900057c82 */ /* 0x000fe40008000000 */
[----:B------:R-:W-:Y:S03]  /*4600*/  @UP4 USHF.R.U32.HI UR4, URZ, UR23, UR5 ;  /* 0x00000017ff044299 */ /* 0x000fe60008011605 */
[----:B------:R-:W-:Y:S01]  /*4610*/  UMOV UR5, UR11 ;  /* 0x0000000b00057c82 */ /* 0x000fe20008000000 */
[----:B------:R-:W-:Y:S02]  /*4620*/  UIMAD UR4, UR42, UR4, URZ ;  /* 0x000000042a0472a4 */ /* 0x000fe4000f8e02ff */
[----:B------:R-:W-:Y:S02]  /*4630*/  @UP4 USHF.R.U32.HI UR7, URZ, UR23, UR5 ;  /* 0x00000017ff074299 */ /* 0x000fe40008011605 */
[----:B------:R-:W-:Y:S02]  /*4640*/  UIMAD.WIDE.U32 UR10, UR6, UR22, URZ ;  /* 0x00000016060a72a5 */ /* 0x000fe4000f8e00ff */
[----:B------:R-:W-:Y:S02]  /*4650*/  USEL UR5, UR14, UR12, !UP6 ;  /* 0x0000000c0e057287 */ /* 0x000fe4000f000000 */
[----:B------:R-:W-:Y:S02]  /*4660*/  UIMAD UR8, UR42, UR7, URZ ;  /* 0x000000072a0872a4 */ /* 0x000fe4000f8e02ff */
[----:B------:R-:W-:Y:S03]  /*4670*/  UISETP.GE.AND UP0, UPT, UR6, UR4, UPT ;  /* 0x000000040600728c */ /* 0x000fe6000bf06270 */
[----:B------:R-:W-:Y:S01]  /*4680*/  UMOV UR4, UR11 ;  /* 0x0000000b00047c82 */ /* 0x000fe20008000000 */
[----:B------:R-:W-:Y:S02]  /*4690*/  UISETP.GE.OR UP0, UPT, UR5, UR8, UP0 ;  /* 0x000000080500728c */ /* 0x000fe40008706670 */
[----:B------:R-:W-:Y:S02]  /*46a0*/  USHF.R.U32.HI UR4, URZ, UR23, UR4 ;  /* 0x00000017ff047299 */ /* 0x000fe40008011604 */
[----:B------:R-:W-:Y:S02]  /*46b0*/  UIMAD.WIDE.U32 UR8, UR5, UR22, URZ ;  /* 0x00000016050872a5 */ /* 0x000fe4000f8e00ff */
[----:B------:R-:W-:Y:S04]  /*46c0*/  USEL UR10, UR6, UR4, !UP4 ;  /* 0x00000004060a7287 */ /* 0x000fe8000e000000 */
[----:B------:R-:W-:Y:S01]  /*46d0*/  UIADD3 UR11, UPT, UPT, -UR10, URZ, URZ ;  /* 0x000000ff0a0b7290 */ /* 0x000fe2000fffe1ff */
[----:B------:R-:W-:Y:S02]  /*46e0*/  @!UP0 UMOV UR4, UR9 ;  /* 0x0000000900048c82 */ /* 0x000fe40008000000 */
[----:B------:R-:W-:Y:S02]  /*46f0*/  @!UP0 USHF.R.U32.HI UR4, URZ, UR23, UR4 ;  /* 0x00000017ff048299 */ /* 0x000fe40008011604 */
[----:B------:R-:W-:Y:S02]  /*4700*/  UIMAD UR8, UR42, UR11, UR6 ;  /* 0x0000000b2a0872a4 */ /* 0x000fe4000f8e0206 */
[----:B------:R-:W-:Y:S04]  /*4710*/  @!UP0 USEL UR4, UR5, UR4, !UP4 ;  /* 0x0000000405048287 */ /* 0x000fe8000e000000 */
[----:B------:R-:W-:Y:S02]  /*4720*/  @!UP0 UIMAD UR8, UR7, UR8, UR4 ;  /* 0x00000008070882a4 */ /* 0x000fe4000f8e0204 */
[----:B------:R-:W-:Y:S02]  /*4730*/  @!UP0 UIADD3 UR9, UPT, UPT, UR10, -UR4, URZ ;  /* 0x800000040a098290 */ /* 0x000fe4000fffe0ff */
[----:B------:R-:W-:Y:S02]  /*4740*/  UIADD3 UR4, UPT, UPT, -UR5, URZ, URZ ;  /* 0x000000ff05047290 */ /* 0x000fe4000fffe1ff */
[----:B------:R-:W-:Y:S02]  /*4750*/  UIADD3 UR7, UPT, UPT, -UR6, URZ, URZ ;  /* 0x000000ff06077290 */ /* 0x000fe4000fffe1ff */
[----:B------:R-:W-:Y:S02]  /*4760*/  @!UP0 UIMAD UR6, UR9, UR42, UR5 ;  /* 0x0000002a090682a4 */ /* 0x000fe4000f8e0205 */
[----:B------:R-:W-:Y:S02]  /*4770*/  UIMAD UR14, UR15, UR4, UR14 ;  /* 0x000000040f0e72a4 */ /* 0x000fe4000f8e020e */
[----:B------:R-:W-:Y:S01]  /*4780*/  UIMAD UR13, UR50, UR7, UR13 ;  /* 0x00000007320d72a4 */ /* 0x000fe2000f8e020d */
[----:B------:R-:W-:Y:S02]  /*4790*/  @!UP0 UMOV UR5, UR8 ;  /* 0x0000000800058c82 */ /* 0x000fe40008000000 */
[----:B------:R-:W-:Y:S02]  /*47a0*/  UIMAD UR14, UR5, UR15, UR14 ;  /* 0x0000000f050e72a4 */ /* 0x000fe4000f8e020e */
[----:B------:R-:W-:Y:S11]  /*47b0*/  UIMAD UR13, UR6, UR50, UR13 ;  /* 0x00000032060d72a4 */ /* 0x000ff6000f8e020d */
[----:B------:R-:W-:Y:S01]  /*47c0*/  @!UPT UIADD3 URZ, UPT, UPT, URZ, URZ, URZ ;  /* 0x000000fffffff290 */ /* 0x000fe2000fffe0ff */
.L_x_84:
[----:B------:R-:W3:Y:S01]  /*47d0*/  @!UP2 LDCU.128 UR8, c[0x0][0xb10] ;  /* 0x00016200ff08a7ac */ /* 0x000ee20008000c00 */
[C---:B----4-:R-:W-:Y:S02]  /*47e0*/  ISETP.NE.U32.AND P1, PT, R4.reuse, RZ, PT ;  /* 0x000000ff0400720c */ /* 0x050fe40003f25070 */
[----:B------:R-:W-:Y:S02]  /*47f0*/  ISETP.NE.U32.AND P0, PT, R4, RZ, PT ;  /* 0x000000ff0400720c */ /* 0x000fe40003f05070 */
[C---:B------:R-:W-:Y:S02]  /*4800*/  ISETP.NE.AND.EX P1, PT, R5.reuse, RZ, PT, P1 ;  /* 0x000000ff0500720c */ /* 0x040fe40003f25310 */
[----:B------:R-:W-:Y:S01]  /*4810*/  ISETP.NE.AND.EX P0, PT, R5, RZ, PT, P0 ;  /* 0x000000ff0500720c */ /* 0x000fe20003f05300 */
[----:B------:R-:W4:Y:S01]  /*4820*/  @!UP2 LDCU UR5, c[0x0][0xb0c] ;  /* 0x00016180ff05a7ac */ /* 0x000f220008000800 */
[----:B------:R-:W-:Y:S01]  /*4830*/  SHF.L.U32 R9, R15, 0x1f, RZ ;  /* 0x0000001f0f097819 */ /* 0x000fe200000006ff */
[----:B------:R-:W-:Y:S02]  /*4840*/  USHF.L.U32 UR35, UR16, 0x7, URZ ;  /* 0x0000000710237899 */ /* 0x000fe400080006ff */
[----:B------:R-:W-:Y:S02]  /*4850*/  USHF.L.U32 UR34, UR20, 0x8, URZ ;  /* 0x0000000814227899 */ /* 0x000fe400080006ff */
[----:B---3--:R-:W-:Y:S07]  /*4860*/  UIMAD.WIDE.U32 UR6, UR14, UR8, URZ ;  /* 0x000000080e0672a5 */ /* 0x008fee000f8e00ff */
[----:B------:R-:W-:Y:S01]  /*4870*/  @!UP2 UMOV UR4, UR7 ;  /* 0x000000070004ac82 */ /* 0x000fe20008000000 */
[----:B----4-:R-:W-:Y:S02]  /*4880*/  @!UP2 UISETP.NE.AND UP0, UPT, UR5, 0x1, UPT ;  /* 0x000000010500a88c */ /* 0x010fe4000bf05270 */
[----:B------:R-:W-:Y:S02]  /*4890*/  @!UP2 USHF.R.U32.HI UR4, URZ, UR9, UR4 ;  /* 0x00000009ff04a299 */ /* 0x000fe40008011604 */
[----:B------:R-:W-:Y:S02]  /*48a0*/  UIMAD.WIDE.U32 UR6, UR13, UR11, URZ ;  /* 0x0000000b0d0672a5 */ /* 0x000fe4000f8e00ff */
[----:B------:R-:W-:Y:S02]  /*48b0*/  @!UP2 USEL UR8, UR14, UR4, !UP0 ;  /* 0x000000040e08a287 */ /* 0x000fe4000c000000 */
[----:B------:R-:W-:Y:S03]  /*48c0*/  @!UP2 UISETP.NE.AND UP0, UPT, UR10, 0x1, UPT ;  /* 0x000000010a00a88c */ /* 0x000fe6000bf05270 */
[----:B------:R-:W-:Y:S02]  /*48d0*/  @!UP2 UMOV UR6, UR7 ;  /* 0x000000070006ac82 */ /* 0x000fe40008000000 */
[----:B------:R-:W3:Y:S02]  /*48e0*/  @!UP2 LDCU UR4, c[0x0][0xb20] ;  /* 0x00016400ff04a7ac */ /* 0x000ee40008000800 */
[----:B---3--:R-:W-:Y:S04]  /*48f0*/  @!UP2 USHF.R.U32.HI UR6, URZ, UR4, UR6 ;  /* 0x00000004ff06a299 */ /* 0x008fe80008011606 */
[----:B------:R-:W-:Y:S04]  /*4900*/  @!UP2 USEL UR6, UR13, UR6, !UP0 ;  /* 0x000000060d06a287 */ /* 0x000fe8000c000000 */
[----:B------:R-:W-:Y:S02]  /*4910*/  @!UP2 UIADD3 UR4, UPT, UPT, -UR8, UR6, URZ ;  /* 0x000000060804a290 */ /* 0x000fe4000fffe1ff */
[----:B------:R-:W-:Y:S02]  /*4920*/  @!UP2 UIADD3 UR6, UPT, UPT, UR8, -UR6, URZ ;  /* 0x800000060806a290 */ /* 0x000fe4000fffe0ff */
[----:B------:R-:W-:Y:S02]  /*4930*/  @!UP2 UIMAD UR14, UR4, UR5, UR14 ;  /* 0x00000005040ea2a4 */ /* 0x000fe4000f8e020e */
[----:B------:R-:W-:Y:S01]  /*4940*/  @!UP2 UIMAD UR13, UR6, UR10, UR13 ;  /* 0x0000000a060da2a4 */ /* 0x000fe2000f8e020d */
[----:B------:R-:W-:Y:S11]  /*4950*/  BRA.U UP3, `(.L_x_85) ;  /* 0x0000000103107547 */ /* 0x000ff6000b800000 */
[----:B--2---:R-:W-:Y:S04]  /*4960*/  MOV R0, UR41 ;  /* 0x0000002900007c02 */ /* 0x004fe80008000f00 */
[----:B------:R-:W-:Y:S04]  /*4970*/  SHF.L.U32 R11, R0, 0x1f, RZ ;  /* 0x0000001f000b7819 */ /* 0x000fe800000006ff */
[----:B------:R-:W2:Y:S02]  /*4980*/  SYNCS.PHASECHK.TRANS64.TRYWAIT P2, [UR21+0x78], R11 ;  /* 0x0000780bff0075a7 */ /* 0x000ea40008041115 */
[----:B--2---:R-:W-:Y:S05]  /*4990*/  @!P2 BRA `(.L_x_86) ;  /* 0x000000780060a947 */ /* 0x004fea0003800000 */
.L_x_85:
[----:B------:R-:W-:Y:S05]  /*49a0*/  @!P1 BRA `(.L_x_87) ;  /* 0x0000000000309947 */ /* 0x000fea0003800000 */
[----:B------:R-:W-:Y:S01]  /*49b0*/  ISETP.NE.U32.AND P1, PT, R2, RZ, PT ;  /* 0x000000ff0200720c */ /* 0x000fe20003f25070 */
[----:B------:R-:W3:Y:S01]  /*49c0*/  LDCU.64 UR4, c[0x0][0x358] ;  /* 0x00006b00ff0477ac */ /* 0x000ee20008000a00 */
[----:B------:R-:W-:Y:S02]  /*49d0*/  IMAD.MOV.U32 R140, RZ, RZ, 0x1 ;  /* 0x00000001ff8c7424 */ /* 0x000fe400078e00ff */
[----:B------:R-:W-:Y:S11]  /*49e0*/  ISETP.NE.AND.EX P1, PT, R3, RZ, PT, P1 ;  /* 0x000000ff0300720c */ /* 0x000ff60003f25310 */
[----:B------:R-:W-:Y:S02]  /*49f0*/  @!UPT UIADD3 URZ, UPT, UPT, URZ, URZ, URZ ;  /* 0x000000fffffff290 */ /* 0x000fe4000fffe0ff */
[----:B--2---:R-:W2:Y:S01]  /*4a00*/  @P1 LDC.64 R10, c[0x0][0x888] ;  /* 0x00022200ff0a1b82 */ /* 0x004ea20000000a00 */
[----:B------:R-:W-:Y:S04]  /*4a10*/  @P1 IMAD R0, R4, UR36, RZ ;  /* 0x0000002404001c24 */ /* 0x000fe8000f8e02ff */
[----:B--2---:R-:W-:Y:S04]  /*4a20*/  @P1 IMAD.WIDE R10, R0, 0x4, R10 ;  /* 0x00000004000a1825 */ /* 0x004fe800078e020a */
[----:B------:R-:W-:Y:S01]  /*4a30*/  HFMA2 R0, -RZ, RZ, 0, 5.9604644775390625e-08 ;  /* 0x00000001ff007431 */ /* 0x000fe200000001ff */
[----:B---3-5:R3:W5:Y:S04]  /*4a40*/  @P1 LDG.E R72, desc[UR4][R10.64] ;  /* 0x000000040a481981 */ /* 0x028768000c1e1900 */
[----:B------:R-:W-:Y:S01]  /*4a50*/  @!P1 PRMT R140, R0, 0x7610, R140 ;  /* 0x00007610008c9816 */ /* 0x000fe2000000008c */
[----:B---3--:R-:W4:Y:S06]  /*4a60*/  @!P1 LDC R72, c[0x0][0x880] ;  /* 0x00022000ff489b82 */ /* 0x008f2c0000000800 */
.L_x_87:
[----:B----45:R-:W-:Y:S01]  /*4a70*/  @!P0 ISETP.EQ.AND P1, PT, R72, RZ, PT ;  /* 0x000000ff4800820c */ /* 0x030fe20003f22270 */
[----:B------:R-:W-:Y:S01]  /*4a80*/  @!UPT UIADD3 URZ, UPT, UPT, URZ, URZ, URZ ;  /* 0x000000fffffff290 */ /* 0x000fe2000fffe0ff */
[----:B------:R-:W-:Y:S11]  /*4a90*/  @!P0 BRA `(.L_x_88) ;  /* 0x0000000000188947 */ /* 0x000ff60003800000 */
[----:B------:R-:W-:Y:S02]  /*4aa0*/  LOP3.LUT P0, RZ, R140, 0xff, RZ, 0xc0, !PT ;  /* 0x000000ff8cff7812 */ /* 0x000fe4000780c0ff */
[----:B------:R-:W-:Y:S04]  /*4ab0*/  ISETP.NE.U32.AND P1, PT, R2, RZ, PT ;  /* 0x000000ff0200720c */ /* 0x000fe80003f25070 */
[----:B------:R-:W-:Y:S04]  /*4ac0*/  ISETP.NE.AND.EX P1, PT, R3, RZ, PT, P1 ;  /* 0x000000ff0300720c */ /* 0x000fe80003f25310 */
[----:B------:R-:W-:Y:S03]  /*4ad0*/  PLOP3.LUT P1, PT, P1, PT, PT, 0x8, 0x80 ;  /* 0x000000000080781c */ /* 0x000fe60000f2e170 */
[----:B------:R-:W-:Y:S11]  /*4ae0*/  @P0 ISETP.EQ.AND P1, PT, R72, RZ, PT ;  /* 0x000000ff4800020c */ /* 0x000ff60003f22270 */
[----:B------:R-:W-:Y:S02]  /*4af0*/  @!UPT UIADD3 URZ, UPT, UPT, URZ, URZ, URZ ;  /* 0x000000fffffff290 */ /* 0x000fe4000fffe0ff */
.L_x_88:
[----:B------:R-:W3:Y:S01]  /*4b00*/  SYNCS.PHASECHK.TRANS64.TRYWAIT P2, [UR21+0x50], R9 ;  /* 0x00005009ff0075a7 */ /* 0x000ee20008041115 */
[----:B------:R-:W-:Y:S04]  /*4b10*/  ELECT P0, URZ, PT ;  /* 0x0000000000ff782f */ /* 0x000fe80003800000 */
[----:B------:R-:W-:Y:S11]  /*4b20*/  PLOP3.LUT P1, PT, P1, P0, PT, 0xf2, 0x2f ;  /* 0x00000000002f781c */ /* 0x000ff60000f21e72 */
[----:B------:R-:W-:Y:S02]  /*4b30*/  @!UPT UIADD3 URZ, UPT, UPT, URZ, URZ, URZ ;  /* 0x000000fffffff290 */ /* 0x000fe4000fffe0ff */
[----:B------:R-:W-:Y:S05]  /*4b40*/  @!P1 IADD3 R8, P0, PT, R16, 0x580, RZ ;  /* 0x0000058010089810 */ /* 0x000fea0007f1e0ff */
[----:B------:R-:W-:Y:S01]  /*4b50*/  @!P1 IMAD.X R6, RZ, RZ, R17, P0 ;  /* 0x000000ffff069224 */ /* 0x000fe200000e0611 */
[----:B---3--:R-:W-:Y:S07]  /*4b60*/  @!P2 BRA `(.L_x_89) ;  /* 0x000000780004a947 */ /* 0x008fee0003800000 */
.L_x_167:
[----:B------:R-:W-:Y:S01]  /*4b70*/  @!P1 R2UR UR5, R8 ;  /* 0x00000000080592ca */ /* 0x000fe200000e0000 */
[----:B------:R-:W-:Y:S01]  /*4b80*/  VOTEU.ALL UP0, P1 ;  /* 0x0000000000ff7886 */ /* 0x000fe20000800000 */
[----:B------:R-:W-:Y:S01]  /*4b90*/  @!P1 R2UR UR4, R6 ;  /* 0x00000000060492ca */ /* 0x000fe200000e0000 */
[----:B--2---:R-:W-:Y:S01]  /*4ba0*/  @!P1 IMAD.MOV.U32 R0, RZ, RZ, 0x2000 ;  /* 0x00002000ff009424 */ /* 0x004fe200078e00ff */
[----:B------:R-:W-:Y:S01]  /*4bb0*/  UMOV UR8, 0x0 ;  /* 0x0000000000087882 */ /* 0x000fe20000000000 */
[----:B------:R-:W-:Y:S01]  /*4bc0*/  UMOV UR9, 0x10000000 ;  /* 0x1000000000097882 */ /* 0x000fe20000000000 */
[----:B------:R-:W-:Y:S01]  /*4bd0*/  @!UP0 UIADD3 UR32, UPT, UPT, UR21, 0x200, URZ ;  /* 0x0000020015208890 */ /* 0x000fe2000fffe0ff */
[----:B------:R-:W-:Y:S01]  /*4be0*/  @!P1 IADD3 R8, P0, PT, R16, 0x580, RZ ;  /* 0x0000058010089810 */ /* 0x000fe20007f1e0ff */
[----:B------:R-:W-:Y:S01]  /*4bf0*/  VOTEU.ALL UP0, P1 ;  /* 0x0000000000ff7886 */ /* 0x000fe20000800000 */
[----:B------:R-:W-:Y:S03]  /*4c00*/  UPRMT UR6, UR45, 0x654, UR33 ;  /* 0x000006542d067896 */ /* 0x000fe60008000021 */
[----:B------:R-:W-:Y:S02]  /*4c10*/  @!P1 IMAD.X R6, RZ, RZ, R17, P0 ;  /* 0x000000ffff069224 */ /* 0x000fe400000e0611 */
[----:B------:R-:W-:Y:S02]  /*4c20*/  IMAD.U32 R10, RZ, RZ, UR5 ;  /* 0x00000005ff0a7e24 */ /* 0x000fe4000f8e00ff */
[----:B------:R-:W-:Y:S03]  /*4c30*/  IMAD.U32 R11, RZ, RZ, UR4 ;  /* 0x00000004ff0b7e24 */ /* 0x000fe6000f8e00ff */
[----:B------:R-:W-:Y:S02]  /*4c40*/  @!P1 R2UR UR4, R10 ;  /* 0x000000000a0492ca */ /* 0x000fe400000e0000 */
[----:B------:R-:W-:Y:S11]  /*4c50*/  @!P1 R2UR UR5, R11 ;  /* 0x000000000b0592ca */ /* 0x000ff600000e0000 */
[----:B------:R-:W-:Y:S02]  /*4c60*/  @!UPT UIADD3 URZ, UPT, UPT, URZ, URZ, URZ ;  /* 0x000000fffffff290 */ /* 0x000fe4000fffe0ff */
[----:B------:R2:W-:Y:S01]  /*4c70*/  @!UP0 UTMALDG.3D [UR32], [UR4], desc[UR8] ;  /* 0x00000820040085b4 */ /* 0x0005e20008011000 */
[----:B------:R2:W-:Y:S01]  /*4c80*/  @!P1 SYNCS.ARRIVE.TRANS64.RED.A0TR RZ, [UR21+0x30], R0 ;  /* 0x00003000ffff99a7 */ /* 0x0005e20008300415 */
[----:B------:R-:W-:Y:S01]  /*4c90*/  SYNCS.ARRIVE.TRANS64.RED.A1T0 RZ, [UR6], RZ ;  /* 0x000000ffffff79a7 */ /* 0x000fe20008100406 */
[----:B------:R-:W3:Y:S02]  /*4ca0*/  SYNCS.PHASECHK.TRANS64.TRYWAIT P2, [UR21+0x58], R9 ;  /* 0x00005809ff0075a7 */ /* 0x000ee40008041115 */
[----:B--23--:R-:W-:Y:S05]  /*4cb0*/  @!P2 BRA `(.L_x_90) ;  /* 0x0000007400c8a947 */ /* 0x00cfea0003800000 */
.L_x_169:
        /* <DEDUP_REMOVED lines=8> */
[----:B------:R-:W-:Y:S01]  /*4d40*/  @!UP0 UIADD3 UR24, UPT, UPT, UR21, 0x2200, URZ ;  /* 0x0000220015188890 */ /* 0x000fe2000fffe0ff */
[----:B------:R-:W-:Y:S01]  /*4d50*/  VOTEU.ALL UP0, P1 ;  /* 0x0000000000ff7886 */ /* 0x000fe20000800000 */
[----:B------:R-:W-:Y:S01]  /*4d60*/  UMOV UR27, UR35 ;  /* 0x00000023001b7c82 */ /* 0x000fe20008000000 */
[----:B------:R-:W-:Y:S02]  /*4d70*/  UMOV UR28, UR36 ;  /* 0x00000024001c7c82 */ /* 0x000fe40008000000 */
[----:B------:R-:W-:Y:S01]  /*4d80*/  IMAD.U32 R10, RZ, RZ, UR5 ;  /* 0x00000005ff0a7e24 */ /* 0x000fe2000f8e00ff */
[----:B------:R-:W-:Y:S01]  /*4d90*/  UPRMT UR6, UR45, 0x654, UR25 ;  /* 0x000006542d067896 */ /* 0x000fe20008000019 */
[----:B------:R-:W-:Y:S02]  /*4da0*/  IMAD.U32 R11, RZ, RZ, UR4 ;  /* 0x00000004ff0b7e24 */ /* 0x000fe4000f8e00ff */
[----:B------:R-:W-:Y:S01]  /*4db0*/  @!P1 IMAD.X R6, RZ, RZ, R17, P0 ;  /* 0x000000ffff069224 */ /* 0x000fe200000e0611 */
        /* <DEDUP_REMOVED lines=8> */
.L_x_171:
[----:B------:R-:W-:Y:S01]  /*4e40*/  @!P1 R2UR UR5, R8 ;  /* 0x00000000080592ca */ /* 0x000fe200000e0000 */
[----:B------:R-:W-:Y:S01]  /*4e50*/  VOTEU.ALL UP0, P1 ;  /* 0x0000000000ff7886 */ /* 0x000fe20000800000 */
[----:B------:R-:W-:Y:S01]  /*4e60*/  @!P1 R2UR UR4, R6 ;  /* 0x00000000060492ca */ /* 0x000fe200000e0000 */
[----:B--2---:R-:W-:Y:S01]  /*4e70*/  @!P1 IMAD.MOV.U32 R0, RZ, RZ, 0x2000 ;  /* 0x00002000ff009424 */ /* 0x004fe200078e00ff */
[----:B------:R-:W-:Y:S01]  /*4e80*/  UMOV UR8, 0x0 ;  /* 0x0000000000087882 */ /* 0x000fe20000000000 */
[----:B------:R-:W-:Y:S01]  /*4e90*/  UMOV UR9, 0x10000000 ;  /* 0x1000000000097882 */ /* 0x000fe20000000000 */
[----:B------:R-:W-:Y:S01]  /*4ea0*/  @!UP0 UIADD3 UR18, UPT, UPT, UR34, 0x80, URZ ;  /* 0x0000008022128890 */ /* 0x000fe2000fffe0ff */
[----:B------:R-:W-:Y:S01]  /*4eb0*/  VIADD R14, R14, 0x1 ;  /* 0x000000010e0e7836 */ /* 0x000fe20000000000 */
[----:B------:R-:W-:Y:S01]  /*4ec0*/  @!UP0 UIADD3 UR16, UPT, UPT, UR21, 0x4200, URZ ;  /* 0x0000420015108890 */ /* 0x000fe2000fffe0ff */
[----:B------:R-:W-:Y:S01]  /*4ed0*/  VOTEU.ALL UP0, P1 ;  /* 0x0000000000ff7886 */ /* 0x000fe20000800000 */
[----:B------:R-:W-:Y:S01]  /*4ee0*/  UMOV UR19, UR35 ;  /* 0x0000002300137c82 */ /* 0x000fe20008000000 */
[----:B------:R-:W-:Y:S02]  /*4ef0*/  UMOV UR20, UR36 ;  /* 0x0000002400147c82 */ /* 0x000fe40008000000 */
[----:B------:R-:W-:Y:S01]  /*4f00*/  IMAD.U32 R10, RZ, RZ, UR5 ;  /* 0x00000005ff0a7e24 */ /* 0x000fe2000f8e00ff */
[----:B------:R-:W-:Y:S01]  /*4f10*/  UPRMT UR6, UR45, 0x654, UR17 ;  /* 0x000006542d067896 */ /* 0x000fe20008000011 */
        /* <DEDUP_REMOVED lines=9> */
.L_x_173:
[----:B------:R-:W-:Y:S01]  /*4fb0*/  @!P1 IADD3 R6, P0, PT, R16, 0x580, RZ ;  /* 0x0000058010069810 */ /* 0x000fe20007f1e0ff */
[----:B------:R-:W-:Y:S01]  /*4fc0*/  VOTEU.ALL UP0, P1 ;  /* 0x0000000000ff7886 */ /* 0x000fe20000800000 */
[----:B------:R-:W-:Y:S01]  /*4fd0*/  UMOV UR6, 0x0 ;  /* 0x0000000000067882 */ /* 0x000fe20000000000 */
[----:B------:R-:W-:Y:S01]  /*4fe0*/  UMOV UR7, 0x10000000 ;  /* 0x1000000000077882 */ /* 0x000fe20000000000 */
[----:B------:R-:W-:Y:S01]  /*4ff0*/  @!P1 R2UR UR5, R6 ;  /* 0x00000000060592ca */ /* 0x000fe200000e0000 */
[----:B--2---:R-:W-:Y:S01]  /*5000*/  @!P1 IMAD.X R0, RZ, RZ, R17, P0 ;  /* 0x000000ffff009224 */ /* 0x004fe200000e0611 */
[----:B------:R-:W-:Y:S01]  /*5010*/  @!UP0 UIADD3 UR10, UPT, UPT, UR34, 0xc0, URZ ;  /* 0x000000c0220a8890 */ /* 0x000fe2000fffe0ff */
[----:B------:R-:W-:Y:S01]  /*5020*/  R2UR UR18, R142 ;  /* 0x000000008e1272ca */ /* 0x000fe200000e0000 */
[----:B------:R-:W-:Y:S01]  /*5030*/  @!UP0 UIADD3 UR8, UPT, UPT, UR21, 0x6200, URZ ;  /* 0x0000620015088890 */ /* 0x000fe2000fffe0ff */
[----:B------:R-:W-:Y:S01]  /*5040*/  R2UR UR16, R143 ;  /* 0x000000008f1072ca */ /* 0x000fe200000e0000 */
[----:B------:R-:W-:Y:S01]  /*5050*/  @!UP0 UIADD3 UR9, UPT, UPT, UR21, 0x48, URZ ;  /* 0x0000004815098890 */ /* 0x000fe2000fffe0ff */
[----:B------:R-:W-:Y:S01]  /*5060*/  @!P1 R2UR UR4, R0 ;  /* 0x00000000000492ca */ /* 0x000fe200000e0000 */
[----:B------:R-:W-:Y:S01]  /*5070*/  VOTEU.ALL UP0, P1 ;  /* 0x0000000000ff7886 */ /* 0x000fe20000800000 */
[----:B------:R-:W-:Y:S01]  /*5080*/  UMOV UR11, UR35 ;  /* 0x00000023000b7c82 */ /* 0x000fe20008000000 */
[----:B------:R-:W-:Y:S01]  /*5090*/  UMOV UR12, UR36 ;  /* 0x00000024000c7c82 */ /* 0x000fe20008000000 */
[C---:B------:R-:W-:Y:S01]  /*50a0*/  ISETP.NE.AND P0, PT, R14.reuse, 0x2, PT ;  /* 0x000000020e00780c */ /* 0x040fe20003f05270 */
[----:B------:R-:W-:Y:S01]  /*50b0*/  UPLOP3.LUT UP3, UPT, UPT, UPT, UPT, 0x80, 0x8 ;  /* 0x000000000008789c */ /* 0x000fe20003f6f070 */
[----:B------:R-:W-:Y:S01]  /*50c0*/  IMAD.U32 R8, RZ, RZ, UR5 ;  /* 0x00000005ff087e24 */ /* 0x000fe2000f8e00ff */
[----:B------:R-:W-:Y:S01]  /*50d0*/  LOP3.LUT R15, R15, 0x1, RZ, 0x3c, !PT ;  /* 0x000000010f0f7812 */ /* 0x000fe200078e3cff */
[----:B------:R-:W-:Y:S01]  /*50e0*/  UMOV UR36, UR29 ;  /* 0x0000001d00247c82 */ /* 0x000fe20008000000 */
[----:B------:R-:W-:Y:S01]  /*50f0*/  SEL R0, RZ, 0x1, P0 ;  /* 0x00000001ff007807 */ /* 0x000fe20000000000 */
[----:B------:R-:W-:Y:S01]  /*5100*/  UIADD3 UR20, UPT, UPT, UR13, UR18, URZ ;  /* 0x000000120d147290 */ /* 0x000fe2000fffe0ff */
[----:B------:R-:W-:Y:S01]  /*5110*/  SEL R14, R14, RZ, P0 ;  /* 0x000000ff0e0e7207 */ /* 0x000fe20000000000 */
[----:B------:R-:W-:Y:S01]  /*5120*/  UIADD3 UR16, UPT, UPT, UR14, UR16, URZ ;  /* 0x000000100e107290 */ /* 0x000fe2000fffe0ff */
[----:B------:R-:W-:Y:S01]  /*5130*/  IMAD.U32 R9, RZ, RZ, UR4 ;  /* 0x00000004ff097e24 */ /* 0x000fe2000f8e00ff */
[----:B------:R-:W-:Y:S02]  /*5140*/  @!P1 R2UR UR4, R8 ;  /* 0x00000000080492ca */ /* 0x000fe400000e0000 */
[----:B------:R-:W-:Y:S02]  /*5150*/  LOP3.LUT R13, R13, R0, RZ, 0x3c, !PT ;  /* 0x000000000d0d7212 */ /* 0x000fe400078e3cff */
[----:B------:R-:W-:Y:S11]  /*5160*/  @!P1 R2UR UR5, R9 ;  /* 0x00000000090592ca */ /* 0x000ff600000e0000 */
[----:B------:R-:W-:Y:S02]  /*5170*/  @!UPT UIADD3 URZ, UPT, UPT, URZ, URZ, URZ ;  /* 0x000000fffffff290 */ /* 0x000fe4000fffe0ff */
[----:B------:R2:W-:Y:S01]  /*5180*/  @!UP0 UTMALDG.3D [UR8], [UR4], desc[UR6] ;  /* 0x00000608040085b4 */ /* 0x0005e20008011000 */
[----:B------:R2:W-:Y:S01]  /*5190*/  @!P1 SYNCS.ARRIVE.TRANS64.RED.A0TR RZ, [UR21+0x48], R7 ;  /* 0x00004807ffff99a7 */ /* 0x0005e20008300415 */
[----:B------:R-:W-:Y:S01]  /*51a0*/  SYNCS.ARRIVE.TRANS64.RED.A1T0 RZ, [UR37], RZ ;  /* 0x000000ffffff79a7 */ /* 0x000fe20008100425 */
[----:B------:R-:W-:Y:S05]  /*51b0*/  BRA.U UP1, `(.L_x_93) ;  /* 0xfffffff101647547 */ /* 0x000fea000b83ffff */
[----:B------:R-:W-:-:S04]  /*51c0*/  SHF.L.U32 R3, R15, 0x1f, RZ ;  /* 0x0000001f0f037819 */ /* 0x000fc800000006ff */
[----:B------:R-:W3:Y:S02]  /*51d0*/  SYNCS.PHASECHK.TRANS64.TRYWAIT P0, [UR21+0x50], R3 ;  /* 0x00005003ff0075a7 */ /* 0x000ee40008001115 */
[----:B---3--:R-:W-:Y:S05]  /*51e0*/  @!P0 BRA `(.L_x_94) ;  /* 0x0000007000c48947 */ /* 0x008fea0003800000 */
.L_x_175:
[----:B------:R-:W4:Y:S02]  /*51f0*/  SYNCS.PHASECHK.TRANS64.TRYWAIT P0, [UR21+0x58], R3 ;  /* 0x00005803ff0075a7 */ /* 0x000f240008001115 */
[----:B----4-:R-:W-:Y:S05]  /*5200*/  @!P0 BRA `(.L_x_95) ;  /* 0x0000007000d48947 */ /* 0x010fea0003800000 */
.L_x_177:
[----:B------:R-:W4:Y:S02]  /*5210*/  SYNCS.PHASECHK.TRANS64.TRYWAIT P0, [UR21+0x60], R3 ;  /* 0x00006003ff0075a7 */ /* 0x000f240008001115 */
[----:B----4-:R-:W-:Y:S05]  /*5220*/  @!P0 BRA `(.L_x_96) ;  /* 0x0000007000e48947 */ /* 0x010fea0003800000 */
.L_x_179:
[----:B---3--:R-:W-:-:S07]  /*5230*/  MOV R0, UR21 ;  /* 0x0000001500007c02 */ /* 0x008fce0008000f00 */
.L_x_97:
[----:B---3--:R-:W-:-:S04]  /*5240*/  SHF.L.U32 R3, R15, 0x1f, RZ ;  /* 0x0000001f0f037819 */ /* 0x008fc800000006ff */
[----:B------:R3:W4:Y:S03]  /*5250*/  SYNCS.PHASECHK.TRANS64.TRYWAIT P0, [R0+URZ+0x68], R3 ;  /* 0x00006803000075a7 */ /* 0x00072600080011ff */
[----:B----4-:R-:W-:Y:S05]  /*5260*/  @!P0 NANOSLEEP.SYNCS 0x989680 ;  /* 0x009896800000895d */ /* 0x010fea0003900000 */
[----:B------:R-:W4:Y:S02]  /*5270*/  @!P0 SYNCS.PHASECHK.TRANS64 P0, [R0+URZ+0x68], R3 ;  /* 0x00006803000085a7 */ /* 0x000f2400080010ff */
[----:B-12-4-:R-:W-:Y:S05]  /*5280*/  @P0 EXIT ;  /* 0x000000000000094d */ /* 0x016fea0003800000 */
[----:B------:R-:W-:Y:S05]  /*5290*/  BRA `(.L_x_97) ;  /* 0xfffffffc00e87947 */ /* 0x000fea000383ffff */
.L_x_82:
[----:B------:R-:W-:-:S06]  /*52a0*/  UISETP.GE.AND UP0, UPT, UR17, 0x4, UPT ;  /* 0x000000041100788c */ /* 0x000fcc000bf06270 */
[----:B------:R-:W-:-:S13]  /*52b0*/  PLOP3.LUT P0, PT, PT, PT, UP0, 0x80, 0x8 ;  /* 0x000000000008781c */ /* 0x000fda0003f0f008 */
[----:B------:R-:W-:Y:S05]  /*52c0*/  @!P0 EXIT ;  /* 0x000000000000894d */ /* 0x000fea0003800000 */
[----:B------:R-:W-:Y:S01]  /*52d0*/  BAR.SYNC.DEFER_BLOCKING 0x6, 0xa0 ;  /* 0x0182800000007b1d */ /* 0x000fe20000010000 */
[C---:B------:R-:W-:Y:S01]  /*52e0*/  IMAD.U32 R69, R155.reuse, 0x10000, RZ ;  /* 0x000100009b457824 */ /* 0x040fe200078e00ff */
[C---:B------:R-:W-:Y:S01]  /*52f0*/  R2P PR, R155.reuse, 0x6 ;  /* 0x000000069b007804 */ /* 0x040fe20000000000 */
[----:B------:R-:W-:Y:S01]  /*5300*/  IMAD.SHL.U32 R4, R155, 0x40, RZ ;  /* 0x000000409b047824 */ /* 0x000fe200078e00ff */
[----:B------:R-:W-:Y:S01]  /*5310*/  CS2R R146, SRZ ;  /* 0x0000000000927805 */ /* 0x000fe2000001ff00 */
[----:B------:R-:W-:Y:S01]  /*5320*/  IMAD.MOV.U32 R152, RZ, RZ, 0x20 ;  /* 0x00000020ff987424 */ /* 0x000fe200078e00ff */
[----:B------:R-:W-:Y:S02]  /*5330*/  UMOV UR44, 0x400 ;  /* 0x00000400002c7882 */ /* 0x000fe40000000000 */
[----:B------:R-:W1:Y:S01]  /*5340*/  LDC.64 R138, c[0x0][0x8b0] ;  /* 0x00022c00ff8a7b82 */ /* 0x000e620000000a00 */
[----:B------:R-:W-:Y:S01]  /*5350*/  ULEA UR44, UR45, UR44, 0x18 ;  /* 0x0000002c2d2c7291 */ /* 0x000fe2000f8ec0ff */
[----:B------:R-:W-:Y:S01]  /*5360*/  LOP3.LUT R69, R69, 0x600000, RZ, 0xc0, !PT ;  /* 0x0060000045457812 */ /* 0x000fe200078ec0ff */
[----:B------:R-:W-:Y:S01]  /*5370*/  IMAD.SHL.U32 R135, R155, 0x8, RZ ;  /* 0x000000089b877824 */ /* 0x000fe200078e00ff */
[----:B------:R-:W-:Y:S01]  /*5380*/  LOP3.LUT R6, R4, 0x180, RZ, 0xc0, !PT ;  /* 0x0000018004067812 */ /* 0x000fe200078ec0ff */
[----:B------:R-:W-:Y:S01]  /*5390*/  IMAD.MOV.U32 R153, RZ, RZ, 0x10 ;  /* 0x00000010ff997424 */ /* 0x000fe200078e00ff */
[----:B------:R-:W-:Y:S01]  /*53a0*/  SEL R152, R152, 0xffffffe0, !P2 ;  /* 0xffffffe098987807 */ /* 0x000fe20005000000 */
[----:B------:R-:W-:Y:S01]  /*53b0*/  UIADD3 UR5, UPT, UPT, UR44, 0x200, URZ ;  /* 0x000002002c057890 */ /* 0x000fe2000fffe0ff */
[----:B------:R-:W2:Y:S01]  /*53c0*/  LDC.64 R136, c[0x0][0x8a8] ;  /* 0x00022a00ff887b82 */ /* 0x000ea20000000a00 */
[----:B------:R-:W-:Y:S01]  /*53d0*/  UIADD3 UR4, UPT, UPT, UR44, 0x8200, URZ ;  /* 0x000082002c047890 */ /* 0x000fe2000fffe0ff */
[----:B------:R-:W-:Y:S01]  /*53e0*/  LOP3.LUT R135, R6, 0x30, R135, 0xf8, !PT ;  /* 0x0000003006877812 */ /* 0x000fe200078ef887 */
[----:B------:R-:W-:Y:S01]  /*53f0*/  IMAD.MOV.U32 R68, RZ, RZ, RZ ;  /* 0x000000ffff447224 */ /* 0x000fe200078e00ff */
[----:B------:R-:W-:Y:S01]  /*5400*/  SEL R153, R153, 0xfffffff0, !P1 ;  /* 0xfffffff099997807 */ /* 0x000fe20004800000 */
[----:B------:R-:W-:Y:S01]  /*5410*/  IMAD.MOV.U32 R150, RZ, RZ, RZ ;  /* 0x000000ffff967224 */ /* 0x000fe200078e00ff */
[----:B------:R-:W-:Y:S01]  /*5420*/  LOP3.LUT R135, R135, 0x1e40, R4, 0xf8, !PT ;  /* 0x00001e4087877812 */ /* 0x000fe200078ef804 */
[----:B------:R-:W-:Y:S01]  /*5430*/  IMAD.U32 R156, RZ, RZ, UR5 ;  /* 0x00000005ff9c7e24 */ /* 0x000fe2000f8e00ff */
[----:B------:R-:W-:Y:S01]  /*5440*/  LOP3.LUT R155, R155, 0x60, RZ, 0xc0, !PT ;  /* 0x000000609b9b7812 */ /* 0x000fe200078ec0ff */
[----:B------:R-:W3:Y:S01]  /*5450*/  LDS R0, [UR44+0x110] ;  /* 0x0001102cff007984 */ /* 0x000ee20008000800 */
[----:B------:R-:W-:Y:S01]  /*5460*/  CS2R R148, SRZ ;  /* 0x0000000000947805 */ /* 0x000fe2000001ff00 */
[----:B------:R-:W-:Y:S01]  /*5470*/  IMAD.U32 R154, RZ, RZ, UR4 ;  /* 0x00000004ff9a7e24 */ /* 0x000fe2000f8e00ff */
[----:B------:R-:W4:Y:S01]  /*5480*/  LDCU UR58, c[0x0][0x370] ;  /* 0x00006e00ff3a77ac */ /* 0x000f220008000800 */
[----:B------:R-:W1:Y:S01]  /*5490*/  LDCU.64 UR62, c[0x0][0x348] ;  /* 0x00006900ff3e77ac */ /* 0x000e620008000a00 */
[----:B------:R-:W1:Y:S01]  /*54a0*/  LDCU UR43, c[0x0][0xb0c] ;  /* 0x00016180ff2b77ac */ /* 0x000e620008000800 */
[----:B------:R-:W1:Y:S01]  /*54b0*/  LDCU UR39, c[0x0][0xb30] ;  /* 0x00016600ff2777ac */ /* 0x000e620008000800 */
[----:B------:R-:W1:Y:S01]  /*54c0*/  LDCU.64 UR56, c[0x0][0x888] ;  /* 0x00011100ff3877ac */ /* 0x000e620008000a00 */
[----:B------:R-:W1:Y:S01]  /*54d0*/  LDCU.64 UR40, c[0x0][0xb28] ;  /* 0x00016500ff2877ac */ /* 0x000e620008000a00 */
[----:B------:R-:W1:Y:S01]  /*54e0*/  LDCU.64 UR60, c[0x0][0x890] ;  /* 0x00011200ff3c77ac */ /* 0x000e620008000a00 */
[----:B------:R-:W1:Y:S01]  /*54f0*/  LDCU.128 UR52, c[0x0][0xb10] ;  /* 0x00016200ff3477ac */ /* 0x000e620008000c00 */
[----:B------:R-:W1:Y:S01]  /*5500*/  LDCU UR47, c[0x0][0x374] ;  /* 0x00006e80ff2f77ac */ /* 0x000e620008000800 */
[----:B---3--:R-:W-:Y:S01]  /*5510*/  IMAD.IADD R69, R0, 0x1, R69 ;  /* 0x0000000100457824 */ /* 0x008fe200078e0245 */
[----:B------:R-:W-:-:S04]  /*5520*/  SHF.R.S32.HI R0, RZ, 0x4, R152 ;  /* 0x00000004ff007819 */ /* 0x000fc80000011498 */
[----:B-12-4-:R-:W-:-:S07]  /*5530*/  LEA.HI.SX32 R151, R153, R0, 0x1c ;  /* 0x0000000099977211 */ /* 0x016fce00078fe2ff */
.L_x_139:
[C---:B------:R-:W-:Y:S02]  /*5540*/  LEA R3, R146.reuse, UR44, 0x3 ;  /* 0x0000002c92037c11 */ /* 0x040fe4000f8e18ff */
[----:B------:R-:W-:Y:S02]  /*5550*/  SHF.L.U32 R0, R149, 0x1f, RZ ;  /* 0x0000001f95007819 */ /* 0x000fe400000006ff */
[----:B------:R-:W-:Y:S02]  /*5560*/  LEA R5, R146, UR44, 0x4 ;  /* 0x0000002c92057c11 */ /* 0x000fe4000f8e20ff */
[----:B-1----:R-:W1:Y:S02]  /*5570*/  SYNCS.PHASECHK.TRANS64.TRYWAIT P0, [R3+URZ+0x80], R0 ;  /* 0x00008000030075a7 */ /* 0x002e6400080011ff */
[----:B-1----:R-:W-:Y:S05]  /*5580*/  @!P0 BRA `(.L_x_98) ;  /* 0x0000007000248947 */ /* 0x002fea0003800000 */
.L_x_180:
        /* <DEDUP_REMOVED lines=11> */
[----:B------:R-:W-:Y:S01]  /*5640*/  PLOP3.LUT P0, PT, PT, PT, UP1, 0x80, 0x8 ;  /* 0x000000000008781c */ /* 0x000fe20003f0f018 */
[----:B------:R-:W-:Y:S11]  /*5650*/  UP2UR UR46, UPR, URZ, 0x2 ;  /* 0x00000002ff2e7883 */ /* 0x000ff60008000000 */
[----:B------:R-:W-:Y:S01]  /*5660*/  @!UPT UIADD3 URZ, UPT, UPT, URZ, URZ, URZ ;  /* 0x000000fffffff290 */ /* 0x000fe2000fffe0ff */
[----:B-1----:R-:W-:Y:S02]  /*5670*/  @P0 SHF.R.U32.HI R0, RZ, 0x10, R5 ;  /* 0x00000010ff000819 */ /* 0x002fe40000011605 */
        /* <DEDUP_REMOVED lines=12> */
[----:B------:R-:W2:Y:S01]  /*5740*/  LDCU UR12, c[0x0][0xb20] ;  /* 0x00016400ff0c77ac */ /* 0x000ea20008000800 */
[----:B------:R-:W-:Y:S02]  /*5750*/  UIMAD.WIDE.U32 UR4, UR47, UR55, URZ ;  /* 0x000000372f0472a5 */ /* 0x000fe4000f8e00ff */
[----:B------:R-:W-:Y:S02]  /*5760*/  UIMAD.WIDE.U32 UR6, UR58, UR52, URZ ;  /* 0x000000343a0672a5 */ /* 0x000fe4000f8e00ff */
[----:B------:R-:W-:Y:S02]  /*5770*/  UISETP.NE.AND UP0, UPT, UR54, 0x1, UPT ;  /* 0x000000013600788c */ /* 0x000fe4000bf05270 */
[----:B------:R-:W-:Y:S02]  /*5780*/  UIMAD.WIDE.U32 UR8, UR37, UR55, URZ ;  /* 0x00000037250872a5 */ /* 0x000fe4000f8e00ff */
[----:B------:R-:W-:Y:S02]  /*5790*/  UIMAD.WIDE.U32 UR10, UR38, UR52, URZ ;  /* 0x00000034260a72a5 */ /* 0x000fe4000f8e00ff */
[----:B------:R-:W-:Y:S02]  /*57a0*/  UISETP.NE.AND UP1, UPT, UR43, 0x1, UPT ;  /* 0x000000012b00788c */ /* 0x000fe4000bf25270 */
[----:B------:R-:W-:Y:S01]  /*57b0*/  UISETP.NE.AND UP2, UPT, UR42, 0x1, UPT ;  /* 0x000000012a00788c */ /* 0x000fe2000bf45270 */
[----:B------:R-:W-:Y:S02]  /*57c0*/  UMOV UR4, UR5 ;  /* 0x0000000500047c82 */ /* 0x000fe40008000000 */
[----:B--2---:R-:W-:Y:S03]  /*57d0*/  USHF.R.U32.HI UR5, URZ, UR12, UR4 ;  /* 0x0000000cff057299 */ /* 0x004fe60008011604 */
[----:B------:R-:W-:Y:S02]  /*57e0*/  UMOV UR4, UR7 ;  /* 0x0000000700047c82 */ /* 0x000fe40008000000 */
[----:B------:R-:W-:Y:S02]  /*57f0*/  USHF.R.U32.HI UR7, URZ, UR53, UR4 ;  /* 0x00000035ff077299 */ /* 0x000fe40008011604 */
[----:B------:R-:W-:Y:S02]  /*5800*/  USEL UR4, UR47, UR5, !UP0 ;  /* 0x000000052f047287 */ /* 0x000fe4000c000000 */
[----:B------:R-:W-:Y:S01]  /*5810*/  USEL UR7, UR58, UR7, !UP1 ;  /* 0x000000073a077287 */ /* 0x000fe2000c800000 */
[----:B------:R-:W-:Y:S01]  /*5820*/  UMOV UR5, UR9 ;  /* 0x0000000900057c82 */ /* 0x000fe20008000000 */
[----:B------:R-:W-:Y:S02]  /*5830*/  UIMAD.WIDE.U32 UR8, UR4, UR40, URZ ;  /* 0x00000028040872a5 */ /* 0x000fe4000f8e00ff */
[----:B------:R-:W-:Y:S03]  /*5840*/  USHF.R.U32.HI UR6, URZ, UR12, UR5 ;  /* 0x0000000cff067299 */ /* 0x000fe60008011605 */
[----:B------:R-:W-:Y:S01]  /*5850*/  UMOV UR5, UR11 ;  /* 0x0000000b00057c82 */ /* 0x000fe20008000000 */
[----:B------:R-:W-:Y:S02]  /*5860*/  UIMAD.WIDE.U32 UR10, UR7, UR40, URZ ;  /* 0x00000028070a72a5 */ /* 0x000fe4000f8e00ff */
[----:B------:R-:W-:Y:S02]  /*5870*/  USHF.R.U32.HI UR12, URZ, UR53, UR5 ;  /* 0x00000035ff0c7299 */ /* 0x000fe40008011605 */
[----:B------:R-:W-:Y:S01]  /*5880*/  USEL UR6, UR37, UR6, !UP0 ;  /* 0x0000000625067287 */ /* 0x000fe2000c000000 */
[----:B------:R-:W-:Y:S02]  /*5890*/  UMOV UR5, UR9 ;  /* 0x0000000900057c82 */ /* 0x000fe40008000000 */
[----:B------:R-:W-:Y:S01]  /*58a0*/  UMOV UR10, UR11 ;  /* 0x0000000b000a7c82 */ /* 0x000fe20008000000 */
[----:B------:R-:W-:Y:S02]  /*58b0*/  @UP2 USHF.R.U32.HI UR4, URZ, UR41, UR5 ;  /* 0x00000029ff042299 */ /* 0x000fe40008011605 */
[----:B------:R-:W-:Y:S02]  /*58c0*/  @UP2 USHF.R.U32.HI UR7, URZ, UR41, UR10 ;  /* 0x00000029ff072299 */ /* 0x000fe4000801160a */
[----:B------:R-:W-:Y:S02]  /*58d0*/  UIMAD UR4, UR42, UR4, URZ ;  /* 0x000000042a0472a4 */ /* 0x000fe4000f8e02ff */
        /* <DEDUP_REMOVED lines=8> */
[----:B------:R-:W-:Y:S02]  /*5960*/  USEL UR11, UR6, UR4, !UP2 ;  /* 0x00000004060b7287 */ /* 0x000fe4000d000000 */
[----:B------:R-:W-:Y:S02]  /*5970*/  UIADD3 UR8, UPT, UPT, -UR5, URZ, URZ ;  /* 0x000000ff05087290 */ /* 0x000fe4000fffe1ff */
[----:B------:R-:W-:Y:S01]  /*5980*/  UIADD3 UR10, UPT, UPT, -UR11, URZ, URZ ;  /* 0x000000ff0b0a7290 */ /* 0x000fe2000fffe1ff */
[----:B------:R-:W-:Y:S01]  /*5990*/  @!UP0 UMOV UR4, UR9 ;  /* 0x0000000900048c82 */ /* 0x000fe20008000000 */
[----:B------:R-:W-:Y:S02]  /*59a0*/  UIADD3 UR9, UPT, UPT, -UR6, URZ, URZ ;  /* 0x000000ff06097290 */ /* 0x000fe4000fffe1ff */
[----:B------:R-:W-:Y:S02]  /*59b0*/  @!UP0 USHF.R.U32.HI UR4, URZ, UR41, UR4 ;  /* 0x00000029ff048299 */ /* 0x000fe40008011604 */
[----:B------:R-:W-:Y:S02]  /*59c0*/  UIMAD UR10, UR42, UR10, UR6 ;  /* 0x0000000a2a0a72a4 */ /* 0x000fe4000f8e0206 */
[----:B------:R-:W-:Y:S04]  /*59d0*/  @!UP0 USEL UR4, UR5, UR4, !UP2 ;  /* 0x0000000405048287 */ /* 0x000fe8000d000000 */
[----:B------:R-:W-:Y:S02]  /*59e0*/  @!UP0 UIMAD UR10, UR7, UR10, UR4 ;  /* 0x0000000a070a82a4 */ /* 0x000fe4000f8e0204 */
[----:B------:R-:W-:Y:S02]  /*59f0*/  @!UP0 UIADD3 UR11, UPT, UPT, UR11, -UR4, URZ ;  /* 0x800000040b0b8290 */ /* 0x000fe4000fffe0ff */
[----:B------:R-:W-:Y:S02]  /*5a00*/  UIMAD UR7, UR43, UR8, UR38 ;  /* 0x000000082b0772a4 */ /* 0x000fe4000f8e0226 */
[----:B------:R-:W-:Y:S02]  /*5a10*/  @!UP0 UIMAD UR6, UR11, UR42, UR5 ;  /* 0x0000002a0b0682a4 */ /* 0x000fe4000f8e0205 */
[----:B------:R-:W-:Y:S01]  /*5a20*/  UIMAD UR4, UR54, UR9, UR37 ;  /* 0x00000009360472a4 */ /* 0x000fe2000f8e0225 */
[----:B------:R-:W-:Y:S02]  /*5a30*/  @!UP0 UMOV UR5, UR10 ;  /* 0x0000000a00058c82 */ /* 0x000fe40008000000 */
[----:B------:R-:W-:Y:S02]  /*5a40*/  UIMAD UR38, UR5, UR43, UR7 ;  /* 0x0000002b052672a4 */ /* 0x000fe4000f8e0207 */
[----:B------:R-:W-:Y:S11]  /*5a50*/  UIMAD UR37, UR6, UR54, UR4 ;  /* 0x00000036062572a4 */ /* 0x000ff6000f8e0204 */
[----:B------:R-:W-:Y:S01]  /*5a60*/  @!UPT UIADD3 URZ, UPT, UPT, URZ, URZ, URZ ;  /* 0x000000fffffff290 */ /* 0x000fe2000fffe0ff */
.L_x_99:
[----:B------:R-:W-:Y:S01]  /*5a70*/  UISETP.NE.AND UP0, UPT, UR39, 0x1, UPT ;  /* 0x000000012700788c */ /* 0x000fe2000bf05270 */
[----:B------:R-:W-:Y:S01]  /*5a80*/  R2UR UR11, R156 ;  /* 0x000000009c0b72ca */ /* 0x000fe200000e0000 */
[----:B------:R-:W-:Y:S01]  /*5a90*/  USHF.L.U32 UR50, UR16, 0x7, URZ ;  /* 0x0000000710327899 */ /* 0x000fe200080006ff */
[----:B------:R-:W-:Y:S01]  /*5aa0*/  IADD3 R146, PT, PT, R146, 0x1, RZ ;  /* 0x0000000192927810 */ /* 0x000fe20007ffe0ff */
[----:B------:R-:W-:Y:S07]  /*5ab0*/  USHF.L.U32 UR49, UR20, 0x8, URZ ;  /* 0x0000000814317899 */ /* 0x000fee00080006ff */
[----:B------:R-:W2:Y:S01]  /*5ac0*/  @!UP0 LDCU.128 UR12, c[0x0][0xb10] ;  /* 0x00016200ff0c87ac */ /* 0x000ea20008000c00 */
[----:B------:R-:W3:Y:S01]  /*5ad0*/  @!UP0 LDCU UR5, c[0x0][0xb0c] ;  /* 0x00016180ff0587ac */ /* 0x000ee20008000800 */
[----:B------:R-:W4:Y:S01]  /*5ae0*/  @!UP0 LDCU UR10, c[0x0][0xb20] ;  /* 0x00016400ff0a87ac */ /* 0x000f220008000800 */
[----:B--2---:R-:W-:Y:S02]  /*5af0*/  UIMAD.WIDE.U32 UR8, UR38, UR12, URZ ;  /* 0x0000000c260872a5 */ /* 0x004fe4000f8e00ff */
[----:B------:R-:W-:Y:S02]  /*5b00*/  UIMAD.WIDE.U32 UR6, UR37, UR15, URZ ;  /* 0x0000000f250672a5 */ /* 0x000fe4000f8e00ff */
[----:B------:R-:W-:Y:S03]  /*5b10*/  @!UP0 UISETP.NE.AND UP1, UPT, UR14, 0x1, UPT ;  /* 0x000000010e00888c */ /* 0x000fe6000bf25270 */
[----:B------:R-:W-:Y:S01]  /*5b20*/  @!UP0 UMOV UR4, UR9 ;  /* 0x0000000900048c82 */ /* 0x000fe20008000000 */
[----:B---3--:R-:W-:Y:S02]  /*5b30*/  @!UP0 UISETP.NE.AND UP2, UPT, UR5, 0x1, UPT ;  /* 0x000000010500888c */ /* 0x008fe4000bf45270 */
[----:B------:R-:W-:Y:S01]  /*5b40*/  @!UP0 USHF.R.U32.HI UR4, URZ, UR13, UR4 ;  /* 0x0000000dff048299 */ /* 0x000fe20008011604 */
[----:B------:R-:W-:Y:S02]  /*5b50*/  @!UP0 UMOV UR6, UR7 ;  /* 0x0000000700068c82 */ /* 0x000fe40008000000 */
[----:B----4-:R-:W-:Y:S02]  /*5b60*/  @!UP0 USHF.R.U32.HI UR6, URZ, UR10, UR6 ;  /* 0x0000000aff068299 */ /* 0x010fe40008011606 */
[----:B------:R-:W-:Y:S02]  /*5b70*/  @!UP0 USEL UR7, UR38, UR4, !UP2 ;  /* 0x0000000426078287 */ /* 0x000fe4000d000000 */
[----:B------:R-:W-:Y:S04]  /*5b80*/  @!UP0 USEL UR6, UR37, UR6, !UP1 ;  /* 0x0000000625068287 */ /* 0x000fe8000c800000 */
[----:B------:R-:W-:Y:S02]  /*5b90*/  @!UP0 UIADD3 UR4, UPT, UPT, -UR7, UR6, URZ ;  /* 0x0000000607048290 */ /* 0x000fe4000fffe1ff */
[----:B------:R-:W-:Y:S02]  /*5ba0*/  @!UP0 UIADD3 UR6, UPT, UPT, UR7, -UR6, URZ ;  /* 0x8000000607068290 */ /* 0x000fe4000fffe0ff */
[----:B------:R-:W-:Y:S02]  /*5bb0*/  @!UP0 UIMAD UR38, UR4, UR5, UR38 ;  /* 0x00000005042682a4 */ /* 0x000fe4000f8e0226 */
[----:B------:R-:W-:Y:S02]  /*5bc0*/  @!UP0 UIMAD UR37, UR6, UR14, UR37 ;  /* 0x0000000e062582a4 */ /* 0x000fe4000f8e0225 */
[----:B------:R-:W-:Y:S09]  /*5bd0*/  ULOP3.LUT UP0, URZ, UR11, 0x1b0, URZ, 0xc0, !UPT ;  /* 0x000001b00bff7892 */ /* 0x000ff2000f80c0ff */
[----:B------:R-:W-:Y:S05]  /*5be0*/  BRA.U !UP0, `(.L_x_100) ;  /* 0x0000000108407547 */ /* 0x000fea000b800000 */
[----:B------:R-:W2:Y:S01]  /*5bf0*/  LDCU.64 UR8, c[0x4][0x88] ;  /* 0x01001100ff0877ac */ /* 0x000ea20008000a00 */
[----:B------:R-:W-:Y:S01]  /*5c00*/  MOV R3, 0x0 ;  /* 0x0000000000037802 */ /* 0x000fe20000000f00 */
[----:B------:R-:W-:Y:S02]  /*5c10*/  HFMA2 R12, -RZ, RZ, 0, 5.9604644775390625e-08 ;  /* 0x00000001ff0c7431 */ /* 0x000fe400000001ff */
[----:B------:R-:W-:Y:S02]  /*5c20*/  IMAD.MOV.U32 R8, RZ, RZ, 0x70 ;  /* 0x00000070ff087424 */ /* 0x000fe400078e00ff */
[----:B------:R-:W-:Y:S01]  /*5c30*/  IMAD.MOV.U32 R13, RZ, RZ, RZ ;  /* 0x000000ffff0d7224 */ /* 0x000fe200078e00ff */
[----:B------:R-:W3:Y:S01]  /*5c40*/  LDCU.64 UR6, c[0x4][0x90] ;  /* 0x01001200ff0677ac */ /* 0x000ee20008000a00 */
[----:B------:R-:W4:Y:S01]  /*5c50*/  LDC.64 R2, c[0x4][R3] ;  /* 0x0100000003027b82 */ /* 0x000f220000000a00 */
[----:B------:R-:W1:Y:S01]  /*5c60*/  LDCU.64 UR4, c[0x4][0x8] ;  /* 0x01000100ff0477ac */ /* 0x000e620008000a00 */
[----:B--2---:R-:W-:Y:S01]  /*5c70*/  MOV R5, UR9 ;  /* 0x0000000900057c02 */ /* 0x004fe20008000f00 */
[----:B------:R-:W-:Y:S01]  /*5c80*/  IMAD.U32 R4, RZ, RZ, UR8 ;  /* 0x00000008ff047e24 */ /* 0x000fe2000f8e00ff */
[----:B---3--:R-:W-:Y:S01]  /*5c90*/  MOV R7, UR7 ;  /* 0x0000000700077c02 */ /* 0x008fe20008000f00 */
[----:B------:R-:W-:Y:S01]  /*5ca0*/  IMAD.U32 R6, RZ, RZ, UR6 ;  /* 0x00000006ff067e24 */ /* 0x000fe2000f8e00ff */
[----:B-1----:R-:W-:Y:S01]  /*5cb0*/  MOV R11, UR5 ;  /* 0x00000005000b7c02 */ /* 0x002fe20008000f00 */
[----:B------:R-:W-:Y:S02]  /*5cc0*/  IMAD.U32 R10, RZ, RZ, UR4 ;  /* 0x00000004ff0a7e24 */ /* 0x000fe4000f8e00ff */
[----:B------:R-:W-:Y:S07]  /*5cd0*/  LEPC R20, `(.L_x_100) ;  /* 0x000000001014794e */ /* 0x000fee0000000000 */
[----:B----45:R-:W-:Y:S05]  /*5ce0*/  CALL.ABS.NOINC R2 ;  /* 0x0000000002007343 */ /* 0x030fea0003c00000 */
.L_x_100:
[----:B------:R-:W-:Y:S01]  /*5cf0*/  LOP3.LUT P0, RZ, R154, 0x1b0, RZ, 0xc0, !PT ;  /* 0x000001b09aff7812 */ /* 0x000fe2000780c0ff */
[----:B------:R-:W-:Y:S11]  /*5d00*/  BSSY.RECONVERGENT B6, `(.L_x_101) ;  /* 0x0000013000067945 */ /* 0x000ff60003800200 */
[----:B------:R-:W-:Y:S01]  /*5d10*/  @!UPT UIADD3 URZ, UPT, UPT, URZ, URZ, URZ ;  /* 0x000000fffffff290 */ /* 0x000fe2000fffe0ff */
[----:B------:R-:W-:Y:S05]  /*5d20*/  @!P0 BRA `(.L_x_102) ;  /* 0x0000000000408947 */ /* 0x000fea0003800000 */
        /* <DEDUP_REMOVED lines=16> */
.L_x_102:
[----:B------:R-:W-:Y:S05]  /*5e30*/  BSYNC.RECONVERGENT B6 ;  /* 0x0000000000067941 */ /* 0x000fea0003800200 */
.L_x_101:
[----:B------:R-:W-:Y:S01]  /*5e40*/  R2UR UR4, R144 ;  /* 0x00000000900472ca */ /* 0x000fe200000e0000 */
[----:B------:R-:W-:Y:S01]  /*5e50*/  UISETP.NE.U32.AND UP0, UPT, UR60, URZ, UPT ;  /* 0x000000ff3c00728c */ /* 0x000fe2000bf05070 */
[----:B------:R-:W-:Y:S02]  /*5e60*/  ISETP.NE.U32.AND P4, PT, R138, RZ, PT ;  /* 0x000000ff8a00720c */ /* 0x000fe40003f85070 */
[----:B------:R-:W-:Y:S01]  /*5e70*/  ISETP.NE.U32.AND P2, PT, RZ, UR56, PT ;  /* 0x00000038ff007c0c */ /* 0x000fe2000bf45070 */
[----:B------:R-:W-:Y:S01]  /*5e80*/  UISETP.NE.AND.EX UP1, UPT, UR61, URZ, UPT, UP0 ;  /* 0x000000ff3d00728c */ /* 0x000fe2000bf25300 */
[----:B------:R-:W-:Y:S01]  /*5e90*/  ISETP.NE.AND.EX P4, PT, R139, RZ, PT, P4 ;  /* 0x000000ff8b00720c */ /* 0x000fe20003f85340 */
[----:B------:R-:W-:Y:S01]  /*5ea0*/  UPLOP3.LUT UP0, UPT, UPT, UPT, UPT, 0x40, 0x4 ;  /* 0x000000000004789c */ /* 0x000fe20003f0e870 */
[----:B------:R-:W-:Y:S05]  /*5eb0*/  ISETP.NE.AND.EX P2, PT, RZ, UR57, PT, P2 ;  /* 0x00000039ff007c0c */ /* 0x000fea000bf45320 */
[----:B------:R-:W-:Y:S06]  /*5ec0*/  UISETP.NE.AND UP2, UPT, UR4, URZ, UPT ;  /* 0x000000ff0400728c */ /* 0x000fec000bf45270 */
[----:B------:R-:W-:Y:S05]  /*5ed0*/  PLOP3.LUT P1, PT, PT, PT, UP2, 0x80, 0x8 ;  /* 0x000000000008781c */ /* 0x000fea0003f2f028 */
[----:B------:R-:W-:Y:S06]  /*5ee0*/  @UP2 UPLOP3.LUT UP0, UPT, UPT, UPT, UP1, 0x80, 0x8 ;  /* 0x000000000008289c */ /* 0x000fec0003f0f010 */
[----:B------:R-:W-:Y:S01]  /*5ef0*/  PLOP3.LUT P0, PT, PT, PT, UP0, 0x80, 0x8 ;  /* 0x000000000008781c */ /* 0x000fe20003f0f008 */
[----:B------:R-:W-:Y:S01]  /*5f00*/  @!UPT UIADD3 URZ, UPT, UPT, URZ, URZ, URZ ;  /* 0x000000fffffff290 */ /* 0x000fe2000fffe0ff */
[----:B------:R-:W-:Y:S11]  /*5f10*/  BRA.U !UP1, `(.L_x_103) ;  /* 0x00000001093c7547 */ /* 0x000ff6000b800000 */
[----:B------:R-:W-:Y:S01]  /*5f20*/  UISETP.NE.U32.AND UP0, UPT, UR56, URZ, UPT ;  /* 0x000000ff3800728c */ /* 0x000fe2000bf05070 */
[----:B-1----:R-:W-:Y:S01]  /*5f30*/  HFMA2 R0, -RZ, RZ, 0, 5.9604644775390625e-08 ;  /* 0x00000001ff007431 */ /* 0x002fe200000001ff */
[----:B------:R-:W1:Y:S01]  /*5f40*/  LDCU.64 UR8, c[0x0][0x358] ;  /* 0x00006b00ff0877ac */ /* 0x000e620008000a00 */
[----:B------:R-:W-:Y:S01]  /*5f50*/  IMAD.MOV.U32 R140, RZ, RZ, 0x1 ;  /* 0x00000001ff8c7424 */ /* 0x000fe200078e00ff */
[----:B------:R-:W-:Y:S06]  /*5f60*/  UISETP.NE.AND.EX UP0, UPT, UR57, URZ, UPT, UP0 ;  /* 0x000000ff3900728c */ /* 0x000fec000bf05300 */
[----:B------:R-:W-:Y:S05]  /*5f70*/  PLOP3.LUT P3, PT, PT, PT, UP0, 0x80, 0x8 ;  /* 0x000000000008781c */ /* 0x000fea0003f6f008 */
[----:B------:R-:W2:Y:S01]  /*5f80*/  @UP0 LDCU.64 UR4, c[0x0][0x888] ;  /* 0x00011100ff0407ac */ /* 0x000ea20008000a00 */
[----:B------:R-:W-:Y:S07]  /*5f90*/  @UP0 UIMAD UR6, UR36, UR60, URZ ;  /* 0x0000003c240602a4 */ /* 0x000fee000f8e02ff */
[----:B------:R-:W-:Y:S01]  /*5fa0*/  @!P3 PRMT R140, R0, 0x7610, R140 ;  /* 0x00007610008cb816 */ /* 0x000fe2000000008c */
[----:B--2---:R-:W-:Y:S06]  /*5fb0*/  @UP0 UIMAD.WIDE UR4, UR6, 0x4, UR4 ;  /* 0x00000004060408a5 */ /* 0x004fec000f8e0204 */
[----:B------:R-:W-:Y:S01]  /*5fc0*/  IMAD.U32 R2, RZ, RZ, UR4 ;  /* 0x00000004ff027e24 */ /* 0x000fe2000f8e00ff */
[----:B------:R-:W-:Y:S04]  /*5fd0*/  MOV R3, UR5 ;  /* 0x0000000500037c02 */ /* 0x000fe80008000f00 */
[----:B------:R-:W2:Y:S01]  /*5fe0*/  @!UP0 LDCU UR4, c[0x0][0x880] ;  /* 0x00011000ff0487ac */ /* 0x000ea20008000800 */
[----:B-1---5:R3:W5:Y:S02]  /*5ff0*/  @P3 LDG.E R72, desc[UR8][R2.64] ;  /* 0x0000000802483981 */ /* 0x022764000c1e1900 */
[----:B--23--:R-:W-:Y:S02]  /*6000*/  @!P3 IMAD.U32 R72, RZ, RZ, UR4 ;  /* 0x00000004ff48be24 */ /* 0x00cfe4000f8e00ff */
.L_x_103:
[----:B------:R-:W-:Y:S05]  /*6010*/  @!P4 BRA `(.L_x_104) ;  /* 0x000000000024c947 */ /* 0x000fea0003800000 */
[----:B------:R-:W-:Y:S01]  /*6020*/  ISETP.NE.U32.AND P3, PT, R136, RZ, PT ;  /* 0x000000ff8800720c */ /* 0x000fe20003f65070 */
[----:B------:R-:W2:Y:S03]  /*6030*/  LDCU.64 UR4, c[0x0][0x358] ;  /* 0x00006b00ff0477ac */ /* 0x000ea60008000a00 */
[----:B------:R-:W-:Y:S11]  /*6040*/  ISETP.NE.AND.EX P3, PT, R137, RZ, PT, P3 ;  /* 0x000000ff8900720c */ /* 0x000ff60003f65330 */
[----:B------:R-:W-:Y:S02]  /*6050*/  @!UPT UIADD3 URZ, UPT, UPT, URZ, URZ, URZ ;  /* 0x000000fffffff290 */ /* 0x000fe4000fffe0ff */
[----:B------:R-:W3:Y:S01]  /*6060*/  @P3 LDC.64 R2, c[0x0][0x8a8] ;  /* 0x00022a00ff023b82 */ /* 0x000ee20000000a00 */
[----:B-1----:R-:W-:Y:S04]  /*6070*/  @P3 IMAD R0, R138, UR36, RZ ;  /* 0x000000248a003c24 */ /* 0x002fe8000f8e02ff */
[----:B---3--:R-:W-:Y:S05]  /*6080*/  @P3 IMAD.WIDE R2, R0, 0x4, R2 ;  /* 0x0000000400023825 */ /* 0x008fea00078e0202 */
[----:B--2--5:R2:W5:Y:S02]  /*6090*/  @P3 LDG.E R70, desc[UR4][R2.64] ;  /* 0x0000000402463981 */ /* 0x024564000c1e1900 */
[----:B--2---:R-:W3:Y:S02]  /*60a0*/  @!P3 LDC R70, c[0x0][0x8a0] ;  /* 0x00022800ff46bb82 */ /* 0x004ee40000000800 */
.L_x_104:
[----:B-----5:R-:W-:Y:S01]  /*60b0*/  ISETP.NE.AND P4, PT, R72, RZ, PT ;  /* 0x000000ff4800720c */ /* 0x020fe20003f85270 */
[----:B------:R-:W-:Y:S01]  /*60c0*/  BSSY B1, `(.L_x_105) ;  /* 0x0000048000017945 */ /* 0x000fe20003800000 */
[----:B------:R-:W-:Y:S01]  /*60d0*/  SEL R5, RZ, 0xffffffff, P2 ;  /* 0xffffffffff057807 */ /* 0x000fe20001000000 */
[----:B------:R-:W-:Y:S01]  /*60e0*/  IMAD.MOV.U32 R78, RZ, RZ, 0x1 ;  /* 0x00000001ff4e7424 */ /* 0x000fe200078e00ff */
[----:B------:R-:W-:Y:S01]  /*60f0*/  LOP3.LUT P3, RZ, R140, 0xff, RZ, 0xc0, !PT ;  /* 0x000000ff8cff7812 */ /* 0x000fe2000786c0ff */
[----:B------:R-:W-:Y:S01]  /*6100*/  IMAD R71, R68, 0x100, R69 ;  /* 0x0000010044477824 */ /* 0x000fe200078e0245 */
[----:B-1----:R-:W-:Y:S02]  /*6110*/  @P1 SEL R0, RZ, 0xffffffff, P4 ;  /* 0xffffffffff001807 */ /* 0x002fe40002000000 */
[----:B------:R-:W-:Y:S02]  /*6120*/  CS2R R98, SRZ ;  /* 0x0000000000627805 */ /* 0x000fe4000001ff00 */
[----:B------:R-:W-:Y:S02]  /*6130*/  LEA R3, R148, UR44, 0x3 ;  /* 0x0000002c94037c11 */ /* 0x000fe4000f8e18ff */
[----:B------:R-:W-:Y:S02]  /*6140*/  CS2R R96, SRZ ;  /* 0x0000000000607805 */ /* 0x000fe4000001ff00 */
[----:B------:R-:W-:Y:S02]  /*6150*/  @P0 SEL R0, R5, R0, !P3 ;  /* 0x0000000005000207 */ /* 0x000fe40005800000 */
[----:B------:R-:W-:Y:S02]  /*6160*/  CS2R R94, SRZ ;  /* 0x00000000005e7805 */ /* 0x000fe4000001ff00 */
[----:B------:R-:W-:Y:S02]  /*6170*/  LEA R145, R68, UR44, 0x3 ;  /* 0x0000002c44917c11 */ /* 0x000fe4000f8e18ff */
[----:B------:R-:W-:Y:S02]  /*6180*/  CS2R R92, SRZ ;  /* 0x00000000005c7805 */ /* 0x000fe4000001ff00 */
[----:B------:R-:W-:Y:S02]  /*6190*/  @P1 LOP3.LUT R0, R0, 0x1, RZ, 0xc0, !PT ;  /* 0x0000000100001812 */ /* 0x000fe400078ec0ff */
[----:B------:R-:W-:Y:S02]  /*61a0*/  CS2R R86, SRZ ;  /* 0x0000000000567805 */ /* 0x000fe4000001ff00 */
[----:B------:R-:W-:Y:S02]  /*61b0*/  SHF.L.U32 R2, R150, 0x1f, RZ ;  /* 0x0000001f96027819 */ /* 0x000fe400000006ff */
[----:B------:R-:W-:Y:S02]  /*61c0*/  CS2R R84, SRZ ;  /* 0x0000000000547805 */ /* 0x000fe4000001ff00 */
[----:B------:R-:W-:Y:S02]  /*61d0*/  ISETP.NE.U32.OR P6, PT, R0, 0x1, !P1 ;  /* 0x000000010000780c */ /* 0x000fe40004fc5470 */
[----:B------:R-:W-:Y:S02]  /*61e0*/  CS2R R82, SRZ ;  /* 0x0000000000527805 */ /* 0x000fe4000001ff00 */
[----:B------:R-:W-:Y:S02]  /*61f0*/  PLOP3.LUT P2, PT, PT, PT, UP1, 0x80, 0x8 ;  /* 0x000000000008781c */ /* 0x000fe40003f4f018 */
[----:B------:R-:W-:Y:S02]  /*6200*/  CS2R R80, SRZ ;  /* 0x0000000000507805 */ /* 0x000fe4000001ff00 */
[----:B------:R-:W-:Y:S02]  /*6210*/  SEL R0, RZ, 0xffffffff, P4 ;  /* 0xffffffffff007807 */ /* 0x000fe40002000000 */
[----:B------:R-:W-:Y:S03]  /*6220*/  P2R R106, PR, RZ, 0x40 ;  /* 0x00000040ff6a7803 */ /* 0x000fe60000000000 */
[----:B------:R-:W-:Y:S04]  /*6230*/  @P6 SHF.L.U32 R4, R147, 0x1f, RZ ;  /* 0x0000001f93046819 */ /* 0x000fe800000006ff */
[----:B------:R-:W-:Y:S01]  /*6240*/  @P2 SEL R0, R5, R0, !P3 ;  /* 0x0000000005002207 */ /* 0x000fe20005800000 */
[----:B------:R-:W1:Y:S03]  /*6250*/  @P6 SYNCS.PHASECHK.TRANS64.TRYWAIT P1, [R3+URZ+0x30], R4 ;  /* 0x00003004030065a7 */ /* 0x000e6600080211ff */
[----:B------:R-:W-:Y:S04]  /*6260*/  LOP3.LUT R0, R0, 0x1, RZ, 0xc0, !PT ;  /* 0x0000000100007812 */ /* 0x000fe800078ec0ff */
[----:B------:R-:W-:Y:S04]  /*6270*/  ISETP.NE.U32.AND P5, PT, R0, 0x1, PT ;  /* 0x000000010000780c */ /* 0x000fe80003fa5070 */
[----:B------:R-:W-:Y:S01]  /*6280*/  P2R R79, PR, RZ, 0x20 ;  /* 0x00000020ff4f7803 */ /* 0x000fe20000000000 */
[----:B------:R2:W4:Y:S01]  /*6290*/  SYNCS.PHASECHK.TRANS64.TRYWAIT P0, [R145+URZ+0xa0], R2 ;  /* 0x0000a002910075a7 */ /* 0x00052200080011ff */
[----:B-1----:R-:W-:Y:S01]  /*62a0*/  @P6 SEL R78, RZ, 0x1, !P1 ;  /* 0x00000001ff4e6807 */ /* 0x002fe20004800000 */
[----:B--2---:R-:W-:Y:S06]  /*62b0*/  @!P6 BRA `(.L_x_106) ;  /* 0x0000000000a0e947 */ /* 0x004fec0003800000 */
[----:B------:R-:W-:Y:S01]  /*62c0*/  @P5 IMAD R7, R148, 0x2000, R135 ;  /* 0x0000200094075824 */ /* 0x000fe200078e0287 */
[----:B------:R-:W-:Y:S01]  /*62d0*/  ISETP.NE.AND P1, PT, R78, RZ, PT ;  /* 0x000000ff4e00720c */ /* 0x000fe20003f25270 */
[----:B------:R-:W-:Y:S01]  /*62e0*/  BSSY B0, `(.L_x_107) ;  /* 0x0000011000007945 */ /* 0x000fe20003800000 */
[----:B------:R-:W-:Y:S01]  /*62f0*/  CS2R R82, SRZ ;  /* 0x0000000000527805 */ /* 0x000fe2000001ff00 */
[----:B------:R-:W-:Y:S01]  /*6300*/  @P5 VIADD R4, R7, UR44 ;  /* 0x0000002c07045c36 */ /* 0x000fe20008000000 */
[----:B------:R-:W-:Y:S02]  /*6310*/  CS2R R80, SRZ ;  /* 0x0000000000507805 */ /* 0x000fe4000001ff00 */
[----:B------:R-:W-:Y:S02]  /*6320*/  CS2R R86, SRZ ;  /* 0x0000000000567805 */ /* 0x000fe4000001ff00 */
[----:B------:R-:W-:Y:S01]  /*6330*/  CS2R R84, SRZ ;  /* 0x0000000000547805 */ /* 0x000fe2000001ff00 */
[--C-:B------:R-:W-:Y:S01]  /*6340*/  @P5 IMAD.IADD R6, R153, 0x1, R4.reuse ;  /* 0x0000000199065824 */ /* 0x100fe200078e0204 */
[----:B------:R-:W-:Y:S01]  /*6350*/  CS2R R94, SRZ ;  /* 0x00000000005e7805 */ /* 0x000fe2000001ff00 */
[--C-:B------:R-:W-:Y:S01]  /*6360*/  @P5 IMAD.IADD R5, R152, 0x1, R4.reuse ;  /* 0x0000000198055824 */ /* 0x100fe200078e0204 */
[----:B------:R-:W-:Y:S01]  /*6370*/  CS2R R92, SRZ ;  /* 0x00000000005c7805 */ /* 0x000fe2000001ff00 */
[----:B------:R-:W-:Y:S01]  /*6380*/  @P5 IMAD R4, R151, 0x10, R4 ;  /* 0x0000001097045824 */ /* 0x000fe200078e0204 */
[----:B------:R-:W-:Y:S02]  /*6390*/  CS2R R98, SRZ ;  /* 0x0000000000627805 */ /* 0x000fe4000001ff00 */
[----:B------:R-:W-:Y:S01]  /*63a0*/  CS2R R96, SRZ ;  /* 0x0000000000607805 */ /* 0x000fe2000001ff00 */
[----:B------:R-:W-:Y:S06]  /*63b0*/  @P1 BRA `(.L_x_108) ;  /* 0x00000000000c1947 */ /* 0x000fec0003800000 */
[----:B------:R-:W-:Y:S04]  /*63c0*/  SHF.L.U32 R0, R147, 0x1f, RZ ;  /* 0x0000001f93007819 */ /* 0x000fe800000006ff */
[----:B------:R-:W1:Y:S02]  /*63d0*/  SYNCS.PHASECHK.TRANS64.TRYWAIT P1, [R3+URZ+0x30], R0 ;  /* 0x00003000030075a7 */ /* 0x000e6400080211ff */
[----:B-1----:R-:W-:Y:S05]  /*63e0*/  @!P1 BRA `(.L_x_109) ;  /* 0x0000006000a09947 */ /* 0x002fea0003800000 */
.L_x_108:
[----:B------:R-:W-:Y:S05]  /*63f0*/  BSYNC B0 ;  /* 0x0000000000007941 */ /* 0x000fea0003800000 */
.L_x_107:
[----:B------:R-:W-:Y:S01]  /*6400*/  ISETP.NE.AND P1, PT, R79, RZ, PT ;  /* 0x000000ff4f00720c */ /* 0x000fe20003f25270 */
[----:B-1----:R-:W-:Y:S02]  /*6410*/  VIADD R3, R3, 0x50 ;  /* 0x0000005003037836 */ /* 0x002fe40000000000 */
[----:B------:R-:W-:Y:S02]  /*6420*/  IMAD.U32 R0, RZ, RZ, UR45 ;  /* 0x0000002dff007e24 */ /* 0x000fe4000f8e00ff */
[----:B------:R-:W-:Y:S03]  /*6430*/  VIADD R148, R148, 0x1 ;  /* 0x0000000194947836 */ /* 0x000fe60000000000 */
[----:B------:R-:W-:Y:S05]  /*6440*/  PRMT R0, R0, 0x654, R3 ;  /* 0x0000065400007816 */ /* 0x000fea0000000003 */
[----:B------:R1:W2:Y:S04]  /*6450*/  @P1 LDS.128 R80, [R7+UR44+0x200] ;  /* 0x0002002c07501984 */ /* 0x0002a80008000c00 */
[----:B------:R1:W1:Y:S04]  /*6460*/  @P1 LDS.128 R84, [R6+0x200] ;  /* 0x0002000006541984 */ /* 0x0002680000000c00 */
[----:B------:R1:W1:Y:S04]  /*6470*/  @P1 LDS.128 R92, [R5+0x200] ;  /* 0x00020000055c1984 */ /* 0x0002680000000c00 */
[----:B------:R1:W1:Y:S01]  /*6480*/  @P1 LDS.128 R96, [R4+0x200] ;  /* 0x0002000004601984 */ /* 0x0002620000000c00 */
[C---:B------:R-:W-:Y:S01]  /*6490*/  ISETP.NE.AND P1, PT, R148.reuse, 0x4, PT ;  /* 0x000000049400780c */ /* 0x040fe20003f25270 */
[----:B------:R-:W-:Y:S01]  /*64a0*/  @!PT LDS RZ, [RZ] ;  /* 0x00000000fffff984 */ /* 0x000fe20000000800 */
[----:B------:R-:W-:Y:S01]  /*64b0*/  @!PT LDS RZ, [RZ] ;  /* 0x00000000fffff984 */ /* 0x000fe20000000800 */
[----:B------:R-:W-:Y:S01]  /*64c0*/  @!PT LDS RZ, [RZ] ;  /* 0x00000000fffff984 */ /* 0x000fe20000000800 */
[----:B------:R-:W-:Y:S01]  /*64d0*/  @!PT LDS RZ, [RZ] ;  /* 0x00000000fffff984 */ /* 0x000fe20000000800 */
[----:B------:R5:W-:Y:S06]  /*64e0*/  MEMBAR.ALL.CTA ;  /* 0x0000000000007992 */ /* 0x000bec0000008000 */
[----:B-----5:R-:W5:Y:S01]  /*64f0*/  FENCE.VIEW.ASYNC.S ;  /* 0x00000000000073c6 */ /* 0x020f620000000000 */
[----:B------:R-:W-:Y:S01]  /*6500*/  SEL R148, R148, RZ, P1 ;  /* 0x000000ff94947207 */ /* 0x000fe20000800000 */
[----:B-----5:R5:W-:Y:S02]  /*6510*/  SYNCS.ARRIVE.TRANS64.RED.A1T0 RZ, [R0+URZ], RZ ;  /* 0x000000ff00ff79a7 */ /* 0x020be400081004ff */
[----:B-----5:R-:W-:Y:S04]  /*6520*/  SEL R0, RZ, 0x1, P1 ;  /* 0x00000001ff007807 */ /* 0x020fe80000800000 */
[----:B--2---:R-:W-:Y:S02]  /*6530*/  LOP3.LUT R147, R147, R0, RZ, 0x3c, !PT ;  /* 0x0000000093937212 */ /* 0x004fe400078e3cff */
.L_x_106:
[----:B------:R-:W-:Y:S05]  /*6540*/  BSYNC B1 ;  /* 0x0000000000017941 */ /* 0x000fea0003800000 */
.L_x_105:
[----:B------:R-:W-:Y:S04]  /*6550*/  SHF.R.U32.HI R0, RZ, 0x15, R71 ;  /* 0x00000015ff007819 */ /* 0x000fe80000011647 */
[----:B------:R-:W-:Y:S01]  /*6560*/  LOP3.LUT P1, RZ, R0, 0x3, R141, 0x48, !PT ;  /* 0x0000000300ff7812 */ /* 0x000fe2000782488d */
[----:B------:R-:W-:Y:S01]  /*6570*/  @!UPT UIADD3 URZ, UPT, UPT, URZ, URZ, URZ ;  /* 0x000000fffffff290 */ /* 0x000fe2000fffe0ff */
[----:B----4-:R-:W-:Y:S11]  /*6580*/  @P0 BRA `(.L_x_110) ;  /* 0x0000000000080947 */ /* 0x010ff60003800000 */
[----:B------:R-:W2:Y:S02]  /*6590*/  SYNCS.PHASECHK.TRANS64.TRYWAIT P0, [R145+URZ+0xa0], R2 ;  /* 0x0000a002910075a7 */ /* 0x000ea400080011ff */
[----:B--2---:R-:W-:Y:S05]  /*65a0*/  @!P0 BRA `(.L_x_111) ;  /* 0x0000006000448947 */ /* 0x004fea0003800000 */
.L_x_110:
[----:B------:R-:W-:Y:S05]  /*65b0*/  @!P1 BRA `(.L_x_112) ;  /* 0x0000000000409947 */ /* 0x000fea0003800000 */
[----:B------:R-:W1:Y:S01]  /*65c0*/  LDCU.64 UR8, c[0x4][0x78] ;  /* 0x01000f00ff0877ac */ /* 0x000e620008000a00 */
[----:B------:R-:W-:Y:S01]  /*65d0*/  MOV R3, 0x0 ;  /* 0x0000000000037802 */ /* 0x000fe20000000f00 */
[----:B------:R-:W-:Y:S02]  /*65e0*/  HFMA2 R12, -RZ, RZ, 0, 5.9604644775390625e-08 ;  /* 0x00000001ff0c7431 */ /* 0x000fe400000001ff */
[----:B------:R-:W-:Y:S02]  /*65f0*/  IMAD.MOV.U32 R8, RZ, RZ, 0x192 ;  /* 0x00000192ff087424 */ /* 0x000fe400078e00ff */
[----:B------:R-:W-:Y:S01]  /*6600*/  IMAD.MOV.U32 R13, RZ, RZ, RZ ;  /* 0x000000ffff0d7224 */ /* 0x000fe200078e00ff */
[----:B------:R-:W4:Y:S01]  /*6610*/  LDCU.64 UR6, c[0x4][0x80] ;  /* 0x01001000ff0677ac */ /* 0x000f220008000a00 */
[----:B--2---:R-:W2:Y:S01]  /*6620*/  LDC.64 R2, c[0x4][R3] ;  /* 0x0100000003027b82 */ /* 0x004ea20000000a00 */
[----:B------:R-:W5:Y:S01]  /*6630*/  LDCU.64 UR4, c[0x4][0x18] ;  /* 0x01000300ff0477ac */ /* 0x000f620008000a00 */
[----:B-1----:R-:W-:Y:S01]  /*6640*/  MOV R5, UR9 ;  /* 0x0000000900057c02 */ /* 0x002fe20008000f00 */
[----:B------:R-:W-:Y:S01]  /*6650*/  IMAD.U32 R4, RZ, RZ, UR8 ;  /* 0x00000008ff047e24 */ /* 0x000fe2000f8e00ff */
[----:B----4-:R-:W-:Y:S01]  /*6660*/  MOV R7, UR7 ;  /* 0x0000000700077c02 */ /* 0x010fe20008000f00 */
[----:B------:R-:W-:Y:S01]  /*6670*/  IMAD.U32 R6, RZ, RZ, UR6 ;  /* 0x00000006ff067e24 */ /* 0x000fe2000f8e00ff */
[----:B-----5:R-:W-:Y:S01]  /*6680*/  MOV R11, UR5 ;  /* 0x00000005000b7c02 */ /* 0x020fe20008000f00 */
[----:B------:R-:W-:Y:S02]  /*6690*/  IMAD.U32 R10, RZ, RZ, UR4 ;  /* 0x00000004ff0a7e24 */ /* 0x000fe4000f8e00ff */
[----:B------:R-:W-:Y:S07]  /*66a0*/  LEPC R20, `(.L_x_112) ;  /* 0x000000001014794e */ /* 0x000fee0000000000 */
[----:B--23--:R-:W-:Y:S05]  /*66b0*/  CALL.ABS.NOINC R2 ;  /* 0x0000000002007343 */ /* 0x00cfea0003c00000 */
.L_x_112:
[----:B------:R-:W-:Y:S01]  /*66c0*/  SHF.L.U32 R75, R80, 0x10, RZ ;  /* 0x00000010504b7819 */ /* 0x000fe200000006ff */
[----:B------:R-:W-:Y:S05]  /*66d0*/  WARPSYNC.ALL ;  /* 0x0000000000007948 */ /* 0x000fea0003800000 */
[----:B------:R-:W-:Y:S01]  /*66e0*/  R2UR UR4, R71 ;  /* 0x00000000470472ca */ /* 0x000fe200000e0000 */
[----:B------:R-:W-:Y:S01]  /*66f0*/  BSSY.RECONVERGENT B0, `(.L_x_113) ;  /* 0x0000121000007945 */ /* 0x000fe20003800200 */
[----:B------:R-:W-:Y:S02]  /*6700*/  IADD3 R105, PT, PT, R135, UR44, RZ ;  /* 0x0000002c87697c10 */ /* 0x000fe4000fffe0ff */
[----:B------:R-:W-:Y:S02]  /*6710*/  SHF.L.U32 R104, R151, 0x4, RZ ;  /* 0x0000000497687819 */ /* 0x000fe400000006ff */
[-C--:B------:R-:W-:Y:S02]  /*6720*/  IADD3 R159, PT, PT, R153, R105.reuse, RZ ;  /* 0x00000069999f7210 */ /* 0x080fe40007ffe0ff */
[----:B------:R-:W-:Y:S02]  /*6730*/  IADD3 R158, PT, PT, R152, R105, RZ ;  /* 0x00000069989e7210 */ /* 0x000fe40007ffe0ff */
[----:B------:R-:W-:Y:S02]  /*6740*/  IADD3 R157, PT, PT, R105, R104, RZ ;  /* 0x00000068699d7210 */ /* 0x000fe40007ffe0ff */
[C---:B------:R-:W-:Y:S01]  /*6750*/  PRMT R73, R80.reuse, 0x8880, RZ ;  /* 0x0000888050497816 */ /* 0x040fe200000000ff */
[----:B-1----:R-:W3:Y:S01]  /*6760*/  LDTM.x64 R4, tmem[UR4] ;  /* 0x00000004000479ee */ /* 0x002ee20008340000 */
[----:B------:R-:W-:Y:S02]  /*6770*/  SHF.R.S32.HI R75, RZ, 0x18, R75 ;  /* 0x00000018ff4b7819 */ /* 0x000fe4000001144b */
[----:B------:R-:W-:Y:S02]  /*6780*/  SHF.R.S32.HI R76, RZ, 0x18, R81 ;  /* 0x00000018ff4c7819 */ /* 0x000fe40000011451 */
[----:B------:R-:W-:Y:S02]  /*6790*/  SHF.L.U32 R74, R80, 0x8, RZ ;  /* 0x00000008504a7819 */ /* 0x000fe400000006ff */
[----:B------:R-:W-:Y:S02]  /*67a0*/  SHF.L.U32 R77, R81, 0x8, RZ ;  /* 0x00000008514d7819 */ /* 0x000fe400000006ff */
[----:B------:R-:W-:Y:S02]  /*67b0*/  SHF.R.S32.HI R74, RZ, 0x18, R74 ;  /* 0x00000018ff4a7819 */ /* 0x000fe4000001144a */
[----:B------:R-:W-:Y:S02]  /*67c0*/  SHF.R.S32.HI R77, RZ, 0x18, R77 ;  /* 0x00000018ff4d7819 */ /* 0x000fe4000001144d */
[----:B------:R-:W-:Y:S02]  /*67d0*/  ISETP.NE.AND P0, PT, R155, RZ, PT ;  /* 0x000000ff9b00720c */ /* 0x000fe40003f05270 */
[----:B------:R-:W-:Y:S02]  /*67e0*/  ISETP.NE.AND P6, PT, R106, RZ, PT ;  /* 0x000000ff6a00720c */ /* 0x000fe40003fc5270 */
[----:B------:R-:W-:Y:S01]  /*67f0*/  LEA R107, R148, UR44, 0x3 ;  /* 0x0000002c946b7c11 */ /* 0x000fe2000f8e18ff */
[C---:B---3--:R-:W-:Y:S02]  /*6800*/  IMAD R0, R70.reuse, R4, RZ ;  /* 0x0000000446007224 */ /* 0x048fe400078e02ff */
[C---:B--2---:R-:W-:Y:S02]  /*6810*/  IMAD R2, R70.reuse, R5, RZ ;  /* 0x0000000546027224 */ /* 0x044fe400078e02ff */
[----:B------:R-:W-:Y:S06]  /*6820*/  IMAD R3, R70, R6, RZ ;  /* 0x0000000646037224 */ /* 0x000fec00078e02ff */
[----:B------:R-:W-:Y:S01]  /*6830*/  @P6 SHF.L.U32 R116, R147, 0x1f, RZ ;  /* 0x0000001f93746819 */ /* 0x000fe200000006ff */
[-C--:B------:R-:W-:Y:S01]  /*6840*/  IMAD R0, R73, R72.reuse, R0 ;  /* 0x0000004849007224 */ /* 0x080fe200078e0200 */
[----:B------:R-:W-:Y:S01]  /*6850*/  SHF.R.S32.HI R73, RZ, 0x18, R80 ;  /* 0x00000018ff497819 */ /* 0x000fe20000011450 */
[-C--:B------:R-:W-:Y:S01]  /*6860*/  IMAD R2, R75, R72.reuse, R2 ;  /* 0x000000484b027224 */ /* 0x080fe200078e0202 */
[C---:B------:R-:W-:Y:S01]  /*6870*/  PRMT R75, R81.reuse, 0x8880, RZ ;  /* 0x00008880514b7816 */ /* 0x040fe200000000ff */
[----:B------:R-:W-:Y:S01]  /*6880*/  IMAD R3, R74, R72, R3 ;  /* 0x000000484a037224 */ /* 0x000fe200078e0203 */
[----:B------:R-:W-:Y:S01]  /*6890*/  SHF.L.U32 R74, R81, 0x10, RZ ;  /* 0x00000010514a7819 */ /* 0x000fe200000006ff */
[C---:B------:R-:W-:Y:S02]  /*68a0*/  IMAD R7, R70.reuse, R7, RZ ;  /* 0x0000000746077224 */ /* 0x040fe400078e02ff */
[C---:B------:R-:W-:Y:S01]  /*68b0*/  IMAD R4, R70.reuse, R8, RZ ;  /* 0x0000000846047224 */ /* 0x040fe200078e02ff */
[----:B------:R-:W-:Y:S01]  /*68c0*/  SHF.R.S32.HI R74, RZ, 0x18, R74 ;  /* 0x00000018ff4a7819 */ /* 0x000fe2000001144a */
[----:B------:R-:W-:Y:S02]  /*68d0*/  IMAD R5, R70, R9, RZ ;  /* 0x0000000946057224 */ /* 0x000fe400078e02ff */
[-C--:B------:R-:W-:Y:S01]  /*68e0*/  IMAD R7, R73, R72.reuse, R7 ;  /* 0x0000004849077224 */ /* 0x080fe200078e0207 */
[C---:B------:R-:W-:Y:S01]  /*68f0*/  PRMT R73, R82.reuse, 0x8880, RZ ;  /* 0x0000888052497816 */ /* 0x040fe200000000ff */
[----:B------:R-:W-:Y:S01]  /*6900*/  IMAD R4, R75, R72, R4 ;  /* 0x000000484b047224 */ /* 0x000fe200078e0204 */
[----:B------:R-:W-:Y:S01]  /*6910*/  SHF.L.U32 R75, R82, 0x8, RZ ;  /* 0x00000008524b7819 */ /* 0x000fe200000006ff */
[----:B------:R-:W-:Y:S01]  /*6920*/  IMAD R6, R70, R10, RZ ;  /* 0x0000000a46067224 */ /* 0x000fe200078e02ff */
[----:B------:R-:W-:Y:S01]  /*6930*/  I2IP.S8.S32.SAT R89, R7, R3, RZ ;  /* 0x0000000307597239 */ /* 0x000fe200000014ff */
[----:B------:R-:W-:Y:S01]  /*6940*/  IMAD R5, R74, R72, R5 ;  /* 0x000000484a057224 */ /* 0x000fe200078e0205 */
[----:B------:R-:W-:Y:S01]  /*6950*/  SHF.L.U32 R74, R82, 0x10, RZ ;  /* 0x00000010524a7819 */ /* 0x000fe200000006ff */
[----:B------:R-:W-:Y:S01]  /*6960*/  IMAD R11, R70, R11, RZ ;  /* 0x0000000b460b7224 */ /* 0x000fe200078e02ff */
[----:B------:R-:W-:Y:S01]  /*6970*/  I2IP.S8.S32.SAT R88, R2, R0, R89 ;  /* 0x0000000002587239 */ /* 0x000fe20000001459 */
[C---:B------:R-:W-:Y:S01]  /*6980*/  IMAD R8, R70.reuse, R12, RZ ;  /* 0x0000000c46087224 */ /* 0x040fe200078e02ff */
[----:B------:R-:W-:Y:S01]  /*6990*/  SHF.R.S32.HI R74, RZ, 0x18, R74 ;  /* 0x00000018ff4a7819 */ /* 0x000fe2000001144a */
[-C--:B------:R-:W-:Y:S01]  /*69a0*/  IMAD R6, R77, R72.reuse, R6 ;  /* 0x000000484d067224 */ /* 0x080fe200078e0206 */
[----:B------:R-:W-:Y:S01]  /*69b0*/  SHF.R.S32.HI R75, RZ, 0x18, R75 ;  /* 0x00000018ff4b7819 */ /* 0x000fe2000001144b */
[----:B------:R-:W-:Y:S01]  /*69c0*/  IMAD R9, R70, R13, RZ ;  /* 0x0000000d46097224 */ /* 0x000fe200078e02ff */
[----:B------:R-:W-:Y:S01]  /*69d0*/  SHF.L.U32 R77, R83, 0x8, RZ ;  /* 0x00000008534d7819 */ /* 0x000fe200000006ff */
[-C--:B------:R-:W-:Y:S01]  /*69e0*/  IMAD R11, R76, R72.reuse, R11 ;  /* 0x000000484c0b7224 */ /* 0x080fe200078e020b */
[----:B------:R-:W-:Y:S01]  /*69f0*/  SHF.R.S32.HI R76, RZ, 0x18, R83 ;  /* 0x00000018ff4c7819 */ /* 0x000fe20000011453 */
[----:B------:R-:W-:Y:S01]  /*6a00*/  IMAD R8, R73, R72, R8 ;  /* 0x0000004849087224 */ /* 0x000fe200078e0208 */
[----:B------:R-:W-:Y:S01]  /*6a10*/  SHF.R.S32.HI R73, RZ, 0x18, R82 ;  /* 0x00000018ff497819 */ /* 0x000fe20000011452 */
[----:B------:R-:W-:Y:S01]  /*6a20*/  IMAD R10, R70, R14, RZ ;  /* 0x0000000e460a7224 */ /* 0x000fe200078e02ff */
[----:B------:R-:W-:Y:S01]  /*6a30*/  I2IP.S8.S32.SAT R90, R11, R6, RZ ;  /* 0x000000060b5a7239 */ /* 0x000fe200000014ff */
[----:B------:R-:W-:Y:S01]  /*6a40*/  IMAD R9, R74, R72, R9 ;  /* 0x000000484a097224 */ /* 0x000fe200078e0209 */
[----:B------:R-:W-:Y:S01]  /*6a50*/  SHF.R.S32.HI R77, RZ, 0x18, R77 ;  /* 0x00000018ff4d7819 */ /* 0x000fe2000001144d */
[----:B------:R-:W-:Y:S01]  /*6a60*/  IMAD.U32 R74, R83, 0x10000, RZ ;  /* 0x00010000534a7824 */ /* 0x000fe200078e00ff */
[----:B------:R-:W-:Y:S01]  /*6a70*/  I2IP.S8.S32.SAT R89, R5, R4, R90 ;  /* 0x0000000405597239 */ /* 0x000fe2000000145a */
[C---:B------:R-:W-:Y:S02]  /*6a80*/  IMAD R15, R70.reuse, R15, RZ ;  /* 0x0000000f460f7224 */ /* 0x040fe400078e02ff */
[----:B------:R-:W-:Y:S01]  /*6a90*/  IMAD R10, R75, R72, R10 ;  /* 0x000000484b0a7224 */ /* 0x000fe200078e020a */
[----:B------:R-:W-:Y:S01]  /*6aa0*/  PRMT R75, R83, 0x8880, RZ ;  /* 0x00008880534b7816 */ /* 0x000fe200000000ff */
        /* <DEDUP_REMOVED lines=11> */
[C---:B------:R-:W-:Y:S01]  /*6b60*/  IMAD R19, R70.reuse, R19, RZ ;  /* 0x0000001346137224 */ /* 0x040fe200078e02ff */
[----:B------:R-:W-:Y:S01]  /*6b70*/  I2IP.S8.S32.SAT R90, R9, R8, R90 ;  /* 0x00000008095a7239 */ /* 0x000fe2000000145a */
[C---:B------:R-:W-:Y:S01]  /*6b80*/  IMAD R16, R70.reuse, R20, RZ ;  /* 0x0000001446107224 */ /* 0x040fe200078e02ff */
[----:B------:R-:W-:Y:S01]  /*6b90*/  SHF.R.S32.HI R74, RZ, 0x18, R74 ;  /* 0x00000018ff4a7819 */ /* 0x000fe2000001144a */
[-C--:B------:R-:W-:Y:S01]  /*6ba0*/  IMAD R14, R77, R72.reuse, R14 ;  /* 0x000000484d0e7224 */ /* 0x080fe200078e020e */
[----:B------:R-:W-:Y:S01]  /*6bb0*/  SHF.R.S32.HI R75, RZ, 0x18, R75 ;  /* 0x00000018ff4b7819 */ /* 0x000fe2000001144b */
[----:B------:R-:W-:Y:S01]  /*6bc0*/  IMAD R17, R70, R21, RZ ;  /* 0x0000001546117224 */ /* 0x000fe200078e02ff */
[----:B------:R-:W-:Y:S01]  /*6bd0*/  SHF.L.U32 R77, R85, 0x8, RZ ;  /* 0x00000008554d7819 */ /* 0x000fe200000006ff */
[----:B------:R-:W-:Y:S01]  /*6be0*/  IMAD R19, R76, R72, R19 ;  /* 0x000000484c137224 */ /* 0x000fe200078e0213 */
[----:B------:R-:W-:Y:S01]  /*6bf0*/  SHF.R.S32.HI R76, RZ, 0x18, R85 ;  /* 0x00000018ff4c7819 */ /* 0x000fe20000011455 */
[----:B------:R-:W-:Y:S01]  /*6c00*/  IMAD R18, R70, R22, RZ ;  /* 0x0000001646127224 */ /* 0x000fe200078e02ff */
[----:B------:R-:W-:Y:S01]  /*6c10*/  SHF.R.S32.HI R77, RZ, 0x18, R77 ;  /* 0x00000018ff4d7819 */ /* 0x000fe2000001144d */
[----:B------:R-:W-:Y:S01]  /*6c20*/  IMAD R16, R73, R72, R16 ;  /* 0x0000004849107224 */ /* 0x000fe200078e0210 */
[----:B------:R-:W-:Y:S01]  /*6c30*/  I2IP.S8.S32.SAT R91, R19, R14, RZ ;  /* 0x0000000e135b7239 */ /* 0x000fe200000014ff */
[-C--:B------:R-:W-:Y:S01]  /*6c40*/  IMAD R17, R74, R72.reuse, R17 ;  /* 0x000000484a117224 */ /* 0x080fe200078e0211 */
[----:B------:R-:W-:Y:S01]  /*6c50*/  SHF.L.U32 R74, R85, 0x10, RZ ;  /* 0x00000010554a7819 */ /* 0x000fe200000006ff */
[C---:B------:R-:W-:Y:S01]  /*6c60*/  IMAD R23, R70.reuse, R23, RZ ;  /* 0x0000001746177224 */ /* 0x040fe200078e02ff */
[----:B------:R-:W-:Y:S01]  /*6c70*/  SHF.R.S32.HI R73, RZ, 0x18, R84 ;  /* 0x00000018ff497819 */ /* 0x000fe20000011454 */
[----:B------:R-:W-:Y:S01]  /*6c80*/  IMAD R18, R75, R72, R18 ;  /* 0x000000484b127224 */ /* 0x000fe200078e0212 */
[----:B------:R-:W-:Y:S01]  /*6c90*/  PRMT R75, R85, 0x8880, RZ ;  /* 0x00008880554b7816 */ /* 0x000fe200000000ff */
[C---:B------:R-:W-:Y:S01]  /*6ca0*/  IMAD R20, R70.reuse, R24, RZ ;  /* 0x0000001846147224 */ /* 0x040fe200078e02ff */
[----:B------:R-:W-:Y:S01]  /*6cb0*/  SHF.R.S32.HI R74, RZ, 0x18, R74 ;  /* 0x00000018ff4a7819 */ /* 0x000fe2000001144a */
[----:B------:R-:W-:Y:S01]  /*6cc0*/  IMAD R21, R70, R25, RZ ;  /* 0x0000001946157224 */ /* 0x000fe200078e02ff */
[----:B------:R-:W-:Y:S01]  /*6cd0*/  I2IP.S8.S32.SAT R91, R13, R12, R91 ;  /* 0x0000000c0d5b7239 */ /* 0x000fe2000000145b */
[-C--:B------:R-:W-:Y:S01]  /*6ce0*/  IMAD R23, R73, R72.reuse, R23 ;  /* 0x0000004849177224 */ /* 0x080fe200078e0217 */
[C---:B------:R-:W-:Y:S01]  /*6cf0*/  PRMT R73, R86.reuse, 0x8880, RZ ;  /* 0x0000888056497816 */ /* 0x040fe200000000ff */
[-C--:B------:R-:W-:Y:S01]  /*6d00*/  IMAD R20, R75, R72.reuse, R20 ;  /* 0x000000484b147224 */ /* 0x080fe200078e0214 */
[----:B------:R-:W-:Y:S01]  /*6d10*/  SHF.L.U32 R75, R86, 0x8, RZ ;  /* 0x00000008564b7819 */ /* 0x000fe200000006ff */
[----:B------:R-:W-:Y:S01]  /*6d20*/  IMAD R21, R74, R72, R21 ;  /* 0x000000484a157224 */ /* 0x000fe200078e0215 */
[----:B------:R1:W-:Y:S01]  /*6d30*/  STS.128 [R135+UR44+0x8200], R88 ;  /* 0x0082005887007988 */ /* 0x0003e20008000c2c */
[----:B------:R-:W-:Y:S01]  /*6d40*/  IMAD R22, R70, R26, RZ ;  /* 0x0000001a46167224 */ /* 0x000fe200078e02ff */
[----:B------:R-:W-:Y:S01]  /*6d50*/  I2IP.S8.S32.SAT R100, R23, R18, RZ ;  /* 0x0000001217647239 */ /* 0x000fe200000014ff */
[----:B------:R-:W-:Y:S01]  /*6d60*/  IMAD.U32 R74, R86, 0x10000, RZ ;  /* 0x00010000564a7824 */ /* 0x000fe200078e00ff */
[----:B------:R-:W-:Y:S01]  /*6d70*/  SHF.R.S32.HI R75, RZ, 0x18, R75 ;  /* 0x00000018ff4b7819 */ /* 0x000fe2000001144b */
[C---:B------:R-:W-:Y:S01]  /*6d80*/  IMAD R27, R70.reuse, R27, RZ ;  /* 0x0000001b461b7224 */ /* 0x040fe200078e02ff */
[----:B------:R-:W-:Y:S01]  /*6d90*/  I2IP.S8.S32.SAT R100, R17, R16, R100 ;  /* 0x0000001011647239 */ /* 0x000fe20000001464 */
[C---:B------:R-:W-:Y:S01]  /*6da0*/  IMAD R24, R70.reuse, R28, RZ ;  /* 0x0000001c46187224 */ /* 0x040fe200078e02ff */
[----:B------:R-:W-:Y:S01]  /*6db0*/  SHF.R.S32.HI R74, RZ, 0x18, R74 ;  /* 0x00000018ff4a7819 */ /* 0x000fe2000001144a */
[-C--:B------:R-:W-:Y:S01]  /*6dc0*/  IMAD R22, R77, R72.reuse, R22 ;  /* 0x000000484d167224 */ /* 0x080fe200078e0216 */
[----:B------:R-:W-:Y:S01]  /*6dd0*/  SHF.L.U32 R77, R87, 0x8, RZ ;  /* 0x00000008574d7819 */ /* 0x000fe200000006ff */
[----:B------:R-:W-:Y:S02]  /*6de0*/  IMAD R25, R70, R29, RZ ;  /* 0x0000001d46197224 */ /* 0x000fe400078e02ff */
        /* <DEDUP_REMOVED lines=33> */
[----:B------:R-:W-:Y:S01]  /*7000*/  PRMT R76, R93, 0x8880, RZ ;  /* 0x000088805d4c7816 */ /* 0x000fe200000000ff */
[C---:B------:R-:W-:Y:S02]  /*7010*/  IMAD R34, R70.reuse, R38, RZ ;  /* 0x0000002646227224 */ /* 0x040fe400078e02ff */
[----:B------:R-:W-:Y:S01]  /*7020*/  IMAD R32, R73, R72, R32 ;  /* 0x0000004849207224 */ /* 0x000fe200078e0220 */
[----:B------:R-:W-:Y:S01]  /*7030*/  SHF.R.S32.HI R73, RZ, 0x18, R92 ;  /* 0x00000018ff497819 */ /* 0x000fe2000001145c */
[----:B------:R-:W-:Y:S01]  /*7040*/  IMAD R39, R70, R39, RZ ;  /* 0x0000002746277224 */ /* 0x000fe200078e02ff */
[----:B------:R-:W-:Y:S01]  /*7050*/  I2IP.S8.S32.SAT R103, R35, R30, RZ ;  /* 0x0000001e23677239 */ /* 0x000fe200000014ff */
[-C--:B------:R-:W-:Y:S02]  /*7060*/  IMAD R33, R74, R72.reuse, R33 ;  /* 0x000000484a217224 */ /* 0x080fe400078e0221 */
[----:B------:R-:W-:Y:S01]  /*7070*/  IMAD R34, R75, R72, R34 ;  /* 0x000000484b227224 */ /* 0x000fe200078e0222 */
[----:B------:R-:W-:Y:S01]  /*7080*/  I2IP.S8.S32.SAT R103, R29, R28, R103 ;  /* 0x0000001c1d677239 */ /* 0x000fe20000001467 */
[C---:B------:R-:W-:Y:S01]  /*7090*/  IMAD.U32 R74, R93.reuse, 0x10000, RZ ;  /* 0x000100005d4a7824 */ /* 0x040fe200078e00ff */
[----:B------:R-:W-:Y:S01]  /*70a0*/  SHF.L.U32 R75, R93, 0x8, RZ ;  /* 0x000000085d4b7819 */ /* 0x000fe200000006ff */
[----:B------:R-:W-:Y:S01]  /*70b0*/  IMAD R39, R73, R72, R39 ;  /* 0x0000004849277224 */ /* 0x000fe200078e0227 */
[----:B------:R-:W-:Y:S01]  /*70c0*/  MOV R73, R76 ;  /* 0x0000004c00497202 */ /* 0x000fe20000000f00 */
[C---:B------:R-:W-:Y:S01]  /*70d0*/  IMAD R36, R70.reuse, R40, RZ ;  /* 0x0000002846247224 */ /* 0x040fe200078e02ff */
[----:B------:R-:W-:Y:S01]  /*70e0*/  SHF.R.S32.HI R74, RZ, 0x18, R74 ;  /* 0x00000018ff4a7819 */ /* 0x000fe2000001144a */
[C---:B------:R-:W-:Y:S01]  /*70f0*/  IMAD R37, R70.reuse, R41, RZ ;  /* 0x0000002946257224 */ /* 0x040fe200078e02ff */
[----:B------:R-:W-:Y:S01]  /*7100*/  SHF.R.S32.HI R75, RZ, 0x18, R75 ;  /* 0x00000018ff4b7819 */ /* 0x000fe2000001144b */
[----:B------:R-:W-:Y:S01]  /*7110*/  IMAD R38, R70, R42, RZ ;  /* 0x0000002a46267224 */ /* 0x000fe200078e02ff */
[----:B------:R1:W-:Y:S01]  /*7120*/  STS.128 [R159+0x8200], R100 ;  /* 0x008200649f007388 */ /* 0x0003e20000000c00 */
[----:B------:R-:W-:Y:S01]  /*7130*/  IMAD R36, R73, R72, R36 ;  /* 0x0000004849247224 */ /* 0x000fe200078e0224 */
[----:B------:R-:W-:Y:S01]  /*7140*/  I2IP.S8.S32.SAT R108, R39, R34, RZ ;  /* 0x00000022276c7239 */ /* 0x000fe200000014ff */
[-C--:B------:R-:W-:Y:S01]  /*7150*/  IMAD R37, R74, R72.reuse, R37 ;  /* 0x000000484a257224 */ /* 0x080fe200078e0225 */
[----:B------:R-:W-:Y:S01]  /*7160*/  SHF.R.S32.HI R76, RZ, 0x18, R93 ;  /* 0x00000018ff4c7819 */ /* 0x000fe2000001145d */
[----:B------:R-:W-:Y:S01]  /*7170*/  IMAD R43, R70, R43, RZ ;  /* 0x0000002b462b7224 */ /* 0x000fe200078e02ff */
[C---:B------:R-:W-:Y:S01]  /*7180*/  SHF.L.U32 R74, R94.reuse, 0x10, RZ ;  /* 0x000000105e4a7819 */ /* 0x040fe200000006ff */
[----:B------:R-:W-:Y:S01]  /*7190*/  IMAD R38, R75, R72, R38 ;  /* 0x000000484b267224 */ /* 0x000fe200078e0226 */
[----:B------:R-:W-:Y:S01]  /*71a0*/  PRMT R73, R94, 0x8880, RZ ;  /* 0x000088805e497816 */ /* 0x000fe200000000ff */
[----:B------:R-:W-:Y:S01]  /*71b0*/  IMAD R40, R70, R44, RZ ;  /* 0x0000002c46287224 */ /* 0x000fe200078e02ff */
[----:B------:R-:W-:Y:S01]  /*71c0*/  SHF.L.U32 R75, R94, 0x8, RZ ;  /* 0x000000085e4b7819 */ /* 0x000fe200000006ff */
[----:B------:R-:W-:Y:S01]  /*71d0*/  IMAD R41, R70, R45, RZ ;  /* 0x0000002d46297224 */ /* 0x000fe200078e02ff */
[----:B------:R-:W-:Y:S01]  /*71e0*/  SHF.R.S32.HI R74, RZ, 0x18, R74 ;  /* 0x00000018ff4a7819 */ /* 0x000fe2000001144a */
[----:B------:R-:W-:Y:S01]  /*71f0*/  IMAD R43, R76, R72, R43 ;  /* 0x000000484c2b7224 */ /* 0x000fe200078e022b */
[----:B------:R-:W-:Y:S01]  /*7200*/  SHF.R.S32.HI R75, RZ, 0x18, R75 ;  /* 0x00000018ff4b7819 */ /* 0x000fe2000001144b */
[C---:B------:R-:W-:Y:S01]  /*7210*/  IMAD R42, R70.reuse, R46, RZ ;  /* 0x0000002e462a7224 */ /* 0x040fe200078e02ff */
[----:B------:R-:W-:Y:S01]  /*7220*/  I2IP.S8.S32.SAT R108, R33, R32, R108 ;  /* 0x00000020216c7239 */ /* 0x000fe2000000146c */
[----:B------:R-:W-:Y:S01]  /*7230*/  IMAD R40, R73, R72, R40 ;  /* 0x0000004849287224 */ /* 0x000fe200078e0228 */
[----:B------:R-:W-:Y:S01]  /*7240*/  SHF.R.S32.HI R76, RZ, 0x18, R94 ;  /* 0x00000018ff4c7819 */ /* 0x000fe2000001145e */
[----:B------:R-:W-:Y:S01]  /*7250*/  IMAD R47, R70, R47, RZ ;  /* 0x0000002f462f7224 */ /* 0x000fe200078e02ff */
[----:B------:R-:W-:Y:S01]  /*7260*/  I2IP.S8.S32.SAT R109, R43, R38, RZ ;  /* 0x000000262b6d7239 */ /* 0x000fe200000014ff */
[-C--:B------:R-:W-:Y:S01]  /*7270*/  IMAD R41, R74, R72.reuse, R41 ;  /* 0x000000484a297224 */ /* 0x080fe200078e0229 */
[----:B------:R-:W-:Y:S01]  /*7280*/  PRMT R73, R95, 0x8880, RZ ;  /* 0x000088805f497816 */ /* 0x000fe200000000ff */
[-C--:B------:R-:W-:Y:S01]  /*7290*/  IMAD R42, R75, R72.reuse, R42 ;  /* 0x000000484b2a7224 */ /* 0x080fe200078e022a */
[----:B------:R-:W-:Y:S01]  /*72a0*/  SHF.L.U32 R74, R95, 0x10, RZ ;  /* 0x000000105f4a7819 */ /* 0x000fe200000006ff */
[----:B------:R-:W-:Y:S01]  /*72b0*/  IMAD R47, R76, R72, R47 ;  /* 0x000000484c2f7224 */ /* 0x000fe200078e022f */
[----:B------:R-:W-:Y:S01]  /*72c0*/  I2IP.S8.S32.SAT R109, R37, R36, R109 ;  /* 0x00000024256d7239 */ /* 0x000fe2000000146d */
[C---:B------:R-:W-:Y:S01]  /*72d0*/  IMAD R44, R70.reuse, R48, RZ ;  /* 0x00000030462c7224 */ /* 0x040fe200078e02ff */
[----:B------:R-:W-:Y:S01]  /*72e0*/  SHF.R.S32.HI R74, RZ, 0x18, R74 ;  /* 0x00000018ff4a7819 */ /* 0x000fe2000001144a */
[----:B------:R-:W-:Y:S01]  /*72f0*/  IMAD.SHL.U32 R76, R95, 0x100, RZ ;  /* 0x000001005f4c7824 */ /* 0x000fe200078e00ff */
[----:B------:R-:W-:Y:S01]  /*7300*/  I2IP.S8.S32.SAT R110, R47, R42, RZ ;  /* 0x0000002a2f6e7239 */ /* 0x000fe200000014ff */
[----:B------:R-:W-:Y:S01]  /*7310*/  IMAD R45, R70, R49, RZ ;  /* 0x00000031462d7224 */ /* 0x000fe200078e02ff */
[----:B------:R-:W-:Y:S01]  /*7320*/  PRMT R75, R96, 0x8880, RZ ;  /* 0x00008880604b7816 */ /* 0x000fe200000000ff */
[----:B------:R-:W-:Y:S01]  /*7330*/  IMAD R44, R73, R72, R44 ;  /* 0x00000048492c7224 */ /* 0x000fe200078e022c */
[----:B------:R-:W-:Y:S01]  /*7340*/  SHF.R.S32.HI R73, RZ, 0x18, R76 ;  /* 0x00000018ff497819 */ /* 0x000fe2000001144c */
[----:B------:R-:W-:Y:S01]  /*7350*/  IMAD R46, R70, R50, RZ ;  /* 0x00000032462e7224 */ /* 0x000fe200078e02ff */
[----:B------:R-:W-:Y:S01]  /*7360*/  I2IP.S8.S32.SAT R110, R41, R40, R110 ;  /* 0x00000028296e7239 */ /* 0x000fe2000000146e */
[----:B------:R-:W-:Y:S01]  /*7370*/  IMAD R45, R74, R72, R45 ;  /* 0x000000484a2d7224 */ /* 0x000fe200078e022d */
[----:B------:R-:W-:Y:S01]  /*7380*/  SHF.R.S32.HI R74, RZ, 0x18, R95 ;  /* 0x00000018ff4a7819 */ /* 0x000fe2000001145f */
[----:B------:R-:W-:Y:S01]  /*7390*/  IMAD R51, R70, R51, RZ ;  /* 0x0000003346337224 */ /* 0x000fe200078e02ff */
[----:B------:R-:W-:Y:S01]  /*73a0*/  SHF.L.U32 R76, R96, 0x8, RZ ;  /* 0x00000008604c7819 */ /* 0x000fe200000006ff */
[----:B------:R-:W-:Y:S02]  /*73b0*/  IMAD R48, R70, R52, RZ ;  /* 0x0000003446307224 */ /* 0x000fe400078e02ff */
[-C--:B------:R-:W-:Y:S01]  /*73c0*/  IMAD R46, R73, R72.reuse, R46 ;  /* 0x00000048492e7224 */ /* 0x080fe200078e022e */
[----:B------:R-:W-:Y:S01]  /*73d0*/  SHF.R.S32.HI R73, RZ, 0x18, R77 ;  /* 0x00000018ff497819 */ /* 0x000fe2000001144d */
[-C--:B------:R-:W-:Y:S01]  /*73e0*/  IMAD R51, R74, R72.reuse, R51 ;  /* 0x000000484a337224 */ /* 0x080fe200078e0233 */
[----:B------:R-:W-:Y:S01]  /*73f0*/  SHF.R.S32.HI R74, RZ, 0x18, R96 ;  /* 0x00000018ff4a7819 */ /* 0x000fe20000011460 */
[----:B------:R-:W-:Y:S01]  /*7400*/  IMAD R49, R70, R53, RZ ;  /* 0x0000003546317224 */ /* 0x000fe200078e02ff */
[----:B------:R-:W-:Y:S01]  /*7410*/  SHF.L.U32 R77, R98, 0x8, RZ ;  /* 0x00000008624d7819 */ /* 0x000fe200000006ff */
[----:B------:R-:W-:Y:S01]  /*7420*/  IMAD R48, R75, R72, R48 ;  /* 0x000000484b307224 */ /* 0x000fe200078e0230 */
[----:B------:R-:W-:Y:S01]  /*7430*/  SHF.R.S32.HI R75, RZ, 0x18, R76 ;  /* 0x00000018ff4b7819 */ /* 0x000fe2000001144c */
[C---:B------:R-:W-:Y:S01]  /*7440*/  IMAD R50, R70.reuse, R54, RZ ;  /* 0x0000003646327224 */ /* 0x040fe200078e02ff */
[----:B------:R-:W-:Y:S01]  /*7450*/  I2IP.S8.S32.SAT R111, R51, R46, RZ ;  /* 0x0000002e336f7239 */ /* 0x000fe200000014ff */
[C---:B------:R-:W-:Y:S01]  /*7460*/  IMAD R55, R70.reuse, R55, RZ ;  /* 0x0000003746377224 */ /* 0x040fe200078e02ff */
[----:B------:R-:W-:Y:S01]  /*7470*/  SHF.L.U32 R76, R97, 0x10, RZ ;  /* 0x00000010614c7819 */ /* 0x000fe200000006ff */
[----:B------:R-:W-:Y:S01]  /*7480*/  IMAD R49, R73, R72, R49 ;  /* 0x0000004849317224 */ /* 0x000fe200078e0231 */
[----:B------:R-:W-:Y:S01]  /*7490*/  PRMT R73, R97, 0x8880, RZ ;  /* 0x0000888061497816 */ /* 0x000fe200000000ff */
[----:B------:R-:W-:Y:S01]  /*74a0*/  IMAD R52, R70, R56, RZ ;  /* 0x0000003846347224 */ /* 0x000fe200078e02ff */
[----:B------:R-:W-:Y:S01]  /*74b0*/  I2IP.S8.S32.SAT R111, R45, R44, R111 ;  /* 0x0000002c2d6f7239 */ /* 0x000fe2000000146f */
[-C--:B------:R-:W-:Y:S01]  /*74c0*/  IMAD R50, R75, R72.reuse, R50 ;  /* 0x000000484b327224 */ /* 0x080fe200078e0232 */
[----:B------:R-:W-:Y:S01]  /*74d0*/  PRMT R75, R98, 0x8880, RZ ;  /* 0x00008880624b7816 */ /* 0x000fe200000000ff */
[-C--:B------:R-:W-:Y:S01]  /*74e0*/  IMAD R55, R74, R72.reuse, R55 ;  /* 0x000000484a377224 */ /* 0x080fe200078e0237 */
[----:B------:R-:W-:Y:S01]  /*74f0*/  SHF.R.S32.HI R74, RZ, 0x18, R76 ;  /* 0x00000018ff4a7819 */ /* 0x000fe2000001144c */
[----:B------:R-:W-:Y:S01]  /*7500*/  IMAD R52, R73, R72, R52 ;  /* 0x0000004849347224 */ /* 0x000fe200078e0234 */
[----:B------:R-:W-:Y:S01]  /*7510*/  SHF.L.U32 R73, R97, 0x8, RZ ;  /* 0x0000000861497819 */ /* 0x000fe200000006ff */
[C---:B------:R-:W-:Y:S01]  /*7520*/  IMAD R53, R70.reuse, R57, RZ ;  /* 0x0000003946357224 */ /* 0x040fe200078e02ff */
[----:B------:R1:W-:Y:S01]  /*7530*/  STS.128 [R158+0x8200], R108 ;  /* 0x0082006c9e007388 */ /* 0x0003e20000000c00 */
[----:B------:R-:W-:Y:S01]  /*7540*/  IMAD R54, R70, R58, RZ ;  /* 0x0000003a46367224 */ /* 0x000fe200078e02ff */
[----:B------:R-:W-:Y:S01]  /*7550*/  SHF.R.S32.HI R73, RZ, 0x18, R73 ;  /* 0x00000018ff497819 */ /* 0x000fe20000011449 */
[----:B------:R-:W-:Y:S01]  /*7560*/  IMAD R53, R74, R72, R53 ;  /* 0x000000484a357224 */ /* 0x000fe200078e0235 */
[----:B------:R-:W-:Y:S01]  /*7570*/  SHF.L.U32 R76, R98, 0x10, RZ ;  /* 0x00000010624c7819 */ /* 0x000fe200000006ff */
[C---:B------:R-:W-:Y:S01]  /*7580*/  IMAD R59, R70.reuse, R59, RZ ;  /* 0x0000003b463b7224 */ /* 0x040fe200078e02ff */
[----:B------:R-:W-:Y:S01]  /*7590*/  SHF.R.S32.HI R74, RZ, 0x18, R97 ;  /* 0x00000018ff4a7819 */ /* 0x000fe20000011461 */
[C---:B------:R-:W-:Y:S01]  /*75a0*/  IMAD R56, R70.reuse, R60, RZ ;  /* 0x0000003c46387224 */ /* 0x040fe200078e02ff */
[----:B------:R-:W-:Y:S01]  /*75b0*/  I2IP.S8.S32.SAT R112, R55, R50, RZ ;  /* 0x0000003237707239 */ /* 0x000fe200000014ff */
[----:B------:R-:W-:Y:S01]  /*75c0*/  IMAD R54, R73, R72, R54 ;  /* 0x0000004849367224 */ /* 0x000fe200078e0236 */
[----:B------:R-:W-:Y:S01]  /*75d0*/  SHF.R.S32.HI R76, RZ, 0x18, R76 ;  /* 0x00000018ff4c7819 */ /* 0x000fe2000001144c */
[----:B------:R-:W-:Y:S01]  /*75e0*/  IMAD R57, R70, R61, RZ ;  /* 0x0000003d46397224 */ /* 0x000fe200078e02ff */
[----:B------:R-:W-:Y:S01]  /*75f0*/  I2IP.S8.S32.SAT R112, R49, R48, R112 ;  /* 0x0000003031707239 */ /* 0x000fe20000001470 */
[----:B------:R-:W-:Y:S01]  /*7600*/  IMAD R59, R74, R72, R59 ;  /* 0x000000484a3b7224 */ /* 0x000fe200078e023b */
[----:B------:R-:W-:Y:S01]  /*7610*/  SHF.R.S32.HI R77, RZ, 0x18, R77 ;  /* 0x00000018ff4d7819 */ /* 0x000fe2000001144d */
[----:B------:R-:W-:Y:S01]  /*7620*/  IMAD R58, R70, R62, RZ ;  /* 0x0000003e463a7224 */ /* 0x000fe200078e02ff */
[----:B------:R-:W-:Y:S01]  /*7630*/  SHF.R.S32.HI R73, RZ, 0x18, R98 ;  /* 0x00000018ff497819 */ /* 0x000fe20000011462 */
[----:B------:R-:W-:Y:S01]  /*7640*/  IMAD R56, R75, R72, R56 ;  /* 0x000000484b387224 */ /* 0x000fe200078e0238 */
[----:B------:R-:W-:Y:S01]  /*7650*/  I2IP.S8.S32.SAT R113, R59, R54, RZ ;  /* 0x000000363b717239 */ /* 0x000fe200000014ff */
[----:B------:R-:W-:Y:S01]  /*7660*/  IMAD R57, R76, R72, R57 ;  /* 0x000000484c397224 */ /* 0x000fe200078e0239 */
[C---:B------:R-:W-:Y:S01]  /*7670*/  PRMT R75, R99.reuse, 0x8880, RZ ;  /* 0x00008880634b7816 */ /* 0x040fe200000000ff */
[----:B------:R-:W-:Y:S01]  /*7680*/  IMAD.U32 R74, R99, 0x10000, RZ ;  /* 0x00010000634a7824 */ /* 0x000fe200078e00ff */
[----:B------:R-:W-:Y:S01]  /*7690*/  I2IP.S8.S32.SAT R113, R53, R52, R113 ;  /* 0x0000003435717239 */ /* 0x000fe20000001471 */
[C---:B------:R-:W-:Y:S01]  /*76a0*/  IMAD R63, R70.reuse, R63, RZ ;  /* 0x0000003f463f7224 */ /* 0x040fe200078e02ff */
[----:B------:R-:W-:Y:S01]  /*76b0*/  SHF.R.S32.HI R76, RZ, 0x18, R99 ;  /* 0x00000018ff4c7819 */ /* 0x000fe20000011463 */
[----:B------:R-:W-:Y:S01]  /*76c0*/  IMAD R58, R77, R72, R58 ;  /* 0x000000484d3a7224 */ /* 0x000fe200078e023a */
[----:B------:R-:W-:Y:S01]  /*76d0*/  SHF.L.U32 R77, R99, 0x8, RZ ;  /* 0x00000008634d7819 */ /* 0x000fe200000006ff */
[C---:B------:R-:W-:Y:S01]  /*76e0*/  IMAD R60, R70.reuse, R64, RZ ;  /* 0x00000040463c7224 */ /* 0x040fe200078e02ff */
[----:B------:R-:W-:Y:S01]  /*76f0*/  SHF.R.S32.HI R74, RZ, 0x18, R74 ;  /* 0x00000018ff4a7819 */ /* 0x000fe2000001144a */
[C---:B------:R-:W-:Y:S01]  /*7700*/  IMAD R61, R70.reuse, R65, RZ ;  /* 0x00000041463d7224 */ /* 0x040fe200078e02ff */
[----:B------:R-:W-:Y:S01]  /*7710*/  SHF.R.S32.HI R77, RZ, 0x18, R77 ;  /* 0x00000018ff4d7819 */ /* 0x000fe2000001144d */
[-C--:B------:R-:W-:Y:S02]  /*7720*/  IMAD R63, R73, R72.reuse, R63 ;  /* 0x00000048493f7224 */ /* 0x080fe400078e023f */
[----:B------:R-:W-:Y:S02]  /*7730*/  IMAD R60, R75, R72, R60 ;  /* 0x000000484b3c7224 */ /* 0x000fe400078e023c */
[----:B------:R-:W-:Y:S01]  /*7740*/  IMAD R62, R70, R66, RZ ;  /* 0x00000042463e7224 */ /* 0x000fe200078e02ff */
[----:B------:R-:W-:Y:S01]  /*7750*/  I2IP.S8.S32.SAT R114, R63, R58, RZ ;  /* 0x0000003a3f727239 */ /* 0x000fe200000014ff */
[----:B------:R-:W-:Y:S02]  /*7760*/  IMAD R61, R74, R72, R61 ;  /* 0x000000484a3d7224 */ /* 0x000fe400078e023d */
[----:B------:R-:W-:Y:S01]  /*7770*/  IMAD R67, R70, R67, RZ ;  /* 0x0000004346437224 */ /* 0x000fe200078e02ff */
[----:B------:R-:W-:Y:S01]  /*7780*/  I2IP.S8.S32.SAT R114, R57, R56, R114 ;  /* 0x0000003839727239 */ /* 0x000fe20000001472 */
[-C--:B------:R-:W-:Y:S02]  /*7790*/  IMAD R62, R77, R72.reuse, R62 ;  /* 0x000000484d3e7224 */ /* 0x080fe400078e023e */
[----:B------:R-:W-:Y:S05]  /*77a0*/  IMAD R67, R76, R72, R67 ;  /* 0x000000484c437224 */ /* 0x000fea00078e0243 */
[----:B------:R-:W-:Y:S04]  /*77b0*/  I2IP.S8.S32.SAT R115, R67, R62, RZ ;  /* 0x0000003e43737239 */ /* 0x000fe800000014ff */
[----:B------:R-:W-:Y:S05]  /*77c0*/  I2IP.S8.S32.SAT R115, R61, R60, R115 ;  /* 0x0000003c3d737239 */ /* 0x000fea0000001473 */
[----:B------:R1:W-:Y:S01]  /*77d0*/  STS.128 [R157+0x8200], R112 ;  /* 0x008200709d007388 */ /* 0x0003e20000000c00 */
[----:B------:R-:W-:Y:S01]  /*77e0*/  @!PT LDS RZ, [RZ] ;  /* 0x00000000fffff984 */ /* 0x000fe20000000800 */
[----:B------:R-:W-:Y:S01]  /*77f0*/  @!PT LDS RZ, [RZ] ;  /* 0x00000000fffff984 */ /* 0x000fe20000000800 */
[----:B------:R-:W-:Y:S01]  /*7800*/  @!PT LDS RZ, [RZ] ;  /* 0x00000000fffff984 */ /* 0x000fe20000000800 */
[----:B------:R-:W-:Y:S01]  /*7810*/  @!PT LDS RZ, [RZ] ;  /* 0x00000000fffff984 */ /* 0x000fe20000000800 */
[----:B------:R2:W-:Y:S07]  /*7820*/  MEMBAR.ALL.CTA ;  /* 0x0000000000007992 */ /* 0x0005ee0000008000 */
[----:B--2---:R-:W2:Y:S02]  /*7830*/  FENCE.VIEW.ASYNC.S ;  /* 0x00000000000073c6 */ /* 0x004ea40000000000 */
[----:B--2---:R-:W-:Y:S06]  /*7840*/  BAR.SYNC.DEFER_BLOCKING 0x1, 0x80 ;  /* 0x0042000000007b1d */ /* 0x004fec0000010000 */
[----:B------:R-:W-:Y:S05]  /*7850*/  @P0 BRA `(.L_x_114) ;  /* 0x0000000000280947 */ /* 0x000fea0003800000 */
[----:B------:R-:W-:Y:S01]  /*7860*/  UIADD3 UR4, UPT, UPT, UR44, 0x8200, URZ ;  /* 0x000082002c047890 */ /* 0x000fe2000fffe0ff */
[----:B------:R-:W-:Y:S05]  /*7870*/  UMOV UR51, UR36 ;  /* 0x0000002400337c82 */ /* 0x000fea0008000000 */
[----:B------:R-:W-:Y:S01]  /*7880*/  MOV R154, UR4 ;  /* 0x00000004009a7c02 */ /* 0x000fe20008000f00 */
[----:B------:R-:W-:Y:S03]  /*7890*/  UIADD3 UR4, UP0, UPT, UR62, 0x680, URZ ;  /* 0x000006803e047890 */ /* 0x000fe6000ff1e0ff */
[----:B------:R-:W-:Y:S01]  /*78a0*/  R2UR UR48, R154 ;  /* 0x000000009a3072ca */ /* 0x000fe200000e0000 */
[----:B------:R-:W-:Y:S11]  /*78b0*/  UIADD3.X UR5, UPT, UPT, URZ, UR63, URZ, UP0, !UPT ;  /* 0x0000003fff057290 */ /* 0x000ff600087fe4ff */
[----:B------:R-:W-:Y:S01]  /*78c0*/  @!UPT UIADD3 URZ, UPT, UPT, URZ, URZ, URZ ;  /* 0x000000fffffff290 */ /* 0x000fe2000fffe0ff */
[----:B------:R2:W-:Y:S01]  /*78d0*/  UTMASTG.3D [UR48], [UR4] ;  /* 0x00000030040073b5 */ /* 0x0005e20008010000 */
[----:B------:R0:W-:Y:S01]  /*78e0*/  UTMACMDFLUSH ;  /* 0x00000000000079b7 */ /* 0x0001e20000000000 */
[----:B--2---:R-:W-:Y:S04]  /*78f0*/  DEPBAR.LE SB0, 0x1 ;  /* 0x000080400000791a */ /* 0x004fe80000000000 */
.L_x_114:
[----:B------:R-:W-:Y:S05]  /*7900*/  BSYNC.RECONVERGENT B0 ;  /* 0x0000000000007941 */ /* 0x000fea0003800200 */
.L_x_113:
[----:B------:R-:W-:Y:S06]  /*7910*/  BAR.SYNC.DEFER_BLOCKING 0x1, 0x80 ;  /* 0x0042000000007b1d */ /* 0x000fec0000010000 */
[----:B------:R-:W2:Y:S01]  /*7920*/  @P6 SYNCS.PHASECHK.TRANS64.TRYWAIT P0, [R107+URZ+0x30], R116 ;  /* 0x000030746b0065a7 */ /* 0x000ea200080011ff */
[----:B------:R-:W-:Y:S01]  /*7930*/  BSSY B1, `(.L_x_115) ;  /* 0x0000023000017945 */ /* 0x000fe20003800000 */
[----:B--2---:R-:W-:Y:S03]  /*7940*/  @P6 SEL R78, RZ, 0x1, !P0 ;  /* 0x00000001ff4e6807 */ /* 0x004fe60004000000 */
[----:B------:R-:W-:Y:S05]  /*7950*/  @!P6 BRA `(.L_x_116) ;  /* 0x000000000080e947 */ /* 0x000fea0003800000 */
[----:B------:R-:W-:Y:S01]  /*7960*/  ISETP.NE.AND P1, PT, R79, RZ, PT ;  /* 0x000000ff4f00720c */ /* 0x000fe20003f25270 */
[----:B------:R-:W-:Y:S01]  /*7970*/  BSSY B0, `(.L_x_117) ;  /* 0x000000a000007945 */ /* 0x000fe20003800000 */
[----:B------:R-:W-:Y:S11]  /*7980*/  ISETP.NE.AND P0, PT, R78, RZ, PT ;  /* 0x000000ff4e00720c */ /* 0x000ff60003f05270 */
[----:B------:R-:W-:Y:S04]  /*7990*/  @P1 IMAD R5, R148, 0x2000, R105 ;  /* 0x0000200094051824 */ /* 0x000fe800078e0269 */
[--C-:B------:R-:W-:Y:S01]  /*79a0*/  @P1 IMAD.IADD R4, R153, 0x1, R5.reuse ;  /* 0x0000000199041824 */ /* 0x100fe200078e0205 */
[----:B------:R-:W-:Y:S01]  /*79b0*/  @P1 IADD3 R3, PT, PT, R152, R5, RZ ;  /* 0x0000000598031210 */ /* 0x000fe20007ffe0ff */
[----:B------:R-:W-:Y:S01]  /*79c0*/  @P1 IMAD.IADD R2, R104, 0x1, R5 ;  /* 0x0000000168021824 */ /* 0x000fe200078e0205 */
[----:B------:R-:W-:Y:S06]  /*79d0*/  @P0 BRA `(.L_x_118) ;  /* 0x00000000000c0947 */ /* 0x000fec0003800000 */
[----:B------:R-:W-:Y:S04]  /*79e0*/  SHF.L.U32 R0, R147, 0x1f, RZ ;  /* 0x0000001f93007819 */ /* 0x000fe800000006ff */
[----:B------:R-:W2:Y:S02]  /*79f0*/  SYNCS.PHASECHK.TRANS64.TRYWAIT P0, [R107+URZ+0x30], R0 ;  /* 0x000030006b0075a7 */ /* 0x000ea400080011ff */
[----:B--2---:R-:W-:Y:S05]  /*7a00*/  @!P0 BRA `(.L_x_119) ;  /* 0x0000004c00408947 */ /* 0x004fea0003800000 */
.L_x_118:
[----:B------:R-:W-:Y:S05]  /*7a10*/  BSYNC B0 ;  /* 0x0000000000007941 */ /* 0x000fea0003800000 */
.L_x_117:
[----:B------:R-:W-:Y:S01]  /*7a20*/  ISETP.NE.AND P0, PT, R79, RZ, PT ;  /* 0x000000ff4f00720c */ /* 0x000fe20003f05270 */
[----:B--2---:R-:W-:Y:S02]  /*7a30*/  VIADD R107, R107, 0x50 ;  /* 0x000000506b6b7836 */ /* 0x004fe40000000000 */
[----:B------:R-:W-:Y:S02]  /*7a40*/  IMAD.U32 R0, RZ, RZ, UR45 ;  /* 0x0000002dff007e24 */ /* 0x000fe4000f8e00ff */
[----:B------:R-:W-:Y:S03]  /*7a50*/  VIADD R148, R148, 0x1 ;  /* 0x0000000194947836 */ /* 0x000fe60000000000 */
[----:B------:R-:W-:Y:S05]  /*7a60*/  PRMT R0, R0, 0x654, R107 ;  /* 0x0000065400007816 */ /* 0x000fea000000006b */
[----:B------:R2:W3:Y:S04]  /*7a70*/  @P0 LDS.128 R80, [R5+0x200] ;  /* 0x0002000005500984 */ /* 0x0004e80000000c00 */
[----:B------:R2:W4:Y:S04]  /*7a80*/  @P0 LDS.128 R84, [R4+0x200] ;  /* 0x0002000004540984 */ /* 0x0005280000000c00 */
        /* <DEDUP_REMOVED lines=12> */
[----:B--234-:R-:W-:Y:S02]  /*7b50*/  LOP3.LUT R147, R147, R0, RZ, 0x3c, !PT ;  /* 0x0000000093937212 */ /* 0x01cfe400078e3cff */
.L_x_116:
[----:B------:R-:W-:Y:S05]  /*7b60*/  BSYNC B1 ;  /* 0x0000000000017941 */ /* 0x000fea0003800000 */
.L_x_115:
[----:B------:R-:W-:Y:S05]  /*7b70*/  VIADD R0, R71, 0x40 ;  /* 0x0000004047007836 */ /* 0x000fea0000000000 */
[----:B------:R-:W-:Y:S04]  /*7b80*/  SHF.R.U32.HI R0, RZ, 0x15, R0 ;  /* 0x00000015ff007819 */ /* 0x000fe80000011600 */
[----:B------:R-:W-:Y:S11]  /*7b90*/  LOP3.LUT P0, RZ, R0, 0x3, R141, 0x48, !PT ;  /* 0x0000000300ff7812 */ /* 0x000ff6000780488d */
[----:B------:R-:W-:Y:S02]  /*7ba0*/  @!UPT UIADD3 URZ, UPT, UPT, URZ, URZ, URZ ;  /* 0x000000fffffff290 */ /* 0x000fe4000fffe0ff */
        /* <DEDUP_REMOVED lines=8> */
[----:B------:R-:W5:Y:S01]  /*7c30*/  LDCU.64 UR4, c[0x4][0x18] ;  /* 0x01000300ff0477ac */ /* 0x000f620008000a00 */
[----:B--2---:R-:W-:Y:S01]  /*7c40*/  MOV R5, UR9 ;  /* 0x0000000900057c02 */ /* 0x004fe20008000f00 */
[----:B------:R-:W-:Y:S01]  /*7c50*/  IMAD.U32 R4, RZ, RZ, UR8 ;  /* 0x00000008ff047e24 */ /* 0x000fe2000f8e00ff */
[----:B---3--:R-:W-:Y:S01]  /*7c60*/  MOV R7, UR7 ;  /* 0x0000000700077c02 */ /* 0x008fe20008000f00 */
[----:B------:R-:W-:Y:S01]  /*7c70*/  IMAD.U32 R6, RZ, RZ, UR6 ;  /* 0x00000006ff067e24 */ /* 0x000fe2000f8e00ff */
[----:B-----5:R-:W-:Y:S01]  /*7c80*/  MOV R11, UR5 ;  /* 0x00000005000b7c02 */ /* 0x020fe20008000f00 */
[----:B------:R-:W-:Y:S02]  /*7c90*/  IMAD.U32 R10, RZ, RZ, UR4 ;  /* 0x00000004ff0a7e24 */ /* 0x000fe4000f8e00ff */
[----:B------:R-:W-:Y:S07]  /*7ca0*/  LEPC R20, `(.L_x_120) ;  /* 0x000000001014794e */ /* 0x000fee0000000000 */
[----:B-1--4-:R-:W-:Y:S05]  /*7cb0*/  CALL.ABS.NOINC R2 ;  /* 0x0000000002007343 */ /* 0x012fea0003c00000 */
.L_x_120:
[----:B------:R-:W-:Y:S05]  /*7cc0*/  WARPSYNC.ALL ;  /* 0x0000000000007948 */ /* 0x000fea0003800000 */
[----:B------:R-:W-:Y:S01]  /*7cd0*/  R2UR UR4, R71 ;  /* 0x00000000470472ca */ /* 0x000fe200000e0000 */
[----:B------:R-:W-:Y:S01]  /*7ce0*/  BSSY.RECONVERGENT B0, `(.L_x_121) ;  /* 0x000011c000007945 */ /* 0x000fe20003800200 */
[C---:B------:R-:W-:Y:S02]  /*7cf0*/  PRMT R73, R80.reuse, 0x8880, RZ ;  /* 0x0000888050497816 */ /* 0x040fe400000000ff */
[C---:B------:R-:W-:Y:S02]  /*7d00*/  SHF.L.U32 R75, R80.reuse, 0x10, RZ ;  /* 0x00000010504b7819 */ /* 0x040fe400000006ff */
[----:B------:R-:W-:Y:S02]  /*7d10*/  SHF.L.U32 R77, R81, 0x8, RZ ;  /* 0x00000008514d7819 */ /* 0x000fe400000006ff */
[----:B------:R-:W-:Y:S02]  /*7d20*/  SHF.R.S32.HI R75, RZ, 0x18, R75 ;  /* 0x00000018ff4b7819 */ /* 0x000fe4000001144b */
[----:B------:R-:W-:Y:S02]  /*7d30*/  SHF.R.S32.HI R77, RZ, 0x18, R77 ;  /* 0x00000018ff4d7819 */ /* 0x000fe4000001144d */
[----:B------:R-:W-:Y:S01]  /*7d40*/  SHF.R.S32.HI R76, RZ, 0x18, R81 ;  /* 0x00000018ff4c7819 */ /* 0x000fe20000011451 */
[----:B------:R-:W2:Y:S01]  /*7d50*/  LDTM.x64 R4, tmem[UR4+0x40] ;  /* 0x00004004000479ee */ /* 0x000ea20008340000 */
[----:B------:R-:W-:Y:S02]  /*7d60*/  SHF.L.U32 R74, R80, 0x8, RZ ;  /* 0x00000008504a7819 */ /* 0x000fe400000006ff */
[----:B------:R-:W-:Y:S02]  /*7d70*/  ISETP.NE.AND P0, PT, R155, RZ, PT ;  /* 0x000000ff9b00720c */ /* 0x000fe40003f05270 */
[----:B------:R-:W-:Y:S02]  /*7d80*/  SHF.R.S32.HI R74, RZ, 0x18, R74 ;  /* 0x00000018ff4a7819 */ /* 0x000fe4000001144a */
[----:B------:R-:W-:Y:S01]  /*7d90*/  ISETP.NE.AND P6, PT, R106, RZ, PT ;  /* 0x000000ff6a00720c */ /* 0x000fe20003fc5270 */
[C---:B--2---:R-:W-:Y:S02]  /*7da0*/  IMAD R0, R70.reuse, R4, RZ ;  /* 0x0000000446007224 */ /* 0x044fe400078e02ff */
[C---:B------:R-:W-:Y:S02]  /*7db0*/  IMAD R2, R70.reuse, R5, RZ ;  /* 0x0000000546027224 */ /* 0x040fe400078e02ff */
[----:B------:R-:W-:Y:S02]  /*7dc0*/  IMAD R3, R70, R6, RZ ;  /* 0x0000000646037224 */ /* 0x000fe400078e02ff */
        /* <DEDUP_REMOVED lines=10> */
[----:B------:R-:W-:Y:S01]  /*7e70*/  IMAD R7, R73, R72, R7 ;  /* 0x0000004849077224 */ /* 0x000fe200078e0207 */
[----:B------:R-:W-:Y:S01]  /*7e80*/  PRMT R73, R82, 0x8880, RZ ;  /* 0x0000888052497816 */ /* 0x000fe200000000ff */
[----:B------:R-:W-:Y:S02]  /*7e90*/  IMAD R6, R70, R10, RZ ;  /* 0x0000000a46067224 */ /* 0x000fe400078e02ff */
[-C--:B------:R-:W-:Y:S01]  /*7ea0*/  IMAD R4, R75, R72.reuse, R4 ;  /* 0x000000484b047224 */ /* 0x080fe200078e0204 */
[----:B------:R-:W-:Y:S01]  /*7eb0*/  SHF.L.U32 R75, R82, 0x8, RZ ;  /* 0x00000008524b7819 */ /* 0x000fe200000006ff */
[-C--:B------:R-:W-:Y:S01]  /*7ec0*/  IMAD R5, R74, R72.reuse, R5 ;  /* 0x000000484a057224 */ /* 0x080fe200078e0205 */
[----:B------:R-:W-:Y:S01]  /*7ed0*/  SHF.L.U32 R74, R82, 0x10, RZ ;  /* 0x00000010524a7819 */ /* 0x000fe200000006ff */
[----:B------:R-:W-:Y:S01]  /*7ee0*/  IMAD R6, R77, R72, R6 ;  /* 0x000000484d067224 */ /* 0x000fe200078e0206 */
[----:B------:R-:W-:Y:S01]  /*7ef0*/  I2IP.S8.S32.SAT R77, R7, R3, RZ ;  /* 0x00000003074d7239 */ /* 0x000fe200000014ff */
[C---:B------:R-:W-:Y:S01]  /*7f00*/  IMAD R11, R70.reuse, R11, RZ ;  /* 0x0000000b460b7224 */ /* 0x040fe200078e02ff */
[----:B------:R-:W-:Y:S01]  /*7f10*/  MOV R3, R73 ;  /* 0x0000004900037202 */ /* 0x000fe20000000f00 */
[----:B------:R-:W-:Y:S01]  /*7f20*/  IMAD R8, R70, R12, RZ ;  /* 0x0000000c46087224 */ /* 0x000fe200078e02ff */
[----:B-1----:R-:W-:Y:S01]  /*7f30*/  I2IP.S8.S32.SAT R88, R2, R0, R77 ;  /* 0x0000000002587239 */ /* 0x002fe2000000144d */
[----:B------:R-:W-:Y:S01]  /*7f40*/  IMAD R9, R70, R13, RZ ;  /* 0x0000000d46097224 */ /* 0x000fe200078e02ff */
[----:B------:R-:W-:Y:S01]  /*7f50*/  SHF.R.S32.HI R73, RZ, 0x18, R74 ;  /* 0x00000018ff497819 */ /* 0x000fe2000001144a */
[----:B------:R-:W-:Y:S01]  /*7f60*/  IMAD R11, R76, R72, R11 ;  /* 0x000000484c0b7224 */ /* 0x000fe200078e020b */
[----:B------:R-:W-:Y:S01]  /*7f70*/  SHF.R.S32.HI R75, RZ, 0x18, R75 ;  /* 0x00000018ff4b7819 */ /* 0x000fe2000001144b */
[C---:B------:R-:W-:Y:S01]  /*7f80*/  IMAD R10, R70.reuse, R14, RZ ;  /* 0x0000000e460a7224 */ /* 0x040fe200078e02ff */
[----:B------:R-:W-:Y:S01]  /*7f90*/  SHF.L.U32 R2, R83, 0x10, RZ ;  /* 0x0000001053027819 */ /* 0x000fe200000006ff */
[----:B------:R-:W-:Y:S01]  /*7fa0*/  IMAD R8, R3, R72, R8 ;  /* 0x0000004803087224 */ /* 0x000fe200078e0208 */
[----:B------:R-:W-:Y:S01]  /*7fb0*/  I2IP.S8.S32.SAT R89, R11, R6, RZ ;  /* 0x000000060b597239 */ /* 0x000fe200000014ff */
[C---:B------:R-:W-:Y:S01]  /*7fc0*/  IMAD R15, R70.reuse, R15, RZ ;  /* 0x0000000f460f7224 */ /* 0x040fe200078e02ff */
[----:B------:R-:W-:Y:S01]  /*7fd0*/  PRMT R3, R83, 0x8880, RZ ;  /* 0x0000888053037816 */ /* 0x000fe200000000ff */
[----:B------:R-:W-:Y:S01]  /*7fe0*/  IMAD R9, R73, R72, R9 ;  /* 0x0000004849097224 */ /* 0x000fe200078e0209 */
[----:B------:R-:W-:Y:S01]  /*7ff0*/  I2IP.S8.S32.SAT R89, R5, R4, R89 ;  /* 0x0000000405597239 */ /* 0x000fe20000001459 */
[C---:B------:R-:W-:Y:S01]  /*8000*/  IMAD R12, R70.reuse, R16, RZ ;  /* 0x00000010460c7224 */ /* 0x040fe200078e02ff */
[----:B------:R-:W-:Y:S01]  /*8010*/  SHF.R.S32.HI R2, RZ, 0x18, R2 ;  /* 0x00000018ff027819 */ /* 0x000fe20000011402 */
[----:B------:R-:W-:Y:S01]  /*8020*/  IMAD R10, R75, R72, R10 ;  /* 0x000000484b0a7224 */ /* 0x000fe200078e020a */
[----:B------:R-:W-:Y:S01]  /*8030*/  SHF.R.S32.HI R0, RZ, 0x18, R82 ;  /* 0x00000018ff007819 */ /* 0x000fe20000011452 */
[C---:B------:R-:W-:Y:S01]  /*8040*/  IMAD R13, R70.reuse, R17, RZ ;  /* 0x00000011460d7224 */ /* 0x040fe200078e02ff */
[----:B------:R-:W-:Y:S01]  /*8050*/  SHF.R.S32.HI R74, RZ, 0x18, R83 ;  /* 0x00000018ff4a7819 */ /* 0x000fe20000011453 */
[----:B------:R-:W-:Y:S01]  /*8060*/  IMAD R14, R70, R18, RZ ;  /* 0x00000012460e7224 */ /* 0x000fe200078e02ff */
[----:B------:R-:W-:Y:S01]  /*8070*/  SHF.L.U32 R73, R83, 0x8, RZ ;  /* 0x0000000853497819 */ /* 0x000fe200000006ff */
[-C--:B------:R-:W-:Y:S01]  /*8080*/  IMAD R15, R0, R72.reuse, R15 ;  /* 0x00000048000f7224 */ /* 0x080fe200078e020f */
[C---:B------:R-:W-:Y:S01]  /*8090*/  SHF.L.U32 R0, R84.reuse, 0x10, RZ ;  /* 0x0000001054007819 */ /* 0x040fe200000006ff */
[-C--:B------:R-:W-:Y:S01]  /*80a0*/  IMAD R12, R3, R72.reuse, R12 ;  /* 0x00000048030c7224 */ /* 0x080fe200078e020c */
[----:B------:R-:W-:Y:S01]  /*80b0*/  PRMT R3, R84, 0x8880, RZ ;  /* 0x0000888054037816 */ /* 0x000fe200000000ff */
[----:B------:R-:W-:Y:S01]  /*80c0*/  IMAD R13, R2, R72, R13 ;  /* 0x00000048020d7224 */ /* 0x000fe200078e020d */
[----:B------:R-:W-:Y:S01]  /*80d0*/  SHF.R.S32.HI R73, RZ, 0x18, R73 ;  /* 0x00000018ff497819 */ /* 0x000fe20000011449 */
[----:B------:R-:W-:Y:S01]  /*80e0*/  IMAD R19, R70, R19, RZ ;  /* 0x0000001346137224 */ /* 0x000fe200078e02ff */
[----:B------:R-:W-:Y:S01]  /*80f0*/  I2IP.S8.S32.SAT R90, R15, R10, RZ ;  /* 0x0000000a0f5a7239 */ /* 0x000fe200000014ff */
[----:B------:R-:W-:Y:S01]  /*8100*/  IMAD.SHL.U32 R2, R84, 0x100, RZ ;  /* 0x0000010054027824 */ /* 0x000fe200078e00ff */
[----:B------:R-:W-:Y:S01]  /*8110*/  SHF.R.S32.HI R0, RZ, 0x18, R0 ;  /* 0x00000018ff007819 */ /* 0x000fe20000011400 */
[C---:B------:R-:W-:Y:S01]  /*8120*/  IMAD R16, R70.reuse, R20, RZ ;  /* 0x0000001446107224 */ /* 0x040fe200078e02ff */
[----:B------:R-:W-:Y:S01]  /*8130*/  I2IP.S8.S32.SAT R90, R9, R8, R90 ;  /* 0x00000008095a7239 */ /* 0x000fe2000000145a */
[-C--:B------:R-:W-:Y:S01]  /*8140*/  IMAD R14, R73, R72.reuse, R14 ;  /* 0x00000048490e7224 */ /* 0x080fe200078e020e */
[----:B------:R-:W-:Y:S01]  /*8150*/  SHF.R.S32.HI R73, RZ, 0x18, R2 ;  /* 0x00000018ff497819 */ /* 0x000fe20000011402 */
[----:B------:R-:W-:Y:S01]  /*8160*/  IMAD R17, R70, R21, RZ ;  /* 0x0000001546117224 */ /* 0x000fe200078e02ff */
[----:B------:R-:W-:Y:S01]  /*8170*/  SHF.L.U32 R2, R85, 0x8, RZ ;  /* 0x0000000855027819 */ /* 0x000fe200000006ff */
[----:B------:R-:W-:Y:S01]  /*8180*/  IMAD R19, R74, R72, R19 ;  /* 0x000000484a137224 */ /* 0x000fe200078e0213 */
[----:B------:R-:W-:Y:S01]  /*8190*/  SHF.R.S32.HI R74, RZ, 0x18, R94 ;  /* 0x00000018ff4a7819 */ /* 0x000fe2000001145e */
[----:B------:R-:W-:Y:S01]  /*81a0*/  IMAD R18, R70, R22, RZ ;  /* 0x0000001646127224 */ /* 0x000fe200078e02ff */
[----:B------:R-:W-:Y:S01]  /*81b0*/  SHF.L.U32 R75, R98, 0x8, RZ ;  /* 0x00000008624b7819 */ /* 0x000fe200000006ff */
[----:B------:R-:W-:Y:S01]  /*81c0*/  IMAD R16, R3, R72, R16 ;  /* 0x0000004803107224 */ /* 0x000fe200078e0210 */
[----:B------:R-:W-:Y:S01]  /*81d0*/  I2IP.S8.S32.SAT R91, R19, R14, RZ ;  /* 0x0000000e135b7239 */ /* 0x000fe200000014ff */
[----:B------:R-:W-:Y:S01]  /*81e0*/  IMAD R17, R0, R72, R17 ;  /* 0x0000004800117224 */ /* 0x000fe200078e0211 */
[----:B------:R-:W-:Y:S01]  /*81f0*/  SHF.R.S32.HI R0, RZ, 0x18, R84 ;  /* 0x00000018ff007819 */ /* 0x000fe20000011454 */
[C---:B------:R-:W-:Y:S01]  /*8200*/  IMAD R23, R70.reuse, R23, RZ ;  /* 0x0000001746177224 */ /* 0x040fe200078e02ff */
[----:B------:R-:W-:Y:S01]  /*8210*/  I2IP.S8.S32.SAT R91, R13, R12, R91 ;  /* 0x0000000c0d5b7239 */ /* 0x000fe2000000145b */
[----:B------:R-:W-:Y:S01]  /*8220*/  IMAD R18, R73, R72, R18 ;  /* 0x0000004849127224 */ /* 0x000fe200078e0212 */
[C---:B------:R-:W-:Y:S01]  /*8230*/  SHF.L.U32 R73, R85.reuse, 0x10, RZ ;  /* 0x0000001055497819 */ /* 0x040fe200000006ff */
[----:B------:R-:W-:Y:S01]  /*8240*/  IMAD R20, R70, R24, RZ ;  /* 0x0000001846147224 */ /* 0x000fe200078e02ff */
[----:B------:R-:W-:Y:S01]  /*8250*/  PRMT R3, R85, 0x8880, RZ ;  /* 0x0000888055037816 */ /* 0x000fe200000000ff */
[----:B------:R-:W-:Y:S01]  /*8260*/  IMAD R23, R0, R72, R23 ;  /* 0x0000004800177224 */ /* 0x000fe200078e0217 */
[----:B------:R-:W-:Y:S01]  /*8270*/  SHF.R.S32.HI R0, RZ, 0x18, R73 ;  /* 0x00000018ff007819 */ /* 0x000fe20000011449 */
[C---:B------:R-:W-:Y:S01]  /*8280*/  IMAD R21, R70.reuse, R25, RZ ;  /* 0x0000001946157224 */ /* 0x040fe200078e02ff */
[----:B------:R-:W-:Y:S01]  /*8290*/  SHF.R.S32.HI R73, RZ, 0x18, R2 ;  /* 0x00000018ff497819 */ /* 0x000fe20000011402 */
[C---:B------:R-:W-:Y:S01]  /*82a0*/  IMAD R22, R70.reuse, R26, RZ ;  /* 0x0000001a46167224 */ /* 0x040fe200078e02ff */
[----:B------:R1:W-:Y:S01]  /*82b0*/  STS.128 [R135+UR44+0xa200], R88 ;  /* 0x00a2005887007988 */ /* 0x0003e20008000c2c */
[----:B------:R-:W-:Y:S01]  /*82c0*/  IMAD R20, R3, R72, R20 ;  /* 0x0000004803147224 */ /* 0x000fe200078e0214 */
[----:B------:R-:W-:Y:S01]  /*82d0*/  SHF.R.S32.HI R2, RZ, 0x18, R85 ;  /* 0x00000018ff027819 */ /* 0x000fe20000011455 */
[----:B------:R-:W-:Y:S01]  /*82e0*/  IMAD R27, R70, R27, RZ ;  /* 0x0000001b461b7224 */ /* 0x000fe200078e02ff */
[----:B------:R-:W-:Y:S01]  /*82f0*/  I2IP.S8.S32.SAT R100, R23, R18, RZ ;  /* 0x0000001217647239 */ /* 0x000fe200000014ff */
[-C--:B------:R-:W-:Y:S01]  /*8300*/  IMAD R21, R0, R72.reuse, R21 ;  /* 0x0000004800157224 */ /* 0x080fe200078e0215 */
[C---:B------:R-:W-:Y:S01]  /*8310*/  PRMT R3, R86.reuse, 0x8880, RZ ;  /* 0x0000888056037816 */ /* 0x040fe200000000ff */
[-C--:B------:R-:W-:Y:S01]  /*8320*/  IMAD R22, R73, R72.reuse, R22 ;  /* 0x0000004849167224 */ /* 0x080fe200078e0216 */
[----:B------:R-:W-:Y:S01]  /*8330*/  SHF.L.U32 R0, R86, 0x10, RZ ;  /* 0x0000001056007819 */ /* 0x000fe200000006ff */
[----:B------:R-:W-:Y:S01]  /*8340*/  IMAD R27, R2, R72, R27 ;  /* 0x00000048021b7224 */ /* 0x000fe200078e021b */
[----:B------:R-:W-:Y:S01]  /*8350*/  SHF.L.U32 R2, R86, 0x8, RZ ;  /* 0x0000000856027819 */ /* 0x000fe200000006ff */
[C---:B------:R-:W-:Y:S01]  /*8360*/  IMAD R24, R70.reuse, R28, RZ ;  /* 0x0000001c46187224 */ /* 0x040fe200078e02ff */
[----:B------:R-:W-:Y:S01]  /*8370*/  SHF.R.S32.HI R0, RZ, 0x18, R0 ;  /* 0x00000018ff007819 */ /* 0x000fe20000011400 */
[C---:B------:R-:W-:Y:S01]  /*8380*/  IMAD R25, R70.reuse, R29, RZ ;  /* 0x0000001d46197224 */ /* 0x040fe200078e02ff */
        /* <DEDUP_REMOVED lines=10> */
[C---:B------:R-:W-:Y:S01]  /*8430*/  SHF.L.U32 R0, R87.reuse, 0x10, RZ ;  /* 0x0000001057007819 */ /* 0x040fe200000006ff */
        /* <DEDUP_REMOVED lines=13> */
[C---:B------:R-:W-:Y:S01]  /*8510*/  PRMT R3, R92.reuse, 0x8880, RZ ;  /* 0x000088805c037816 */ /* 0x040fe200000000ff */
[----:B------:R-:W-:Y:S01]  /*8520*/  IMAD R30, R73, R72, R30 ;  /* 0x00000048491e7224 */ /* 0x000fe200078e021e */
[----:B------:R-:W-:Y:S01]  /*8530*/  I2IP.S8.S32.SAT R102, R25, R24, R102 ;  /* 0x0000001819667239 */ /* 0x000fe20000001466 */
[----:B------:R-:W-:Y:S01]  /*8540*/  IMAD.U32 R0, R92, 0x10000, RZ ;  /* 0x000100005c007824 */ /* 0x000fe200078e00ff */
[----:B------:R-:W-:Y:S01]  /*8550*/  SHF.R.S32.HI R75, RZ, 0x18, R75 ;  /* 0x00000018ff4b7819 */ /* 0x000fe2000001144b */
[----:B------:R-:W-:Y:S01]  /*8560*/  IMAD R35, R2, R72, R35 ;  /* 0x0000004802237224 */ /* 0x000fe200078e0223 */
[----:B------:R-:W-:Y:S01]  /*8570*/  SHF.L.U32 R2, R92, 0x8, RZ ;  /* 0x000000085c027819 */ /* 0x000fe200000006ff */
[C---:B------:R-:W-:Y:S01]  /*8580*/  IMAD R32, R70.reuse, R36, RZ ;  /* 0x0000002446207224 */ /* 0x040fe200078e02ff */
[----:B------:R-:W-:Y:S01]  /*8590*/  SHF.R.S32.HI R0, RZ, 0x18, R0 ;  /* 0x00000018ff007819 */ /* 0x000fe20000011400 */
[C---:B------:R-:W-:Y:S01]  /*85a0*/  IMAD R33, R70.reuse, R37, RZ ;  /* 0x0000002546217224 */ /* 0x040fe200078e02ff */
[----:B------:R-:W-:Y:S01]  /*85b0*/  SHF.R.S32.HI R73, RZ, 0x18, R2 ;  /* 0x00000018ff497819 */ /* 0x000fe20000011402 */
[----:B------:R-:W-:Y:S01]  /*85c0*/  IMAD R34, R70, R38, RZ ;  /* 0x0000002646227224 */ /* 0x000fe200078e02ff */
[----:B------:R-:W-:Y:S01]  /*85d0*/  I2IP.S8.S32.SAT R103, R35, R30, RZ ;  /* 0x0000001e23677239 */ /* 0x000fe200000014ff */
[-C--:B------:R-:W-:Y:S01]  /*85e0*/  IMAD R32, R3, R72.reuse, R32 ;  /* 0x0000004803207224 */ /* 0x080fe200078e0220 */
[----:B------:R-:W-:Y:S01]  /*85f0*/  PRMT R3, R93, 0x8880, RZ ;  /* 0x000088805d037816 */ /* 0x000fe200000000ff */
[----:B------:R-:W-:Y:S01]  /*8600*/  IMAD R33, R0, R72, R33 ;  /* 0x0000004800217224 */ /* 0x000fe200078e0221 */
[----:B------:R-:W-:Y:S01]  /*8610*/  SHF.R.S32.HI R0, RZ, 0x18, R92 ;  /* 0x00000018ff007819 */ /* 0x000fe2000001145c */
[C---:B------:R-:W-:Y:S01]  /*8620*/  IMAD R39, R70.reuse, R39, RZ ;  /* 0x0000002746277224 */ /* 0x040fe200078e02ff */
[----:B------:R-:W-:Y:S01]  /*8630*/  I2IP.S8.S32.SAT R103, R29, R28, R103 ;  /* 0x0000001c1d677239 */ /* 0x000fe20000001467 */
[----:B------:R-:W-:Y:S01]  /*8640*/  IMAD R34, R73, R72, R34 ;  /* 0x0000004849227224 */ /* 0x000fe200078e0222 */
[C---:B------:R-:W-:Y:S01]  /*8650*/  SHF.L.U32 R73, R93.reuse, 0x10, RZ ;  /* 0x000000105d497819 */ /* 0x040fe200000006ff */
[----:B------:R-:W-:Y:S01]  /*8660*/  IMAD R36, R70, R40, RZ ;  /* 0x0000002846247224 */ /* 0x000fe200078e02ff */
[----:B------:R-:W-:Y:S01]  /*8670*/  SHF.L.U32 R2, R93, 0x8, RZ ;  /* 0x000000085d027819 */ /* 0x000fe200000006ff */
[----:B------:R-:W-:Y:S01]  /*8680*/  IMAD R39, R0, R72, R39 ;  /* 0x0000004800277224 */ /* 0x000fe200078e0227 */
        /* <DEDUP_REMOVED lines=8> */
[----:B------:R-:W-:Y:S01]  /*8710*/  SHF.L.U32 R2, R94, 0x10, RZ ;  /* 0x000000105e027819 */ /* 0x000fe200000006ff */
[----:B------:R-:W-:Y:S01]  /*8720*/  IMAD R43, R70, R43, RZ ;  /* 0x0000002b462b7224 */ /* 0x000fe200078e02ff */
[----:B------:R-:W-:Y:S01]  /*8730*/  SHF.R.S32.HI R0, RZ, 0x18, R93 ;  /* 0x00000018ff007819 */ /* 0x000fe2000001145d */
        /* <DEDUP_REMOVED lines=11> */
[----:B------:R-:W-:Y:S01]  /*87f0*/  SHF.L.U32 R0, R95, 0x10, RZ ;  /* 0x000000105f007819 */ /* 0x000fe200000006ff */
[----:B------:R-:W-:Y:S01]  /*8800*/  IMAD R47, R70, R47, RZ ;  /* 0x0000002f462f7224 */ /* 0x000fe200078e02ff */
[----:B------:R-:W-:Y:S01]  /*8810*/  I2IP.S8.S32.SAT R109, R43, R38, RZ ;  /* 0x000000262b6d7239 */ /* 0x000fe200000014ff */
[----:B------:R-:W-:Y:S01]  /*8820*/  IMAD R41, R2, R72, R41 ;  /* 0x0000004802297224 */ /* 0x000fe200078e0229 */
[C---:B------:R-:W-:Y:S01]  /*8830*/  PRMT R3, R95.reuse, 0x8880, RZ ;  /* 0x000088805f037816 */ /* 0x040fe200000000ff */
[C---:B------:R-:W-:Y:S01]  /*8840*/  IMAD R44, R70.reuse, R48, RZ ;  /* 0x00000030462c7224 */ /* 0x040fe200078e02ff */
[----:B------:R-:W-:Y:S01]  /*8850*/  SHF.L.U32 R2, R95, 0x8, RZ ;  /* 0x000000085f027819 */ /* 0x000fe200000006ff */
[----:B------:R-:W-:Y:S01]  /*8860*/  IMAD R42, R73, R72, R42 ;  /* 0x00000048492a7224 */ /* 0x000fe200078e022a */
[----:B------:R-:W-:Y:S01]  /*8870*/  SHF.R.S32.HI R0, RZ, 0x18, R0 ;  /* 0x00000018ff007819 */ /* 0x000fe20000011400 */
[----:B------:R-:W-:Y:S01]  /*8880*/  IMAD R45, R70, R49, RZ ;  /* 0x00000031462d7224 */ /* 0x000fe200078e02ff */
[----:B------:R-:W-:Y:S01]  /*8890*/  I2IP.S8.S32.SAT R109, R37, R36, R109 ;  /* 0x00000024256d7239 */ /* 0x000fe2000000146d */
[----:B------:R-:W-:Y:S01]  /*88a0*/  IMAD R47, R74, R72, R47 ;  /* 0x000000484a2f7224 */ /* 0x000fe200078e022f */
[----:B------:R-:W-:Y:S01]  /*88b0*/  SHF.R.S32.HI R73, RZ, 0x18, R2 ;  /* 0x00000018ff497819 */ /* 0x000fe20000011402 */
[C---:B------:R-:W-:Y:S01]  /*88c0*/  IMAD R46, R70.reuse, R50, RZ ;  /* 0x00000032462e7224 */ /* 0x040fe200078e02ff */
[----:B------:R-:W-:Y:S01]  /*88d0*/  SHF.R.S32.HI R2, RZ, 0x18, R95 ;  /* 0x00000018ff027819 */ /* 0x000fe2000001145f */
[----:B------:R-:W-:Y:S01]  /*88e0*/  IMAD R44, R3, R72, R44 ;  /* 0x00000048032c7224 */ /* 0x000fe200078e022c */
[----:B------:R-:W-:Y:S01]  /*88f0*/  I2IP.S8.S32.SAT R110, R47, R42, RZ ;  /* 0x0000002a2f6e7239 */ /* 0x000fe200000014ff */
[----:B------:R-:W-:Y:S01]  /*8900*/  IMAD R51, R70, R51, RZ ;  /* 0x0000003346337224 */ /* 0x000fe200078e02ff */
[----:B------:R-:W-:Y:S01]  /*8910*/  PRMT R3, R96, 0x8880, RZ ;  /* 0x0000888060037816 */ /* 0x000fe200000000ff */
[----:B------:R-:W-:Y:S01]  /*8920*/  IMAD R45, R0, R72, R45 ;  /* 0x00000048002d7224 */ /* 0x000fe200078e022d */
[----:B------:R-:W-:Y:S01]  /*8930*/  I2IP.S8.S32.SAT R110, R41, R40, R110 ;  /* 0x00000028296e7239 */ /* 0x000fe2000000146e */
[----:B------:R-:W-:Y:S01]  /*8940*/  IMAD R48, R70, R52, RZ ;  /* 0x0000003446307224 */ /* 0x000fe200078e02ff */
[----:B------:R-:W-:Y:S01]  /*8950*/  SHF.L.U32 R74, R97, 0x10, RZ ;  /* 0x00000010614a7819 */ /* 0x000fe200000006ff */
[-C--:B------:R-:W-:Y:S01]  /*8960*/  IMAD R46, R73, R72.reuse, R46 ;  /* 0x00000048492e7224 */ /* 0x080fe200078e022e */
[----:B------:R-:W-:Y:S01]  /*8970*/  PRMT R73, R97, 0x8880, RZ ;  /* 0x0000888061497816 */ /* 0x000fe200000000ff */
[-C--:B------:R-:W-:Y:S01]  /*8980*/  IMAD R51, R2, R72.reuse, R51 ;  /* 0x0000004802337224 */ /* 0x080fe200078e0233 */
[----:B------:R-:W-:Y:S01]  /*8990*/  SHF.R.S32.HI R74, RZ, 0x18, R74 ;  /* 0x00000018ff4a7819 */ /* 0x000fe2000001144a */
[C---:B------:R-:W-:Y:S01]  /*89a0*/  IMAD.U32 R0, R96.reuse, 0x10000, RZ ;  /* 0x0001000060007824 */ /* 0x040fe200078e00ff */
        /* <DEDUP_REMOVED lines=10> */
[----:B------:R-:W-:Y:S01]  /*8a50*/  SHF.R.S32.HI R0, RZ, 0x18, R97 ;  /* 0x00000018ff007819 */ /* 0x000fe20000011461 */
[----:B------:R-:W-:Y:S01]  /*8a60*/  IMAD R50, R3, R72, R50 ;  /* 0x0000004803327224 */ /* 0x000fe200078e0232 */
[----:B------:R-:W-:Y:S01]  /*8a70*/  SHF.L.U32 R3, R97, 0x8, RZ ;  /* 0x0000000861037819 */ /* 0x000fe200000006ff */
[C---:B------:R-:W-:Y:S01]  /*8a80*/  IMAD R52, R70.reuse, R56, RZ ;  /* 0x0000003846347224 */ /* 0x040fe200078e02ff */
[----:B------:R-:W-:Y:S01]  /*8a90*/  I2IP.S8.S32.SAT R111, R45, R44, R111 ;  /* 0x0000002c2d6f7239 */ /* 0x000fe2000000146f */
[----:B------:R-:W-:Y:S01]  /*8aa0*/  IMAD R53, R70, R57, RZ ;  /* 0x0000003946357224 */ /* 0x000fe200078e02ff */
[----:B------:R-:W-:Y:S01]  /*8ab0*/  SHF.R.S32.HI R3, RZ, 0x18, R3 ;  /* 0x00000018ff037819 */ /* 0x000fe20000011403 */
[----:B------:R-:W-:Y:S01]  /*8ac0*/  IMAD R55, R2, R72, R55 ;  /* 0x0000004802377224 */ /* 0x000fe200078e0237 */
[----:B------:R-:W-:Y:S01]  /*8ad0*/  SHF.L.U32 R2, R98, 0x10, RZ ;  /* 0x0000001062027819 */ /* 0x000fe200000006ff */
[C---:B------:R-:W-:Y:S01]  /*8ae0*/  IMAD R54, R70.reuse, R58, RZ ;  /* 0x0000003a46367224 */ /* 0x040fe200078e02ff */
[----:B------:R1:W-:Y:S01]  /*8af0*/  STS.128 [R158+0xa200], R108 ;  /* 0x00a2006c9e007388 */ /* 0x0003e20000000c00 */
[----:B------:R-:W-:Y:S01]  /*8b00*/  IMAD R52, R73, R72, R52 ;  /* 0x0000004849347224 */ /* 0x000fe200078e0234 */
[----:B------:R-:W-:Y:S01]  /*8b10*/  I2IP.S8.S32.SAT R112, R55, R50, RZ ;  /* 0x0000003237707239 */ /* 0x000fe200000014ff */
[----:B------:R-:W-:Y:S01]  /*8b20*/  IMAD R59, R70, R59, RZ ;  /* 0x0000003b463b7224 */ /* 0x000fe200078e02ff */
[----:B------:R-:W-:Y:S01]  /*8b30*/  PRMT R73, R98, 0x8880, RZ ;  /* 0x0000888062497816 */ /* 0x000fe200000000ff */
[----:B------:R-:W-:Y:S01]  /*8b40*/  IMAD R53, R74, R72, R53 ;  /* 0x000000484a357224 */ /* 0x000fe200078e0235 */
[----:B------:R-:W-:Y:S01]  /*8b50*/  I2IP.S8.S32.SAT R112, R49, R48, R112 ;  /* 0x0000003031707239 */ /* 0x000fe20000001470 */
[C---:B------:R-:W-:Y:S01]  /*8b60*/  IMAD R56, R70.reuse, R60, RZ ;  /* 0x0000003c46387224 */ /* 0x040fe200078e02ff */
[----:B------:R-:W-:Y:S01]  /*8b70*/  SHF.R.S32.HI R2, RZ, 0x18, R2 ;  /* 0x00000018ff027819 */ /* 0x000fe20000011402 */
[-C--:B------:R-:W-:Y:S01]  /*8b80*/  IMAD R54, R3, R72.reuse, R54 ;  /* 0x0000004803367224 */ /* 0x080fe200078e0236 */
[----:B------:R-:W-:Y:S01]  /*8b90*/  PRMT R3, R99, 0x8880, RZ ;  /* 0x0000888063037816 */ /* 0x000fe200000000ff */
[----:B------:R-:W-:Y:S01]  /*8ba0*/  IMAD R57, R70, R61, RZ ;  /* 0x0000003d46397224 */ /* 0x000fe200078e02ff */
[----:B------:R-:W-:Y:S01]  /*8bb0*/  SHF.R.S32.HI R74, RZ, 0x18, R99 ;  /* 0x00000018ff4a7819 */ /* 0x000fe20000011463 */
[-C--:B------:R-:W-:Y:S01]  /*8bc0*/  IMAD R59, R0, R72.reuse, R59 ;  /* 0x00000048003b7224 */ /* 0x080fe200078e023b */
[----:B------:R-:W-:Y:S01]  /*8bd0*/  SHF.R.S32.HI R0, RZ, 0x18, R98 ;  /* 0x00000018ff007819 */ /* 0x000fe20000011462 */
[----:B------:R-:W-:Y:S01]  /*8be0*/  IMAD R56, R73, R72, R56 ;  /* 0x0000004849387224 */ /* 0x000fe200078e0238 */
[----:B------:R-:W-:Y:S01]  /*8bf0*/  SHF.L.U32 R73, R99, 0x8, RZ ;  /* 0x0000000863497819 */ /* 0x000fe200000006ff */
[----:B------:R-:W-:Y:S01]  /*8c00*/  IMAD R58, R70, R62, RZ ;  /* 0x0000003e463a7224 */ /* 0x000fe200078e02ff */
[----:B------:R-:W-:Y:S01]  /*8c10*/  I2IP.S8.S32.SAT R113, R59, R54, RZ ;  /* 0x000000363b717239 */ /* 0x000fe200000014ff */
[----:B------:R-:W-:Y:S01]  /*8c20*/  IMAD R57, R2, R72, R57 ;  /* 0x0000004802397224 */ /* 0x000fe200078e0239 */
[----:B------:R-:W-:Y:S01]  /*8c30*/  SHF.L.U32 R2, R99, 0x10, RZ ;  /* 0x0000001063027819 */ /* 0x000fe200000006ff */
[C---:B------:R-:W-:Y:S01]  /*8c40*/  IMAD R63, R70.reuse, R63, RZ ;  /* 0x0000003f463f7224 */ /* 0x040fe200078e02ff */
[----:B------:R-:W-:Y:S01]  /*8c50*/  SHF.R.S32.HI R73, RZ, 0x18, R73 ;  /* 0x00000018ff497819 */ /* 0x000fe20000011449 */
[C---:B------:R-:W-:Y:S01]  /*8c60*/  IMAD R60, R70.reuse, R64, RZ ;  /* 0x00000040463c7224 */ /* 0x040fe200078e02ff */
[----:B------:R-:W-:Y:S01]  /*8c70*/  SHF.R.S32.HI R2, RZ, 0x18, R2 ;  /* 0x00000018ff027819 */ /* 0x000fe20000011402 */
[----:B------:R-:W-:Y:S01]  /*8c80*/  IMAD R58, R75, R72, R58 ;  /* 0x000000484b3a7224 */ /* 0x000fe200078e023a */
[----:B------:R-:W-:Y:S01]  /*8c90*/  I2IP.S8.S32.SAT R113, R53, R52, R113 ;  /* 0x0000003435717239 */ /* 0x000fe20000001471 */
[----:B------:R-:W-:Y:S02]  /*8ca0*/  IMAD R61, R70, R65, RZ ;  /* 0x00000041463d7224 */ /* 0x000fe400078e02ff */
[-C--:B------:R-:W-:Y:S02]  /*8cb0*/  IMAD R63, R0, R72.reuse, R63 ;  /* 0x00000048003f7224 */ /* 0x080fe400078e023f */
[----:B------:R-:W-:Y:S01]  /*8cc0*/  IMAD R60, R3, R72, R60 ;  /* 0x00000048033c7224 */ /* 0x000fe200078e023c */
[----:B------:R-:W-:Y:S01]  /*8cd0*/  @P6 SHF.L.U32 R3, R147, 0x1f, RZ ;  /* 0x0000001f93036819 */ /* 0x000fe200000006ff */
        /* <DEDUP_REMOVED lines=8> */
[----:B------:R-:W-:Y:S02]  /*8d60*/  I2IP.S8.S32.SAT R115, R61, R60, R0 ;  /* 0x0000003c3d737239 */ /* 0x000fe40000001400 */
[----:B------:R-:W-:Y:S03]  /*8d70*/  LEA R0, R148, UR44, 0x3 ;  /* 0x0000002c94007c11 */ /* 0x000fe6000f8e18ff */
        /* <DEDUP_REMOVED lines=9> */
[----:B------:R-:W-:Y:S02]  /*8e10*/  UIADD3 UR4, UP0, UPT, UR62, 0x680, URZ ;  /* 0x000006803e047890 */ /* 0x000fe4000ff1e0ff */
[----:B------:R-:W-:Y:S02]  /*8e20*/  UIADD3 UR9, UPT, UPT, UR49, 0x40, URZ ;  /* 0x0000004031097890 */ /* 0x000fe4000fffe0ff */
[----:B------:R-:W-:Y:S02]  /*8e30*/  UIADD3 UR8, UPT, UPT, UR44, 0xa200, URZ ;  /* 0x0000a2002c087890 */ /* 0x000fe4000fffe0ff */
[----:B------:R-:W-:Y:S01]  /*8e40*/  UIADD3.X UR5, UPT, UPT, URZ, UR63, URZ, UP0, !UPT ;  /* 0x0000003fff057290 */ /* 0x000fe200087fe4ff */
[----:B------:R-:W-:Y:S01]  /*8e50*/  UMOV UR10, UR50 ;  /* 0x00000032000a7c82 */ /* 0x000fe20008000000 */
[----:B------:R-:W-:Y:S07]  /*8e60*/  UMOV UR11, UR36 ;  /* 0x00000024000b7c82 */ /* 0x000fee0008000000 */
[----:B------:R2:W-:Y:S01]  /*8e70*/  UTMASTG.3D [UR8], [UR4] ;  /* 0x00000008040073b5 */ /* 0x0005e20008010000 */
[----:B------:R0:W-:Y:S01]  /*8e80*/  UTMACMDFLUSH ;  /* 0x00000000000079b7 */ /* 0x0001e20000000000 */
[----:B--2---:R-:W-:Y:S04]  /*8e90*/  DEPBAR.LE SB0, 0x1 ;  /* 0x000080400000791a */ /* 0x004fe80000000000 */
.L_x_122:
[----:B------:R-:W-:Y:S05]  /*8ea0*/  BSYNC.RECONVERGENT B0 ;  /* 0x0000000000007941 */ /* 0x000fea0003800200 */
.L_x_121:
        /* <DEDUP_REMOVED lines=16> */
.L_x_126:
[----:B------:R-:W-:Y:S05]  /*8fb0*/  BSYNC B0 ;  /* 0x0000000000007941 */ /* 0x000fea0003800000 */
.L_x_125:
        /* <DEDUP_REMOVED lines=20> */
.L_x_124:
[----:B------:R-:W-:Y:S05]  /*9100*/  BSYNC B1 ;  /* 0x0000000000017941 */ /* 0x000fea0003800000 */
.L_x_123:
        /* <DEDUP_REMOVED lines=21> */
.L_x_128:
        /* <DEDUP_REMOVED lines=8> */
[----:B------:R-:W-:Y:S01]  /*92e0*/  ISETP.NE.AND P0, PT, R155, RZ, PT ;  /* 0x000000ff9b00720c */ /* 0x000fe20003f05270 */
[----:B------:R-:W2:Y:S01]  /*92f0*/  LDTM.x64 R4, tmem[UR4+0x80] ;  /* 0x00008004000479ee */ /* 0x000ea20008340000 */
[----:B------:R-:W-:Y:S01]  /*9300*/  ISETP.NE.AND P6, PT, R106, RZ, PT ;  /* 0x000000ff6a00720c */ /* 0x000fe20003fc5270 */
[C---:B--2---:R-:W-:Y:S02]  /*9310*/  IMAD R0, R70.reuse, R4, RZ ;  /* 0x0000000446007224 */ /* 0x044fe400078e02ff */
[C---:B------:R-:W-:Y:S02]  /*9320*/  IMAD R3, R70.reuse, R6, RZ ;  /* 0x0000000646037224 */ /* 0x040fe400078e02ff */
[C---:B------:R-:W-:Y:S02]  /*9330*/  IMAD R4, R70.reuse, R8, RZ ;  /* 0x0000000846047224 */ /* 0x040fe400078e02ff */
[C---:B------:R-:W-:Y:S02]  /*9340*/  IMAD R6, R70.reuse, R10, RZ ;  /* 0x0000000a46067224 */ /* 0x040fe400078e02ff */
[C---:B------:R-:W-:Y:S02]  /*9350*/  IMAD R2, R70.reuse, R5, RZ ;  /* 0x0000000546027224 */ /* 0x040fe400078e02ff */
[C---:B------:R-:W-:Y:S02]  /*9360*/  IMAD R8, R70.reuse, R12, RZ ;  /* 0x0000000c46087224 */ /* 0x040fe400078e02ff */
[C---:B------:R-:W-:Y:S02]  /*9370*/  IMAD R10, R70.reuse, R14, RZ ;  /* 0x0000000e460a7224 */ /* 0x040fe400078e02ff */
[C---:B------:R-:W-:Y:S02]  /*9380*/  IMAD R5, R70.reuse, R9, RZ ;  /* 0x0000000946057224 */ /* 0x040fe400078e02ff */
[----:B------:R-:W-:Y:S01]  /*9390*/  IMAD R0, R73, R72, R0 ;  /* 0x0000004849007224 */ /* 0x000fe200078e0200 */
[----:B------:R-:W-:Y:S01]  /*93a0*/  SHF.L.U32 R73, R81, 0x8, RZ ;  /* 0x0000000851497819 */ /* 0x000fe200000006ff */
[C---:B------:R-:W-:Y:S02]  /*93b0*/  IMAD R12, R70.reuse, R16, RZ ;  /* 0x00000010460c7224 */ /* 0x040fe400078e02ff */
[C---:B------:R-:W-:Y:S01]  /*93c0*/  IMAD R14, R70.reuse, R18, RZ ;  /* 0x00000012460e7224 */ /* 0x040fe200078e02ff */
[----:B------:R-:W-:Y:S01]  /*93d0*/  SHF.R.S32.HI R73, RZ, 0x18, R73 ;  /* 0x00000018ff497819 */ /* 0x000fe20000011449 */
[C---:B------:R-:W-:Y:S02]  /*93e0*/  IMAD R9, R70.reuse, R13, RZ ;  /* 0x0000000d46097224 */ /* 0x040fe400078e02ff */
[C---:B------:R-:W-:Y:S02]  /*93f0*/  IMAD R16, R70.reuse, R20, RZ ;  /* 0x0000001446107224 */ /* 0x040fe400078e02ff */
[C---:B------:R-:W-:Y:S02]  /*9400*/  IMAD R18, R70.reuse, R22, RZ ;  /* 0x0000001646127224 */ /* 0x040fe400078e02ff */
[C---:B------:R-:W-:Y:S02]  /*9410*/  IMAD R13, R70.reuse, R17, RZ ;  /* 0x00000011460d7224 */ /* 0x040fe400078e02ff */
[C---:B------:R-:W-:Y:S02]  /*9420*/  IMAD R20, R70.reuse, R24, RZ ;  /* 0x0000001846147224 */ /* 0x040fe400078e02ff */
[C---:B------:R-:W-:Y:S02]  /*9430*/  IMAD R22, R70.reuse, R26, RZ ;  /* 0x0000001a46167224 */ /* 0x040fe400078e02ff */
[----:B------:R-:W-:Y:S02]  /*9440*/  IMAD R2, R75, R72, R2 ;  /* 0x000000484b027224 */ /* 0x000fe400078e0202 */
[C---:B------:R-:W-:Y:S02]  /*9450*/  IMAD R17, R70.reuse, R21, RZ ;  /* 0x0000001546117224 */ /* 0x040fe400078e02ff */
        /* <DEDUP_REMOVED lines=18> */
[C---:B------:R-:W-:Y:S01]  /*9580*/  IMAD R60, R70.reuse, R64, RZ ;  /* 0x00000040463c7224 */ /* 0x040fe200078e02ff */
[----:B------:R-:W-:Y:S01]  /*9590*/  SHF.R.S32.HI R64, RZ, 0x18, R80 ;  /* 0x00000018ff407819 */ /* 0x000fe20000011450 */
[C---:B------:R-:W-:Y:S02]  /*95a0*/  IMAD R26, R70.reuse, R30, RZ ;  /* 0x0000001e461a7224 */ /* 0x040fe400078e02ff */
[C---:B------:R-:W-:Y:S02]  /*95b0*/  IMAD R30, R70.reuse, R34, RZ ;  /* 0x00000022461e7224 */ /* 0x040fe400078e02ff */
[C---:B------:R-:W-:Y:S02]  /*95c0*/  IMAD R57, R70.reuse, R61, RZ ;  /* 0x0000003d46397224 */ /* 0x040fe400078e02ff */
[C---:B------:R-:W-:Y:S01]  /*95d0*/  IMAD R61, R70.reuse, R65, RZ ;  /* 0x00000041463d7224 */ /* 0x040fe200078e02ff */
[C---:B------:R-:W-:Y:S01]  /*95e0*/  PRMT R65, R81.reuse, 0x8880, RZ ;  /* 0x0000888051417816 */ /* 0x040fe200000000ff */
[C---:B------:R-:W-:Y:S02]  /*95f0*/  IMAD R34, R70.reuse, R38, RZ ;  /* 0x0000002646227224 */ /* 0x040fe400078e02ff */
[----:B------:R-:W-:Y:S02]  /*9600*/  IMAD R38, R70, R42, RZ ;  /* 0x0000002a46267224 */ /* 0x000fe400078e02ff */
[----:B------:R-:W-:Y:S01]  /*9610*/  IMAD R3, R74, R72, R3 ;  /* 0x000000484a037224 */ /* 0x000fe200078e0203 */
[----:B------:R-:W-:Y:S01]  /*9620*/  SHF.R.S32.HI R74, RZ, 0x18, R81 ;  /* 0x00000018ff4a7819 */ /* 0x000fe20000011451 */
[C---:B------:R-:W-:Y:S02]  /*9630*/  IMAD R42, R70.reuse, R46, RZ ;  /* 0x0000002e462a7224 */ /* 0x040fe400078e02ff */
[C---:B------:R-:W-:Y:S02]  /*9640*/  IMAD R46, R70.reuse, R50, RZ ;  /* 0x00000032462e7224 */ /* 0x040fe400078e02ff */
[C---:B------:R-:W-:Y:S02]  /*9650*/  IMAD R51, R70.reuse, R51, RZ ;  /* 0x0000003346337224 */ /* 0x040fe400078e02ff */
[C---:B------:R-:W-:Y:S02]  /*9660*/  IMAD R50, R70.reuse, R54, RZ ;  /* 0x0000003646327224 */ /* 0x040fe400078e02ff */
[C---:B------:R-:W-:Y:S02]  /*9670*/  IMAD R54, R70.reuse, R58, RZ ;  /* 0x0000003a46367224 */ /* 0x040fe400078e02ff */
[C---:B------:R-:W-:Y:S02]  /*9680*/  IMAD R58, R70.reuse, R62, RZ ;  /* 0x0000003e463a7224 */ /* 0x040fe400078e02ff */
[C---:B------:R-:W-:Y:S01]  /*9690*/  IMAD R62, R70.reuse, R66, RZ ;  /* 0x00000042463e7224 */ /* 0x040fe200078e02ff */
[----:B------:R-:W-:Y:S01]  /*96a0*/  SHF.L.U32 R66, R81, 0x10, RZ ;  /* 0x0000001051427819 */ /* 0x000fe200000006ff */
[C---:B------:R-:W-:Y:S02]  /*96b0*/  IMAD R7, R70.reuse, R7, RZ ;  /* 0x0000000746077224 */ /* 0x040fe400078e02ff */
[----:B------:R-:W-:Y:S01]  /*96c0*/  IMAD R11, R70, R11, RZ ;  /* 0x0000000b460b7224 */ /* 0x000fe200078e02ff */
[----:B------:R-:W-:Y:S01]  /*96d0*/  SHF.R.S32.HI R66, RZ, 0x18, R66 ;  /* 0x00000018ff427819 */ /* 0x000fe20000011442 */
[-C--:B------:R-:W-:Y:S01]  /*96e0*/  IMAD R7, R64, R72.reuse, R7 ;  /* 0x0000004840077224 */ /* 0x080fe200078e0207 */
[C---:B------:R-:W-:Y:S01]  /*96f0*/  PRMT R64, R82.reuse, 0x8880, RZ ;  /* 0x0000888052407816 */ /* 0x040fe200000000ff */
[-C--:B------:R-:W-:Y:S01]  /*9700*/  IMAD R4, R65, R72.reuse, R4 ;  /* 0x0000004841047224 */ /* 0x080fe200078e0204 */
[----:B------:R-:W-:Y:S01]  /*9710*/  SHF.L.U32 R65, R82, 0x10, RZ ;  /* 0x0000001052417819 */ /* 0x000fe200000006ff */
[-C--:B------:R-:W-:Y:S02]  /*9720*/  IMAD R5, R66, R72.reuse, R5 ;  /* 0x0000004842057224 */ /* 0x080fe400078e0205 */
[-C--:B------:R-:W-:Y:S01]  /*9730*/  IMAD R6, R73, R72.reuse, R6 ;  /* 0x0000004849067224 */ /* 0x080fe200078e0206 */
[----:B------:R-:W-:Y:S01]  /*9740*/  I2IP.S8.S32.SAT R73, R7, R3, RZ ;  /* 0x0000000307497239 */ /* 0x000fe200000014ff */
[----:B------:R-:W-:Y:S01]  /*9750*/  IMAD R11, R74, R72, R11 ;  /* 0x000000484a0b7224 */ /* 0x000fe200078e020b */
[----:B------:R-:W-:Y:S01]  /*9760*/  SHF.L.U32 R7, R82, 0x8, RZ ;  /* 0x0000000852077819 */ /* 0x000fe200000006ff */
[C---:B------:R-:W-:Y:S01]  /*9770*/  IMAD R15, R70.reuse, R15, RZ ;  /* 0x0000000f460f7224 */ /* 0x040fe200078e02ff */
[----:B------:R-:W-:Y:S01]  /*9780*/  MOV R3, R64 ;  /* 0x0000004000037202 */ /* 0x000fe20000000f00 */
[C---:B------:R-:W-:Y:S01]  /*9790*/  IMAD R19, R70.reuse, R19, RZ ;  /* 0x0000001346137224 */ /* 0x040fe200078e02ff */
[----:B------:R-:W-:Y:S01]  /*97a0*/  I2IP.S8.S32.SAT R11, R11, R6, RZ ;  /* 0x000000060b0b7239 */ /* 0x000fe200000014ff */
[C---:B------:R-:W-:Y:S01]  /*97b0*/  IMAD R23, R70.reuse, R23, RZ ;  /* 0x0000001746177224 */ /* 0x040fe200078e02ff */
[----:B------:R-:W-:Y:S01]  /*97c0*/  SHF.R.S32.HI R6, RZ, 0x18, R65 ;  /* 0x00000018ff067819 */ /* 0x000fe20000011441 */
[----:B------:R-:W-:Y:S01]  /*97d0*/  IMAD R8, R3, R72, R8 ;  /* 0x0000004803087224 */ /* 0x000fe200078e0208 */
[----:B------:R-:W-:Y:S01]  /*97e0*/  SHF.R.S32.HI R7, RZ, 0x18, R7 ;  /* 0x00000018ff077819 */ /* 0x000fe20000011407 */
[----:B------:R-:W-:Y:S01]  /*97f0*/  IMAD R27, R70, R27, RZ ;  /* 0x0000001b461b7224 */ /* 0x000fe200078e02ff */
[----:B-1----:R-:W-:Y:S01]  /*9800*/  I2IP.S8.S32.SAT R88, R2, R0, R73 ;  /* 0x0000000002587239 */ /* 0x002fe20000001449 */
[-C--:B------:R-:W-:Y:S01]  /*9810*/  IMAD R9, R6, R72.reuse, R9 ;  /* 0x0000004806097224 */ /* 0x080fe200078e0209 */
[----:B------:R-:W-:Y:S01]  /*9820*/  SHF.L.U32 R2, R83, 0x10, RZ ;  /* 0x0000001053027819 */ /* 0x000fe200000006ff */
[----:B------:R-:W-:Y:S01]  /*9830*/  IMAD R10, R7, R72, R10 ;  /* 0x00000048070a7224 */ /* 0x000fe200078e020a */
[----:B------:R-:W-:Y:S01]  /*9840*/  SHF.R.S32.HI R0, RZ, 0x18, R82 ;  /* 0x00000018ff007819 */ /* 0x000fe20000011452 */
[C---:B------:R-:W-:Y:S01]  /*9850*/  IMAD R31, R70.reuse, R31, RZ ;  /* 0x0000001f461f7224 */ /* 0x040fe200078e02ff */
[----:B------:R-:W-:Y:S01]  /*9860*/  I2IP.S8.S32.SAT R89, R5, R4, R11 ;  /* 0x0000000405597239 */ /* 0x000fe2000000140b */
[----:B------:R-:W-:Y:S01]  /*9870*/  IMAD R35, R70, R35, RZ ;  /* 0x0000002346237224 */ /* 0x000fe200078e02ff */
[C---:B------:R-:W-:Y:S01]  /*9880*/  PRMT R3, R83.reuse, 0x8880, RZ ;  /* 0x0000888053037816 */ /* 0x040fe200000000ff */
[-C--:B------:R-:W-:Y:S01]  /*9890*/  IMAD R15, R0, R72.reuse, R15 ;  /* 0x00000048000f7224 */ /* 0x080fe200078e020f */
[----:B------:R-:W-:Y:S01]  /*98a0*/  SHF.L.U32 R5, R83, 0x8, RZ ;  /* 0x0000000853057819 */ /* 0x000fe200000006ff */
[C---:B------:R-:W-:Y:S01]  /*98b0*/  IMAD R39, R70.reuse, R39, RZ ;  /* 0x0000002746277224 */ /* 0x040fe200078e02ff */
[----:B------:R-:W-:Y:S01]  /*98c0*/  SHF.R.S32.HI R2, RZ, 0x18, R2 ;  /* 0x00000018ff027819 */ /* 0x000fe20000011402 */
[-C--:B------:R-:W-:Y:S01]  /*98d0*/  IMAD R12, R3, R72.reuse, R12 ;  /* 0x00000048030c7224 */ /* 0x080fe200078e020c */
[----:B------:R-:W-:Y:S01]  /*98e0*/  SHF.R.S32.HI R5, RZ, 0x18, R5 ;  /* 0x00000018ff057819 */ /* 0x000fe20000011405 */
[----:B------:R-:W-:Y:S01]  /*98f0*/  IMAD R43, R70, R43, RZ ;  /* 0x0000002b462b7224 */ /* 0x000fe200078e02ff */
[----:B------:R-:W-:Y:S01]  /*9900*/  SHF.R.S32.HI R4, RZ, 0x18, R83 ;  /* 0x00000018ff047819 */ /* 0x000fe20000011453 */
[-C--:B------:R-:W-:Y:S01]  /*9910*/  IMAD R13, R2, R72.reuse, R13 ;  /* 0x00000048020d7224 */ /* 0x080fe200078e020d */
[C---:B------:R-:W-:Y:S01]  /*9920*/  SHF.L.U32 R0, R84.reuse, 0x10, RZ ;  /* 0x0000001054007819 */ /* 0x040fe200000006ff */
[-C--:B------:R-:W-:Y:S01]  /*9930*/  IMAD R14, R5, R72.reuse, R14 ;  /* 0x00000048050e7224 */ /* 0x080fe200078e020e */
[C---:B------:R-:W-:Y:S01]  /*9940*/  PRMT R3, R84.reuse, 0x8880, RZ ;  /* 0x0000888054037816 */ /* 0x040fe200000000ff */
[----:B------:R-:W-:Y:S01]  /*9950*/  IMAD.SHL.U32 R2, R84, 0x100, RZ ;  /* 0x0000010054027824 */ /* 0x000fe200078e00ff */
[----:B------:R-:W-:Y:S01]  /*9960*/  SHF.R.S32.HI R0, RZ, 0x18, R0 ;  /* 0x00000018ff007819 */ /* 0x000fe20000011400 */
[-C--:B------:R-:W-:Y:S01]  /*9970*/  IMAD R19, R4, R72.reuse, R19 ;  /* 0x0000004804137224 */ /* 0x080fe200078e0213 */
[----:B------:R-:W-:Y:S01]  /*9980*/  SHF.L.U32 R4, R85, 0x10, RZ ;  /* 0x0000001055047819 */ /* 0x000fe200000006ff */
[-C--:B------:R-:W-:Y:S01]  /*9990*/  IMAD R16, R3, R72.reuse, R16 ;  /* 0x0000004803107224 */ /* 0x080fe200078e0210 */
[----:B------:R-:W-:Y:S01]  /*99a0*/  SHF.R.S32.HI R5, RZ, 0x18, R2 ;  /* 0x00000018ff057819 */ /* 0x000fe20000011402 */
[-C--:B------:R-:W-:Y:S01]  /*99b0*/  IMAD R17, R0, R72.reuse, R17 ;  /* 0x0000004800117224 */ /* 0x080fe200078e0211 */
[----:B------:R-:W-:Y:S01]  /*99c0*/  SHF.R.S32.HI R0, RZ, 0x18, R84 ;  /* 0x00000018ff007819 */ /* 0x000fe20000011454 */
[----:B------:R-:W-:Y:S01]  /*99d0*/  IMAD R47, R70, R47, RZ ;  /* 0x0000002f462f7224 */ /* 0x000fe200078e02ff */
[----:B------:R-:W-:Y:S01]  /*99e0*/  PRMT R3, R85, 0x8880, RZ ;  /* 0x0000888055037816 */ /* 0x000fe200000000ff */
[-C--:B------:R-:W-:Y:S01]  /*99f0*/  IMAD R18, R5, R72.reuse, R18 ;  /* 0x0000004805127224 */ /* 0x080fe200078e0212 */
[----:B------:R-:W-:Y:S01]  /*9a00*/  SHF.L.U32 R2, R85, 0x8, RZ ;  /* 0x0000000855027819 */ /* 0x000fe200000006ff */
[-C--:B------:R-:W-:Y:S01]  /*9a10*/  IMAD R23, R0, R72.reuse, R23 ;  /* 0x0000004800177224 */ /* 0x080fe200078e0217 */
        /* <DEDUP_REMOVED lines=8> */
[----:B------:R-:W-:Y:S01]  /*9aa0*/  PRMT R3, R86, 0x8880, RZ ;  /* 0x0000888056037816 */ /* 0x000fe200000000ff */
        /* <DEDUP_REMOVED lines=9> */
[----:B------:R-:W-:Y:S01]  /*9b40*/  SHF.L.U32 R0, R87, 0x10, RZ ;  /* 0x0000001057007819 */ /* 0x000fe200000006ff */
[-C--:B------:R-:W-:Y:S01]  /*9b50*/  IMAD R26, R5, R72.reuse, R26 ;  /* 0x00000048051a7224 */ /* 0x080fe200078e021a */
[C---:B------:R-:W-:Y:S01]  /*9b60*/  PRMT R3, R87.reuse, 0x8880, RZ ;  /* 0x0000888057037816 */ /* 0x040fe200000000ff */
[-C--:B------:R-:W-:Y:S01]  /*9b70*/  IMAD R31, R2, R72.reuse, R31 ;  /* 0x00000048021f7224 */ /* 0x080fe200078e021f */
[----:B------:R-:W-:Y:S01]  /*9b80*/  SHF.L.U32 R2, R87, 0x8, RZ ;  /* 0x0000000857027819 */ /* 0x000fe200000006ff */
[----:B------:R-:W-:Y:S01]  /*9b90*/  IMAD R67, R70, R67, RZ ;  /* 0x0000004346437224 */ /* 0x000fe200078e02ff */
[----:B------:R-:W-:Y:S01]  /*9ba0*/  SHF.R.S32.HI R0, RZ, 0x18, R0 ;  /* 0x00000018ff007819 */ /* 0x000fe20000011400 */
[-C--:B------:R-:W-:Y:S01]  /*9bb0*/  IMAD R28, R3, R72.reuse, R28 ;  /* 0x00000048031c7224 */ /* 0x080fe200078e021c */
[----:B------:R-:W-:Y:S02]  /*9bc0*/  SHF.R.S32.HI R5, RZ, 0x18, R2 ;  /* 0x00000018ff057819 */ /* 0x000fe40000011402 */
[----:B------:R-:W-:Y:S01]  /*9bd0*/  SHF.R.S32.HI R2, RZ, 0x18, R87 ;  /* 0x00000018ff027819 */ /* 0x000fe20000011457 */
[-C--:B------:R-:W-:Y:S01]  /*9be0*/  IMAD R29, R0, R72.reuse, R29 ;  /* 0x00000048001d7224 */ /* 0x080fe200078e021d */
[C---:B------:R-:W-:Y:S01]  /*9bf0*/  PRMT R3, R92.reuse, 0x8880, RZ ;  /* 0x000088805c037816 */ /* 0x040fe200000000ff */
[----:B------:R-:W-:Y:S01]  /*9c00*/  IMAD.U32 R0, R92, 0x10000, RZ ;  /* 0x000100005c007824 */ /* 0x000fe200078e00ff */
[----:B------:R-:W-:Y:S01]  /*9c10*/  SHF.L.U32 R4, R93, 0x10, RZ ;  /* 0x000000105d047819 */ /* 0x000fe200000006ff */
[----:B------:R-:W-:Y:S01]  /*9c20*/  IMAD R30, R5, R72, R30 ;  /* 0x00000048051e7224 */ /* 0x000fe200078e021e */
[----:B------:R-:W-:Y:S01]  /*9c30*/  I2IP.S8.S32.SAT R10, R15, R10, RZ ;  /* 0x0000000a0f0a7239 */ /* 0x000fe200000014ff */
[-C--:B------:R-:W-:Y:S01]  /*9c40*/  IMAD R35, R2, R72.reuse, R35 ;  /* 0x0000004802237224 */ /* 0x080fe200078e0223 */
[----:B------:R-:W-:Y:S01]  /*9c50*/  SHF.L.U32 R2, R92, 0x8, RZ ;  /* 0x000000085c027819 */ /* 0x000fe200000006ff */
[-C--:B------:R-:W-:Y:S01]  /*9c60*/  IMAD R32, R3, R72.reuse, R32 ;  /* 0x0000004803207224 */ /* 0x080fe200078e0220 */
[----:B------:R-:W-:Y:S02]  /*9c70*/  SHF.R.S32.HI R0, RZ, 0x18, R0 ;  /* 0x00000018ff007819 */ /* 0x000fe40000011400 */
[----:B------:R-:W-:Y:S02]  /*9c80*/  SHF.R.S32.HI R5, RZ, 0x18, R2 ;  /* 0x00000018ff057819 */ /* 0x000fe40000011402 */
[----:B------:R-:W-:Y:S01]  /*9c90*/  PRMT R3, R93, 0x8880, RZ ;  /* 0x000088805d037816 */ /* 0x000fe200000000ff */
[-C--:B------:R-:W-:Y:S01]  /*9ca0*/  IMAD R33, R0, R72.reuse, R33 ;  /* 0x0000004800217224 */ /* 0x080fe200078e0221 */
[----:B------:R-:W-:Y:S01]  /*9cb0*/  SHF.R.S32.HI R0, RZ, 0x18, R92 ;  /* 0x00000018ff007819 */ /* 0x000fe2000001145c */
[----:B------:R-:W-:Y:S01]  /*9cc0*/  IMAD R34, R5, R72, R34 ;  /* 0x0000004805227224 */ /* 0x000fe200078e0222 */
[----:B------:R-:W-:Y:S02]  /*9cd0*/  SHF.L.U32 R2, R93, 0x8, RZ ;  /* 0x000000085d027819 */ /* 0x000fe400000006ff */
[----:B------:R-:W-:Y:S01]  /*9ce0*/  I2IP.S8.S32.SAT R14, R19, R14, RZ ;  /* 0x0000000e130e7239 */ /* 0x000fe200000014ff */
[-C--:B------:R-:W-:Y:S01]  /*9cf0*/  IMAD R39, R0, R72.reuse, R39 ;  /* 0x0000004800277224 */ /* 0x080fe200078e0227 */
[----:B------:R-:W-:Y:S01]  /*9d00*/  SHF.R.S32.HI R0, RZ, 0x18, R4 ;  /* 0x00000018ff007819 */ /* 0x000fe20000011404 */
[-C--:B------:R-:W-:Y:S01]  /*9d10*/  IMAD R36, R3, R72.reuse, R36 ;  /* 0x0000004803247224 */ /* 0x080fe200078e0224 */
[----:B------:R-:W-:Y:S02]  /*9d20*/  SHF.R.S32.HI R5, RZ, 0x18, R2 ;  /* 0x00000018ff057819 */ /* 0x000fe40000011402 */
[----:B------:R-:W-:Y:S01]  /*9d30*/  SHF.L.U32 R2, R94, 0x10, RZ ;  /* 0x000000105e027819 */ /* 0x000fe200000006ff */
[-C--:B------:R-:W-:Y:S01]  /*9d40*/  IMAD R37, R0, R72.reuse, R37 ;  /* 0x0000004800257224 */ /* 0x080fe200078e0225 */
[----:B------:R-:W-:Y:S01]  /*9d50*/  SHF.R.S32.HI R0, RZ, 0x18, R93 ;  /* 0x00000018ff007819 */ /* 0x000fe2000001145d */
[-C--:B------:R-:W-:Y:S01]  /*9d60*/  IMAD R38, R5, R72.reuse, R38 ;  /* 0x0000004805267224 */ /* 0x080fe200078e0226 */
[C---:B------:R-:W-:Y:S02]  /*9d70*/  PRMT R3, R94.reuse, 0x8880, RZ ;  /* 0x000088805e037816 */ /* 0x040fe400000000ff */
[----:B------:R-:W-:Y:S01]  /*9d80*/  SHF.L.U32 R5, R94, 0x8, RZ ;  /* 0x000000085e057819 */ /* 0x000fe200000006ff */
[-C--:B------:R-:W-:Y:S01]  /*9d90*/  IMAD R43, R0, R72.reuse, R43 ;  /* 0x00000048002b7224 */ /* 0x080fe200078e022b */
[----:B------:R-:W-:Y:S01]  /*9da0*/  SHF.R.S32.HI R2, RZ, 0x18, R2 ;  /* 0x00000018ff027819 */ /* 0x000fe20000011402 */
[-C--:B------:R-:W-:Y:S01]  /*9db0*/  IMAD R40, R3, R72.reuse, R40 ;  /* 0x0000004803287224 */ /* 0x080fe200078e0228 */
[----:B------:R-:W-:Y:S02]  /*9dc0*/  SHF.R.S32.HI R5, RZ, 0x18, R5 ;  /* 0x00000018ff057819 */ /* 0x000fe40000011405 */
[----:B------:R-:W-:Y:S01]  /*9dd0*/  SHF.R.S32.HI R4, RZ, 0x18, R94 ;  /* 0x00000018ff047819 */ /* 0x000fe2000001145e */
[-C--:B------:R-:W-:Y:S01]  /*9de0*/  IMAD R41, R2, R72.reuse, R41 ;  /* 0x0000004802297224 */ /* 0x080fe200078e0229 */
[----:B------:R-:W-:Y:S01]  /*9df0*/  SHF.L.U32 R0, R95, 0x10, RZ ;  /* 0x000000105f007819 */ /* 0x000fe200000006ff */
[-C--:B------:R-:W-:Y:S01]  /*9e00*/  IMAD R42, R5, R72.reuse, R42 ;  /* 0x00000048052a7224 */ /* 0x080fe200078e022a */
[C---:B------:R-:W-:Y:S01]  /*9e10*/  PRMT R3, R95.reuse, 0x8880, RZ ;  /* 0x000088805f037816 */ /* 0x040fe200000000ff */
[-C--:B------:R-:W-:Y:S01]  /*9e20*/  IMAD R47, R4, R72.reuse, R47 ;  /* 0x00000048042f7224 */ /* 0x080fe200078e022f */
[----:B------:R-:W-:Y:S02]  /*9e30*/  SHF.L.U32 R2, R95, 0x8, RZ ;  /* 0x000000085f027819 */ /* 0x000fe400000006ff */
[----:B------:R-:W-:Y:S01]  /*9e40*/  SHF.R.S32.HI R0, RZ, 0x18, R0 ;  /* 0x00000018ff007819 */ /* 0x000fe20000011400 */
[-C--:B------:R-:W-:Y:S01]  /*9e50*/  IMAD R44, R3, R72.reuse, R44 ;  /* 0x00000048032c7224 */ /* 0x080fe200078e022c */
[----:B------:R-:W-:Y:S02]  /*9e60*/  SHF.R.S32.HI R5, RZ, 0x18, R2 ;  /* 0x00000018ff057819 */ /* 0x000fe40000011402 */
[----:B------:R-:W-:Y:S01]  /*9e70*/  SHF.R.S32.HI R2, RZ, 0x18, R95 ;  /* 0x00000018ff027819 */ /* 0x000fe2000001145f */
[-C--:B------:R-:W-:Y:S01]  /*9e80*/  IMAD R45, R0, R72.reuse, R45 ;  /* 0x00000048002d7224 */ /* 0x080fe200078e022d */
[----:B------:R-:W-:Y:S01]  /*9e90*/  PRMT R3, R96, 0x8880, RZ ;  /* 0x0000888060037816 */ /* 0x000fe200000000ff */
[-C--:B------:R-:W-:Y:S01]  /*9ea0*/  IMAD R46, R5, R72.reuse, R46 ;  /* 0x00000048052e7224 */ /* 0x080fe200078e022e */
[C---:B------:R-:W-:Y:S01]  /*9eb0*/  SHF.L.U32 R4, R97.reuse, 0x10, RZ ;  /* 0x0000001061047819 */ /* 0x040fe200000006ff */
[-C--:B------:R-:W-:Y:S01]  /*9ec0*/  IMAD R51, R2, R72.reuse, R51 ;  /* 0x0000004802337224 */ /* 0x080fe200078e0233 */
[----:B------:R-:W-:Y:S01]  /*9ed0*/  SHF.R.S32.HI R2, RZ, 0x18, R96 ;  /* 0x00000018ff027819 */ /* 0x000fe20000011460 */
[C---:B------:R-:W-:Y:S01]  /*9ee0*/  IMAD.U32 R0, R96.reuse, 0x10000, RZ ;  /* 0x0001000060007824 */ /* 0x040fe200078e00ff */
[----:B------:R-:W-:Y:S01]  /*9ef0*/  PRMT R5, R97, 0x8880, RZ ;  /* 0x0000888061057816 */ /* 0x000fe200000000ff */
[-C--:B------:R-:W-:Y:S01]  /*9f00*/  IMAD R48, R3, R72.reuse, R48 ;  /* 0x0000004803307224 */ /* 0x080fe200078e0230 */
[----:B------:R-:W-:Y:S02]  /*9f10*/  SHF.L.U32 R3, R96, 0x8, RZ ;  /* 0x0000000860037819 */ /* 0x000fe400000006ff */
[----:B------:R-:W-:Y:S02]  /*9f20*/  SHF.R.S32.HI R0, RZ, 0x18, R0 ;  /* 0x00000018ff007819 */ /* 0x000fe40000011400 */
[----:B------:R-:W-:Y:S02]  /*9f30*/  SHF.R.S32.HI R3, RZ, 0x18, R3 ;  /* 0x00000018ff037819 */ /* 0x000fe40000011403 */
[----:B------:R-:W-:Y:S01]  /*9f40*/  SHF.R.S32.HI R4, RZ, 0x18, R4 ;  /* 0x00000018ff047819 */ /* 0x000fe20000011404 */
[-C--:B------:R-:W-:Y:S01]  /*9f50*/  IMAD R49, R0, R72.reuse, R49 ;  /* 0x0000004800317224 */ /* 0x080fe200078e0231 */
[----:B------:R-:W-:Y:S01]  /*9f60*/  SHF.R.S32.HI R0, RZ, 0x18, R97 ;  /* 0x00000018ff007819 */ /* 0x000fe20000011461 */
[-C--:B------:R-:W-:Y:S01]  /*9f70*/  IMAD R50, R3, R72.reuse, R50 ;  /* 0x0000004803327224 */ /* 0x080fe200078e0232 */
[----:B------:R-:W-:Y:S01]  /*9f80*/  SHF.L.U32 R3, R97, 0x8, RZ ;  /* 0x0000000861037819 */ /* 0x000fe200000006ff */
[-C--:B------:R-:W-:Y:S01]  /*9f90*/  IMAD R55, R2, R72.reuse, R55 ;  /* 0x0000004802377224 */ /* 0x080fe200078e0237 */
        /* <DEDUP_REMOVED lines=8> */
[----:B------:R-:W-:Y:S01]  /*a020*/  IMAD R59, R0, R72, R59 ;  /* 0x00000048003b7224 */ /* 0x000fe200078e023b */
[----:B------:R-:W-:Y:S01]  /*a030*/  I2IP.S8.S32.SAT R18, R23, R18, RZ ;  /* 0x0000001217127239 */ /* 0x000fe200000014ff */
[----:B------:R-:W-:Y:S01]  /*a040*/  IMAD R56, R5, R72, R56 ;  /* 0x0000004805387224 */ /* 0x000fe200078e0238 */
[----:B------:R-:W-:Y:S01]  /*a050*/  I2IP.S8.S32.SAT R90, R9, R8, R10 ;  /* 0x00000008095a7239 */ /* 0x000fe2000000140a */
[----:B------:R-:W-:Y:S01]  /*a060*/  IMAD R57, R2, R72, R57 ;  /* 0x0000004802397224 */ /* 0x000fe200078e0239 */
[----:B------:R-:W-:Y:S02]  /*a070*/  I2IP.S8.S32.SAT R91, R13, R12, R14 ;  /* 0x0000000c0d5b7239 */ /* 0x000fe4000000140e */
[----:B------:R-:W-:Y:S02]  /*a080*/  SHF.R.S32.HI R7, RZ, 0x18, R7 ;  /* 0x00000018ff077819 */ /* 0x000fe40000011407 */
[----:B------:R-:W-:Y:S01]  /*a090*/  SHF.L.U32 R2, R99, 0x10, RZ ;  /* 0x0000001063027819 */ /* 0x000fe200000006ff */
[----:B------:R1:W-:Y:S01]  /*a0a0*/  STS.128 [R135+UR44+0x8200], R88 ;  /* 0x0082005887007988 */ /* 0x0003e20008000c2c */
[----:B------:R-:W-:Y:S01]  /*a0b0*/  SHF.R.S32.HI R0, RZ, 0x18, R98 ;  /* 0x00000018ff007819 */ /* 0x000fe20000011462 */
[----:B------:R-:W-:Y:S01]  /*a0c0*/  IMAD R58, R7, R72, R58 ;  /* 0x00000048073a7224 */ /* 0x000fe200078e023a */
[----:B------:R-:W-:Y:S02]  /*a0d0*/  I2IP.S8.S32.SAT R16, R17, R16, R18 ;  /* 0x0000001011107239 */ /* 0x000fe40000001412 */
[----:B------:R-:W-:Y:S01]  /*a0e0*/  I2IP.S8.S32.SAT R17, R27, R22, RZ ;  /* 0x000000161b117239 */ /* 0x000fe200000014ff */
[----:B------:R-:W-:Y:S01]  /*a0f0*/  IMAD R63, R0, R72, R63 ;  /* 0x00000048003f7224 */ /* 0x000fe200078e023f */
[----:B------:R-:W-:Y:S02]  /*a100*/  I2IP.S8.S32.SAT R18, R31, R26, RZ ;  /* 0x0000001a1f127239 */ /* 0x000fe400000014ff */
[----:B------:R-:W-:Y:S02]  /*a110*/  I2IP.S8.S32.SAT R19, R35, R30, RZ ;  /* 0x0000001e23137239 */ /* 0x000fe400000014ff */
[C---:B------:R-:W-:Y:S02]  /*a120*/  PRMT R3, R99.reuse, 0x8880, RZ ;  /* 0x0000888063037816 */ /* 0x040fe400000000ff */
[----:B------:R-:W-:Y:S02]  /*a130*/  SHF.L.U32 R5, R99, 0x8, RZ ;  /* 0x0000000863057819 */ /* 0x000fe400000006ff */
[----:B------:R-:W-:Y:S01]  /*a140*/  SHF.R.S32.HI R2, RZ, 0x18, R2 ;  /* 0x00000018ff027819 */ /* 0x000fe20000011402 */
[----:B------:R-:W-:Y:S01]  /*a150*/  IMAD R60, R3, R72, R60 ;  /* 0x00000048033c7224 */ /* 0x000fe200078e023c */
[----:B------:R-:W-:Y:S02]  /*a160*/  I2IP.S8.S32.SAT R17, R21, R20, R17 ;  /* 0x0000001415117239 */ /* 0x000fe40000001411 */
[----:B------:R-:W-:Y:S01]  /*a170*/  I2IP.S8.S32.SAT R18, R25, R24, R18 ;  /* 0x0000001819127239 */ /* 0x000fe20000001412 */
[----:B------:R-:W-:Y:S01]  /*a180*/  IMAD R61, R2, R72, R61 ;  /* 0x00000048023d7224 */ /* 0x000fe200078e023d */
[----:B------:R-:W-:Y:S02]  /*a190*/  I2IP.S8.S32.SAT R19, R29, R28, R19 ;  /* 0x0000001c1d137239 */ /* 0x000fe40000001413 */
[----:B------:R-:W-:Y:S02]  /*a1a0*/  SHF.R.S32.HI R5, RZ, 0x18, R5 ;  /* 0x00000018ff057819 */ /* 0x000fe40000011405 */
[----:B------:R-:W-:Y:S01]  /*a1b0*/  SHF.R.S32.HI R4, RZ, 0x18, R99 ;  /* 0x00000018ff047819 */ /* 0x000fe20000011463 */
[----:B------:R1:W-:Y:S01]  /*a1c0*/  STS.128 [R159+0x8200], R16 ;  /* 0x008200109f007388 */ /* 0x0003e20000000c00 */
[----:B------:R-:W-:Y:S01]  /*a1d0*/  I2IP.S8.S32.SAT R34, R39, R34, RZ ;  /* 0x0000002227227239 */ /* 0x000fe200000014ff */
[----:B------:R-:W-:Y:S01]  /*a1e0*/  IMAD R62, R5, R72, R62 ;  /* 0x00000048053e7224 */ /* 0x000fe200078e023e */
[----:B------:R-:W-:Y:S01]  /*a1f0*/  I2IP.S8.S32.SAT R38, R43, R38, RZ ;  /* 0x000000262b267239 */ /* 0x000fe200000014ff */
[----:B------:R-:W-:Y:S01]  /*a200*/  IMAD R67, R4, R72, R67 ;  /* 0x0000004804437224 */ /* 0x000fe200078e0243 */
[----:B------:R-:W-:Y:S02]  /*a210*/  I2IP.S8.S32.SAT R42, R47, R42, RZ ;  /* 0x0000002a2f2a7239 */ /* 0x000fe400000014ff */
[----:B------:R-:W-:Y:S02]  /*a220*/  I2IP.S8.S32.SAT R35, R51, R46, RZ ;  /* 0x0000002e33237239 */ /* 0x000fe400000014ff */
[----:B------:R-:W-:Y:S02]  /*a230*/  I2IP.S8.S32.SAT R32, R33, R32, R34 ;  /* 0x0000002021207239 */ /* 0x000fe40000001422 */
[----:B------:R-:W-:Y:S02]  /*a240*/  I2IP.S8.S32.SAT R33, R37, R36, R38 ;  /* 0x0000002425217239 */ /* 0x000fe40000001426 */
[----:B------:R-:W-:Y:S02]  /*a250*/  I2IP.S8.S32.SAT R34, R41, R40, R42 ;  /* 0x0000002829227239 */ /* 0x000fe4000000142a */
[----:B------:R-:W-:Y:S02]  /*a260*/  I2IP.S8.S32.SAT R35, R45, R44, R35 ;  /* 0x0000002c2d237239 */ /* 0x000fe40000001423 */
[----:B------:R-:W-:Y:S02]  /*a270*/  I2IP.S8.S32.SAT R50, R55, R50, RZ ;  /* 0x0000003237327239 */ /* 0x000fe400000014ff */
[----:B------:R-:W-:Y:S01]  /*a280*/  I2IP.S8.S32.SAT R54, R59, R54, RZ ;  /* 0x000000363b367239 */ /* 0x000fe200000014ff */
[----:B------:R1:W-:Y:S01]  /*a290*/  STS.128 [R158+0x8200], R32 ;  /* 0x008200209e007388 */ /* 0x0003e20000000c00 */
[----:B------:R-:W-:Y:S02]  /*a2a0*/  I2IP.S8.S32.SAT R58, R63, R58, RZ ;  /* 0x0000003a3f3a7239 */ /* 0x000fe400000014ff */
[----:B------:R-:W-:Y:S02]  /*a2b0*/  I2IP.S8.S32.SAT R62, R67, R62, RZ ;  /* 0x0000003e433e7239 */ /* 0x000fe400000014ff */
[----:B------:R-:W-:Y:S02]  /*a2c0*/  I2IP.S8.S32.SAT R48, R49, R48, R50 ;  /* 0x0000003031307239 */ /* 0x000fe40000001432 */
[----:B------:R-:W-:Y:S02]  /*a2d0*/  I2IP.S8.S32.SAT R49, R53, R52, R54 ;  /* 0x0000003435317239 */ /* 0x000fe40000001436 */
[----:B------:R-:W-:Y:S02]  /*a2e0*/  I2IP.S8.S32.SAT R50, R57, R56, R58 ;  /* 0x0000003839327239 */ /* 0x000fe4000000143a */
[----:B------:R-:W-:Y:S02]  /*a2f0*/  I2IP.S8.S32.SAT R51, R61, R60, R62 ;  /* 0x0000003c3d337239 */ /* 0x000fe4000000143e */
[----:B------:R-:W-:Y:S02]  /*a300*/  LEA R0, R148, UR44, 0x3 ;  /* 0x0000002c94007c11 */ /* 0x000fe4000f8e18ff */
[----:B------:R-:W-:Y:S01]  /*a310*/  @P6 SHF.L.U32 R3, R147, 0x1f, RZ ;  /* 0x0000001f93036819 */ /* 0x000fe200000006ff */
        /* <DEDUP_REMOVED lines=9> */
[----:B------:R-:W-:Y:S02]  /*a3b0*/  UIADD3 UR4, UPT, UPT, UR44, 0x8200, URZ ;  /* 0x000082002c047890 */ /* 0x000fe4000fffe0ff */
[----:B------:R-:W-:Y:S01]  /*a3c0*/  UIADD3 UR9, UPT, UPT, UR49, 0x80, URZ ;  /* 0x0000008031097890 */ /* 0x000fe2000fffe0ff */
[----:B------:R-:W-:Y:S01]  /*a3d0*/  UMOV UR10, UR50 ;  /* 0x00000032000a7c82 */ /* 0x000fe20008000000 */
[----:B------:R-:W-:Y:S02]  /*a3e0*/  UMOV UR11, UR36 ;  /* 0x00000024000b7c82 */ /* 0x000fe40008000000 */
        /* <DEDUP_REMOVED lines=8> */
.L_x_130:
[----:B------:R-:W-:Y:S05]  /*a470*/  BSYNC.RECONVERGENT B0 ;  /* 0x0000000000007941 */ /* 0x000fea0003800200 */
.L_x_129:
        /* <DEDUP_REMOVED lines=16> */
.L_x_134:
[----:B------:R-:W-:Y:S05]  /*a580*/  BSYNC B0 ;  /* 0x0000000000007941 */ /* 0x000fea0003800000 */
.L_x_133:
        /* <DEDUP_REMOVED lines=20> */
.L_x_132:
[----:B------:R-:W-:Y:S05]  /*a6d0*/  BSYNC B1 ;  /* 0x0000000000017941 */ /* 0x000fea0003800000 */
.L_x_131:
        /* <DEDUP_REMOVED lines=21> */
.L_x_136:
[----:B------:R-:W-:Y:S01]  /*a830*/  ISETP.NE.AND P0, PT, R155, RZ, PT ;  /* 0x000000ff9b00720c */ /* 0x000fe20003f05270 */
[----:B------:R-:W-:Y:S05]  /*a840*/  WARPSYNC.ALL ;  /* 0x0000000000007948 */ /* 0x000fea0003800000 */
[----:B------:R-:W-:Y:S01]  /*a850*/  R2UR UR4, R71 ;  /* 0x00000000470472ca */ /* 0x000fe200000e0000 */
[----:B------:R-:W-:Y:S01]  /*a860*/  IMAD.U32 R130, R82, 0x10000, RZ ;  /* 0x0001000052827824 */ /* 0x000fe200078e00ff */
[C---:B------:R-:W-:Y:S01]  /*a870*/  SHF.L.U32 R75, R80.reuse, 0x10, RZ ;  /* 0x00000010504b7819 */ /* 0x040fe200000006ff */
[----:B------:R-:W-:Y:S01]  /*a880*/  IMAD.U32 R115, R87, 0x10000, RZ ;  /* 0x0001000057737824 */ /* 0x000fe200078e00ff */
[----:B------:R-:W-:Y:S01]  /*a890*/  PRMT R73, R80, 0x8880, RZ ;  /* 0x0000888050497816 */ /* 0x000fe200000000ff */
[----:B-1----:R-:W-:Y:S01]  /*a8a0*/  IMAD.U32 R104, R96, 0x10000, RZ ;  /* 0x0001000060687824 */ /* 0x002fe200078e00ff */
[----:B------:R-:W-:Y:S01]  /*a8b0*/  SHF.L.U32 R74, R80, 0x8, RZ ;  /* 0x00000008504a7819 */ /* 0x000fe200000006ff */
[----:B------:R-:W-:Y:S01]  /*a8c0*/  IMAD.SHL.U32 R123, R84, 0x100, RZ ;  /* 0x00000100547b7824 */ /* 0x000fe200078e00ff */
[----:B------:R-:W-:Y:S01]  /*a8d0*/  SHF.R.S32.HI R75, RZ, 0x18, R75 ;  /* 0x00000018ff4b7819 */ /* 0x000fe2000001144b */
[----:B------:R-:W-:Y:S01]  /*a8e0*/  IMAD.SHL.U32 R108, R93, 0x100, RZ ;  /* 0x000001005d6c7824 */ /* 0x000fe200078e00ff */
[----:B------:R-:W-:Y:S01]  /*a8f0*/  SHF.R.S32.HI R74, RZ, 0x18, R74 ;  /* 0x00000018ff4a7819 */ /* 0x000fe2000001144a */
[----:B------:R-:W-:Y:S01]  /*a900*/  BSSY.RECONVERGENT B0, `(.L_x_137) ;  /* 0x0000121000007945 */ /* 0x000fe20003800200 */
[----:B------:R-:W-:Y:S01]  /*a910*/  SHF.R.S32.HI R76, RZ, 0x18, R80 ;  /* 0x00000018ff4c7819 */ /* 0x000fe20000011450 */
[----:B------:R-:W1:Y:S01]  /*a920*/  LDTM.x64 R4, tmem[UR4+0xc0] ;  /* 0x0000c004000479ee */ /* 0x000e620008340000 */
[----:B------:R-:W-:Y:S01]  /*a930*/  NOP ;  /* 0x0000000000007918 */ /* 0x000fe20000000000 */
[----:B------:R-:W-:Y:S02]  /*a940*/  IADD3 R145, PT, PT, R145, 0xb0, RZ ;  /* 0x000000b091917810 */ /* 0x000fe40007ffe0ff */
[----:B------:R-:W-:Y:S02]  /*a950*/  PRMT R134, R81, 0x8880, RZ ;  /* 0x0000888051867816 */ /* 0x000fe400000000ff */
[----:B------:R-:W-:Y:S02]  /*a960*/  LOP3.LUT R145, R145, 0xfefffff8, RZ, 0xc0, !PT ;  /* 0xfefffff891917812 */ /* 0x000fe400078ec0ff */
[----:B------:R-:W-:Y:S02]  /*a970*/  SHF.L.U32 R133, R81, 0x10, RZ ;  /* 0x0000001051857819 */ /* 0x000fe400000006ff */
[----:B-1----:R1:W-:Y:S01]  /*a980*/  SYNCS.ARRIVE.TRANS64.RED.A1T0 RZ, [R145+URZ], RZ ;  /* 0x000000ff91ff79a7 */ /* 0x0023e200081004ff */
[----:B------:R-:W-:Y:S02]  /*a990*/  PRMT R131, R82, 0x8880, RZ ;  /* 0x0000888052837816 */ /* 0x000fe400000000ff */
[----:B------:R-:W-:Y:S02]  /*a9a0*/  SHF.R.S32.HI R77, RZ, 0x18, R81 ;  /* 0x00000018ff4d7819 */ /* 0x000fe40000011451 */
[C---:B------:R-:W-:Y:S02]  /*a9b0*/  PRMT R128, R83.reuse, 0x8880, RZ ;  /* 0x0000888053807816 */ /* 0x040fe400000000ff */
[----:B------:R-:W-:Y:S02]  /*a9c0*/  SHF.R.S32.HI R78, RZ, 0x18, R82 ;  /* 0x00000018ff4e7819 */ /* 0x000fe40000011452 */
[----:B------:R-:W-:Y:S02]  /*a9d0*/  SHF.L.U32 R127, R83, 0x10, RZ ;  /* 0x00000010537f7819 */ /* 0x000fe400000006ff */
[----:B------:R-:W-:Y:S02]  /*a9e0*/  PRMT R125, R84, 0x8880, RZ ;  /* 0x00008880547d7816 */ /* 0x000fe400000000ff */
[----:B------:R-:W-:Y:S01]  /*a9f0*/  SHF.R.S32.HI R79, RZ, 0x18, R83 ;  /* 0x00000018ff4f7819 */ /* 0x000fe20000011453 */
[C---:B------:R-:W-:Y:S01]  /*aa00*/  IMAD R0, R70.reuse, R4, RZ ;  /* 0x0000000446007224 */ /* 0x040fe200078e02ff */
[----:B------:R-:W-:Y:S01]  /*aa10*/  SHF.R.S32.HI R4, RZ, 0x18, R133 ;  /* 0x00000018ff047819 */ /* 0x000fe20000011485 */
[----:B------:R-:W-:Y:S01]  /*aa20*/  IMAD R2, R70, R5, RZ ;  /* 0x0000000546027224 */ /* 0x000fe200078e02ff */
[----:B------:R-:W-:Y:S01]  /*aa30*/  SHF.L.U32 R124, R84, 0x10, RZ ;  /* 0x00000010547c7819 */ /* 0x000fe200000006ff */
[C---:B------:R-:W-:Y:S01]  /*aa40*/  IMAD R3, R70.reuse, R6, RZ ;  /* 0x0000000646037224 */ /* 0x040fe200078e02ff */
[----:B------:R-:W-:Y:S01]  /*aa50*/  PRMT R122, R85, 0x8880, RZ ;  /* 0x00008880557a7816 */ /* 0x000fe200000000ff */
[-C--:B------:R-:W-:Y:S01]  /*aa60*/  IMAD R0, R73, R72.reuse, R0 ;  /* 0x0000004849007224 */ /* 0x080fe200078e0200 */
[----:B------:R-:W-:Y:S01]  /*aa70*/  SHF.L.U32 R121, R85, 0x10, RZ ;  /* 0x0000001055797819 */ /* 0x000fe200000006ff */
[----:B------:R-:W-:Y:S01]  /*aa80*/  IMAD R7, R70, R7, RZ ;  /* 0x0000000746077224 */ /* 0x000fe200078e02ff */
[C---:B------:R-:W-:Y:S01]  /*aa90*/  PRMT R119, R86.reuse, 0x8880, RZ ;  /* 0x0000888056777816 */ /* 0x040fe200000000ff */
[-C--:B------:R-:W-:Y:S01]  /*aaa0*/  IMAD R2, R75, R72.reuse, R2 ;  /* 0x000000484b027224 */ /* 0x080fe200078e0202 */
[----:B------:R-:W-:Y:S01]  /*aab0*/  SHF.L.U32 R118, R86, 0x10, RZ ;  /* 0x0000001056767819 */ /* 0x000fe200000006ff */
[-C--:B------:R-:W-:Y:S01]  /*aac0*/  IMAD R3, R74, R72.reuse, R3 ;  /* 0x000000484a037224 */ /* 0x080fe200078e0203 */
[----:B------:R-:W-:Y:S01]  /*aad0*/  PRMT R116, R87, 0x8880, RZ ;  /* 0x0000888057747816 */ /* 0x000fe200000000ff */
[----:B------:R-:W-:Y:S01]  /*aae0*/  IMAD R7, R76, R72, R7 ;  /* 0x000000484c077224 */ /* 0x000fe200078e0207 */
[----:B------:R-:W-:Y:S01]  /*aaf0*/  PRMT R113, R92, 0x8880, RZ ;  /* 0x000088805c717816 */ /* 0x000fe200000000ff */
[----:B------:R-:W-:Y:S01]  /*ab00*/  IMAD R8, R70, R8, RZ ;  /* 0x0000000846087224 */ /* 0x000fe200078e02ff */
[----:B------:R-:W-:Y:S01]  /*ab10*/  SHF.L.U32 R112, R92, 0x10, RZ ;  /* 0x000000105c707819 */ /* 0x000fe200000006ff */
[C---:B------:R-:W-:Y:S01]  /*ab20*/  IMAD R9, R70.reuse, R9, RZ ;  /* 0x0000000946097224 */ /* 0x040fe200078e02ff */
[----:B------:R-:W-:Y:S01]  /*ab30*/  I2IP.S8.S32.SAT R161, R7, R3, RZ ;  /* 0x0000000307a17239 */ /* 0x000fe200000014ff */
[C---:B------:R-:W-:Y:S01]  /*ab40*/  IMAD R10, R70.reuse, R10, RZ ;  /* 0x0000000a460a7224 */ /* 0x040fe200078e02ff */
[----:B------:R-:W-:Y:S01]  /*ab50*/  MOV R3, R134 ;  /* 0x0000008600037202 */ /* 0x000fe20000000f00 */
[C---:B------:R-:W-:Y:S01]  /*ab60*/  IMAD R7, R70.reuse, R20, RZ ;  /* 0x0000001446077224 */ /* 0x040fe200078e02ff */
[----:B------:R-:W-:Y:S01]  /*ab70*/  PRMT R110, R93, 0x8880, RZ ;  /* 0x000088805d6e7816 */ /* 0x000fe200000000ff */
[----:B------:R-:W-:Y:S01]  /*ab80*/  IMAD R11, R70, R11, RZ ;  /* 0x0000000b460b7224 */ /* 0x000fe200078e02ff */
[----:B------:R-:W-:Y:S01]  /*ab90*/  SHF.R.S32.HI R89, RZ, 0x18, R92 ;  /* 0x00000018ff597819 */ /* 0x000fe2000001145c */
[-C--:B------:R-:W-:Y:S01]  /*aba0*/  IMAD R8, R3, R72.reuse, R8 ;  /* 0x0000004803087224 */ /* 0x080fe200078e0208 */
[----:B------:R-:W-:Y:S01]  /*abb0*/  MOV R3, R131 ;  /* 0x0000008300037202 */ /* 0x000fe20000000f00 */
[----:B------:R-:W-:Y:S01]  /*abc0*/  IMAD R9, R4, R72, R9 ;  /* 0x0000004804097224 */ /* 0x000fe200078e0209 */
[----:B------:R-:W-:Y:S01]  /*abd0*/  SHF.R.S32.HI R4, RZ, 0x18, R130 ;  /* 0x00000018ff047819 */ /* 0x000fe20000011482 */
[C---:B------:R-:W-:Y:S01]  /*abe0*/  IMAD R20, R70.reuse, R25, RZ ;  /* 0x0000001946147224 */ /* 0x040fe200078e02ff */
[----:B------:R-:W-:Y:S01]  /*abf0*/  SHF.L.U32 R109, R93, 0x10, RZ ;  /* 0x000000105d6d7819 */ /* 0x000fe200000006ff */
[----:B------:R-:W-:Y:S01]  /*ac00*/  IMAD R25, R70, R30, RZ ;  /* 0x0000001e46197224 */ /* 0x000fe200078e02ff */
[----:B------:R-:W-:Y:S01]  /*ac10*/  PRMT R107, R94, 0x8880, RZ ;  /* 0x000088805e6b7816 */ /* 0x000fe200000000ff */
[C---:B------:R-:W-:Y:S01]  /*ac20*/  IMAD R12, R70.reuse, R12, RZ ;  /* 0x0000000c460c7224 */ /* 0x040fe200078e02ff */
[----:B------:R-:W-:Y:S01]  /*ac30*/  SHF.R.S32.HI R91, RZ, 0x18, R93 ;  /* 0x00000018ff5b7819 */ /* 0x000fe2000001145d */
[----:B------:R-:W-:Y:S01]  /*ac40*/  IMAD R6, R70, R19, RZ ;  /* 0x0000001346067224 */ /* 0x000fe200078e02ff */
[----:B------:R-:W-:Y:S01]  /*ac50*/  SHF.L.U32 R105, R94, 0x10, RZ ;  /* 0x000000105e697819 */ /* 0x000fe200000006ff */
[C---:B------:R-:W-:Y:S01]  /*ac60*/  IMAD R30, R70.reuse, R35, RZ ;  /* 0x00000023461e7224 */ /* 0x040fe200078e02ff */
[C---:B------:R-:W-:Y:S01]  /*ac70*/  PRMT R101, R95.reuse, 0x8880, RZ ;  /* 0x000088805f657816 */ /* 0x040fe200000000ff */
[C---:B------:R-:W-:Y:S01]  /*ac80*/  IMAD R19, R70.reuse, R24, RZ ;  /* 0x0000001846137224 */ /* 0x040fe200078e02ff */
[----:B------:R-:W-:Y:S01]  /*ac90*/  SHF.R.S32.HI R93, RZ, 0x18, R94 ;  /* 0x00000018ff5d7819 */ /* 0x000fe2000001145e */
[C---:B------:R-:W-:Y:S01]  /*aca0*/  IMAD R35, R70.reuse, R40, RZ ;  /* 0x0000002846237224 */ /* 0x040fe200078e02ff */
[----:B------:R-:W-:Y:S01]  /*acb0*/  SHF.L.U32 R100, R95, 0x10, RZ ;  /* 0x000000105f647819 */ /* 0x000fe200000006ff */
[----:B------:R-:W-:Y:S01]  /*acc0*/  IMAD R13, R70, R13, RZ ;  /* 0x0000000d460d7224 */ /* 0x000fe200078e02ff */
[----:B------:R-:W-:Y:S01]  /*acd0*/  PRMT R106, R96, 0x8880, RZ ;  /* 0x00008880606a7816 */ /* 0x000fe200000000ff */
[C---:B------:R-:W-:Y:S01]  /*ace0*/  IMAD R24, R70.reuse, R29, RZ ;  /* 0x0000001d46187224 */ /* 0x040fe200078e02ff */
[----:B------:R-:W-:Y:S01]  /*acf0*/  SHF.R.S32.HI R73, RZ, 0x18, R96 ;  /* 0x00000018ff497819 */ /* 0x000fe20000011460 */
[C---:B------:R-:W-:Y:S01]  /*ad00*/  IMAD R40, R70.reuse, R45, RZ ;  /* 0x0000002d46287224 */ /* 0x040fe200078e02ff */
[----:B------:R-:W-:Y:S01]  /*ad10*/  SHF.L.U32 R90, R97, 0x10, RZ ;  /* 0x00000010615a7819 */ /* 0x000fe200000006ff */
[C---:B------:R-:W-:Y:S01]  /*ad20*/  IMAD R29, R70.reuse, R34, RZ ;  /* 0x00000022461d7224 */ /* 0x040fe200078e02ff */
[----:B------:R-:W-:Y:S01]  /*ad30*/  SHF.R.S32.HI R75, RZ, 0x18, R97 ;  /* 0x00000018ff4b7819 */ /* 0x000fe20000011461 */
[C---:B------:R-:W-:Y:S01]  /*ad40*/  IMAD R45, R70.reuse, R50, RZ ;  /* 0x00000032462d7224 */ /* 0x040fe200078e02ff */
[C---:B------:R-:W-:Y:S01]  /*ad50*/  PRMT R80, R99.reuse, 0x8880, RZ ;  /* 0x0000888063507816 */ /* 0x040fe200000000ff */
[C---:B------:R-:W-:Y:S01]  /*ad60*/  IMAD R14, R70.reuse, R14, RZ ;  /* 0x0000000e460e7224 */ /* 0x040fe200078e02ff */
[----:B------:R-:W-:Y:S01]  /*ad70*/  SHF.L.U32 R76, R99, 0x10, RZ ;  /* 0x00000010634c7819 */ /* 0x000fe200000006ff */
[C---:B------:R-:W-:Y:S01]  /*ad80*/  IMAD R34, R70.reuse, R39, RZ ;  /* 0x0000002746227224 */ /* 0x040fe200078e02ff */
[----:B------:R-:W-:Y:S01]  /*ad90*/  SHF.L.U32 R132, R81, 0x8, RZ ;  /* 0x0000000851847819 */ /* 0x000fe200000006ff */
[C---:B------:R-:W-:Y:S01]  /*ada0*/  IMAD R50, R70.reuse, R55, RZ ;  /* 0x0000003746327224 */ /* 0x040fe200078e02ff */
[----:B------:R-:W-:Y:S01]  /*adb0*/  SHF.R.S32.HI R81, RZ, 0x18, R84 ;  /* 0x00000018ff517819 */ /* 0x000fe20000011454 */
[C---:B------:R-:W-:Y:S01]  /*adc0*/  IMAD R39, R70.reuse, R44, RZ ;  /* 0x0000002c46277224 */ /* 0x040fe200078e02ff */
[----:B------:R-:W-:Y:S01]  /*add0*/  SHF.R.S32.HI R5, RZ, 0x18, R132 ;  /* 0x00000018ff057819 */ /* 0x000fe20000011484 */
[----:B------:R-:W-:Y:S01]  /*ade0*/  IMAD R55, R70, R60, RZ ;  /* 0x0000003c46377224 */ /* 0x000fe200078e02ff */
[----:B------:R-:W-:Y:S01]  /*adf0*/  SHF.L.U32 R84, R98, 0x10, RZ ;  /* 0x0000001062547819 */ /* 0x000fe200000006ff */
[----:B------:R-:W-:Y:S01]  /*ae00*/  IMAD R15, R70, R15, RZ ;  /* 0x0000000f460f7224 */ /* 0x000fe200078e02ff */
[----:B------:R-:W-:Y:S01]  /*ae10*/  SHF.L.U32 R129, R82, 0x8, RZ ;  /* 0x0000000852817819 */ /* 0x000fe200000006ff */
[-C--:B------:R-:W-:Y:S01]  /*ae20*/  IMAD R10, R5, R72.reuse, R10 ;  /* 0x00000048050a7224 */ /* 0x080fe200078e020a */
[----:B------:R-:W-:Y:S01]  /*ae30*/  SHF.L.U32 R126, R83, 0x8, RZ ;  /* 0x00000008537e7819 */ /* 0x000fe200000006ff */
[-C--:B------:R-:W-:Y:S01]  /*ae40*/  IMAD R11, R77, R72.reuse, R11 ;  /* 0x000000484d0b7224 */ /* 0x080fe200078e020b */
[----:B------:R-:W-:Y:S01]  /*ae50*/  SHF.R.S32.HI R5, RZ, 0x18, R129 ;  /* 0x00000018ff057819 */ /* 0x000fe20000011481 */
[-C--:B------:R-:W-:Y:S01]  /*ae60*/  IMAD R12, R3, R72.reuse, R12 ;  /* 0x00000048030c7224 */ /* 0x080fe200078e020c */
[----:B------:R-:W-:Y:S01]  /*ae70*/  SHF.R.S32.HI R83, RZ, 0x18, R85 ;  /* 0x00000018ff537819 */ /* 0x000fe20000011455 */
[----:B------:R-:W-:Y:S01]  /*ae80*/  IMAD R13, R4, R72, R13 ;  /* 0x00000048040d7224 */ /* 0x000fe200078e020d */
[----:B------:R-:W-:Y:S01]  /*ae90*/  SHF.L.U32 R120, R85, 0x8, RZ ;  /* 0x0000000855787819 */ /* 0x000fe200000006ff */
[C---:B------:R-:W-:Y:S01]  /*aea0*/  IMAD R44, R70.reuse, R49, RZ ;  /* 0x00000031462c7224 */ /* 0x040fe200078e02ff */
[----:B------:R-:W-:Y:S01]  /*aeb0*/  SHF.R.S32.HI R85, RZ, 0x18, R86 ;  /* 0x00000018ff557819 */ /* 0x000fe20000011456 */
[C---:B------:R-:W-:Y:S01]  /*aec0*/  IMAD R60, R70.reuse, R65, RZ ;  /* 0x00000041463c7224 */ /* 0x040fe200078e02ff */
[----:B------:R-:W-:Y:S01]  /*aed0*/  I2IP.S8.S32.SAT R65, R11, R10, RZ ;  /* 0x0000000a0b417239 */ /* 0x000fe200000014ff */
[C---:B------:R-:W-:Y:S01]  /*aee0*/  IMAD R49, R70.reuse, R54, RZ ;  /* 0x0000003646317224 */ /* 0x040fe200078e02ff */
[----:B------:R-:W-:Y:S01]  /*aef0*/  SHF.R.S32.HI R11, RZ, 0x18, R127 ;  /* 0x00000018ff0b7819 */ /* 0x000fe2000001147f */
[----:B------:R-:W-:Y:S01]  /*af00*/  IMAD R14, R5, R72, R14 ;  /* 0x00000048050e7224 */ /* 0x000fe200078e020e */
[----:B------:R-:W-:Y:S01]  /*af10*/  I2IP.S8.S32.SAT R65, R9, R8, R65 ;  /* 0x0000000809417239 */ /* 0x000fe20000001441 */
[C---:B------:R-:W-:Y:S01]  /*af20*/  IMAD R3, R70.reuse, R16, RZ ;  /* 0x0000001046037224 */ /* 0x040fe200078e02ff */
[----:B------:R-:W-:Y:S01]  /*af30*/  SHF.R.S32.HI R9, RZ, 0x18, R124 ;  /* 0x00000018ff097819 */ /* 0x000fe2000001147c */
[----:B------:R-:W-:Y:S01]  /*af40*/  IMAD R54, R70, R59, RZ ;  /* 0x0000003b46367224 */ /* 0x000fe200078e02ff */
[----:B------:R-:W-:Y:S01]  /*af50*/  SHF.R.S32.HI R8, RZ, 0x18, R123 ;  /* 0x00000018ff087819 */ /* 0x000fe2000001147b */
[----:B------:R-:W-:Y:S01]  /*af60*/  IMAD.MOV.U32 R10, RZ, RZ, R128 ;  /* 0x000000ffff0a7224 */ /* 0x000fe200078e0080 */
[----:B------:R-:W-:Y:S01]  /*af70*/  SHF.L.U32 R117, R86, 0x8, RZ ;  /* 0x0000000856757819 */ /* 0x000fe200000006ff */
[----:B------:R-:W-:Y:S01]  /*af80*/  IMAD R59, R70, R64, RZ ;  /* 0x00000040463b7224 */ /* 0x000fe200078e02ff */
[----:B------:R-:W-:Y:S01]  /*af90*/  I2IP.S8.S32.SAT R64, R2, R0, R161 ;  /* 0x0000000002407239 */ /* 0x000fe200000014a1 */
[----:B------:R-:W-:Y:S01]  /*afa0*/  IMAD R15, R78, R72, R15 ;  /* 0x000000484e0f7224 */ /* 0x000fe200078e020f */
[----:B------:R-:W-:Y:S01]  /*afb0*/  MOV R2, R125 ;  /* 0x0000007d00027202 */ /* 0x000fe20000000f00 */
[C---:B------:R-:W-:Y:S01]  /*afc0*/  IMAD R4, R70.reuse, R17, RZ ;  /* 0x0000001146047224 */ /* 0x040fe200078e02ff */
        /* <DEDUP_REMOVED lines=8> */
[----:B------:R-:W-:Y:S01]  /*b050*/  MOV R0, R122 ;  /* 0x0000007a00007202 */ /* 0x000fe20000000f00 */
[----:B------:R-:W-:Y:S01]  /*b060*/  IMAD R16, R70, R21, RZ ;  /* 0x0000001546107224 */ /* 0x000fe200078e02ff */
[----:B------:R-:W-:Y:S01]  /*b070*/  SHF.R.S32.HI R87, RZ, 0x18, R87 ;  /* 0x00000018ff577819 */ /* 0x000fe20000011457 */
[----:B------:R-:W-:Y:S01]  /*b080*/  IMAD R6, R79, R72, R6 ;  /* 0x000000484f067224 */ /* 0x000fe200078e0206 */
[----:B------:R-:W-:Y:S01]  /*b090*/  SHF.L.U32 R111, R92, 0x8, RZ ;  /* 0x000000085c6f7819 */ /* 0x000fe200000006ff */
[----:B------:R-:W-:Y:S01]  /*b0a0*/  IMAD R17, R70, R22, RZ ;  /* 0x0000001646117224 */ /* 0x000fe200078e02ff */
[----:B------:R-:W-:Y:S01]  /*b0b0*/  PRMT R92, R97, 0x8880, RZ ;  /* 0x00008880615c7816 */ /* 0x000fe200000000ff */
[-C--:B------:R-:W-:Y:S01]  /*b0c0*/  IMAD R7, R2, R72.reuse, R7 ;  /* 0x0000004802077224 */ /* 0x080fe200078e0207 */
[----:B------:R-:W-:Y:S01]  /*b0d0*/  I2IP.S8.S32.SAT R5, R6, R5, RZ ;  /* 0x0000000506057239 */ /* 0x000fe200000014ff */
[----:B------:R-:W-:Y:S01]  /*b0e0*/  IMAD R18, R70, R23, RZ ;  /* 0x0000001746127224 */ /* 0x000fe200078e02ff */
[----:B------:R-:W-:Y:S01]  /*b0f0*/  SHF.R.S32.HI R2, RZ, 0x18, R120 ;  /* 0x00000018ff027819 */ /* 0x000fe20000011478 */
[-C--:B------:R-:W-:Y:S01]  /*b100*/  IMAD R16, R9, R72.reuse, R16 ;  /* 0x0000004809107224 */ /* 0x080fe200078e0210 */
[----:B------:R-:W-:Y:S01]  /*b110*/  SHF.R.S32.HI R9, RZ, 0x18, R121 ;  /* 0x00000018ff097819 */ /* 0x000fe20000011479 */
[----:B------:R-:W-:Y:S01]  /*b120*/  IMAD R17, R8, R72, R17 ;  /* 0x0000004808117224 */ /* 0x000fe200078e0211 */
[----:B------:R-:W-:Y:S01]  /*b130*/  SHF.L.U32 R102, R94, 0x8, RZ ;  /* 0x000000085e667819 */ /* 0x000fe200000006ff */
[C---:B------:R-:W-:Y:S01]  /*b140*/  IMAD R22, R70.reuse, R27, RZ ;  /* 0x0000001b46167224 */ /* 0x040fe200078e02ff */
[----:B------:R-:W-:Y:S01]  /*b150*/  SHF.L.U32 R94, R95, 0x8, RZ ;  /* 0x000000085f5e7819 */ /* 0x000fe200000006ff */
[----:B------:R-:W-:Y:S01]  /*b160*/  IMAD R27, R70, R32, RZ ;  /* 0x00000020461b7224 */ /* 0x000fe200078e02ff */
[----:B------:R-:W-:Y:S01]  /*b170*/  SHF.R.S32.HI R95, RZ, 0x18, R95 ;  /* 0x00000018ff5f7819 */ /* 0x000fe2000001145f */
[----:B------:R-:W-:Y:S01]  /*b180*/  IMAD R18, R81, R72, R18 ;  /* 0x0000004851127224 */ /* 0x000fe200078e0212 */
[----:B------:R-:W-:Y:S01]  /*b190*/  SHF.L.U32 R103, R96, 0x8, RZ ;  /* 0x0000000860677819 */ /* 0x000fe200000006ff */
[C---:B------:R-:W-:Y:S01]  /*b1a0*/  IMAD R32, R70.reuse, R37, RZ ;  /* 0x0000002546207224 */ /* 0x040fe200078e02ff */
[----:B------:R-:W-:Y:S01]  /*b1b0*/  SHF.L.U32 R88, R97, 0x8, RZ ;  /* 0x0000000861587819 */ /* 0x000fe200000006ff */
[----:B------:R-:W-:Y:S01]  /*b1c0*/  IMAD R21, R70, R26, RZ ;  /* 0x0000001a46157224 */ /* 0x000fe200078e02ff */
[----:B------:R-:W-:Y:S01]  /*b1d0*/  I2IP.S8.S32.SAT R17, R18, R17, RZ ;  /* 0x0000001112117239 */ /* 0x000fe200000014ff */
[----:B------:R-:W-:Y:S01]  /*b1e0*/  IMAD R37, R70, R42, RZ ;  /* 0x0000002a46257224 */ /* 0x000fe200078e02ff */
[----:B------:R-:W-:Y:S01]  /*b1f0*/  SHF.R.S32.HI R97, RZ, 0x18, R98 ;  /* 0x00000018ff617819 */ /* 0x000fe20000011462 */
[----:B------:R-:W-:Y:S01]  /*b200*/  IMAD R19, R0, R72, R19 ;  /* 0x0000004800137224 */ /* 0x000fe200078e0213 */
[----:B------:R-:W-:Y:S01]  /*b210*/  I2IP.S8.S32.SAT R16, R16, R7, R17 ;  /* 0x0000000710107239 */ /* 0x000fe20000001411 */
[C---:B------:R-:W-:Y:S01]  /*b220*/  IMAD R42, R70.reuse, R47, RZ ;  /* 0x0000002f462a7224 */ /* 0x040fe200078e02ff */
[----:B------:R-:W-:Y:S01]  /*b230*/  MOV R0, R119 ;  /* 0x0000007700007202 */ /* 0x000fe20000000f00 */
[C---:B------:R-:W-:Y:S01]  /*b240*/  IMAD R47, R70.reuse, R52, RZ ;  /* 0x00000034462f7224 */ /* 0x040fe200078e02ff */
[----:B------:R-:W-:Y:S01]  /*b250*/  SHF.L.U32 R74, R99, 0x8, RZ ;  /* 0x00000008634a7819 */ /* 0x000fe200000006ff */
[----:B------:R-:W-:Y:S01]  /*b260*/  IMAD R20, R9, R72, R20 ;  /* 0x0000004809147224 */ /* 0x000fe200078e0214 */
[----:B------:R-:W-:Y:S01]  /*b270*/  SHF.R.S32.HI R99, RZ, 0x18, R99 ;  /* 0x00000018ff637819 */ /* 0x000fe20000011463 */
[----:B------:R-:W-:Y:S01]  /*b280*/  IMAD R52, R70, R57, RZ ;  /* 0x0000003946347224 */ /* 0x000fe200078e02ff */
[----:B------:R-:W-:Y:S01]  /*b290*/  IADD3 R68, PT, PT, R68, 0x1, RZ ;  /* 0x0000000144447810 */ /* 0x000fe20007ffe0ff */
[C---:B------:R-:W-:Y:S02]  /*b2a0*/  IMAD R23, R70.reuse, R28, RZ ;  /* 0x0000001c46177224 */ /* 0x040fe400078e02ff */
[----:B------:R-:W-:Y:S02]  /*b2b0*/  IMAD R57, R70, R62, RZ ;  /* 0x0000003e46397224 */ /* 0x000fe400078e02ff */
[----:B------:R-:W-:Y:S01]  /*b2c0*/  IMAD R21, R2, R72, R21 ;  /* 0x0000004802157224 */ /* 0x000fe200078e0215 */
[----:B------:R-:W-:Y:S01]  /*b2d0*/  MOV R2, R116 ;  /* 0x0000007400027202 */ /* 0x000fe20000000f00 */
[----:B------:R-:W-:Y:S01]  /*b2e0*/  IMAD R62, R70, R67, RZ ;  /* 0x00000043463e7224 */ /* 0x000fe200078e02ff */
[----:B------:R-:W-:Y:S01]  /*b2f0*/  I2IP.S8.S32.SAT R67, R4, R3, R5 ;  /* 0x0000000304437239 */ /* 0x000fe20000001405 */
[-C--:B------:R-:W-:Y:S01]  /*b300*/  IMAD R22, R83, R72.reuse, R22 ;  /* 0x0000004853167224 */ /* 0x080fe200078e0216 */
[----:B------:R-:W-:Y:S01]  /*b310*/  SHF.R.S32.HI R3, RZ, 0x18, R118 ;  /* 0x00000018ff037819 */ /* 0x000fe20000011476 */
[-C--:B------:R-:W-:Y:S01]  /*b320*/  IMAD R23, R0, R72.reuse, R23 ;  /* 0x0000004800177224 */ /* 0x080fe200078e0217 */
[----:B------:R-:W-:Y:S01]  /*b330*/  SHF.R.S32.HI R0, RZ, 0x18, R117 ;  /* 0x00000018ff007819 */ /* 0x000fe20000011475 */
[----:B------:R-:W-:Y:S01]  /*b340*/  IMAD R26, R70, R31, RZ ;  /* 0x0000001f461a7224 */ /* 0x000fe200078e02ff */
[----:B------:R-:W-:Y:S01]  /*b350*/  I2IP.S8.S32.SAT R17, R22, R21, RZ ;  /* 0x0000001516117239 */ /* 0x000fe200000014ff */
[-C--:B------:R-:W-:Y:S01]  /*b360*/  IMAD R24, R3, R72.reuse, R24 ;  /* 0x0000004803187224 */ /* 0x080fe200078e0218 */
[----:B------:R-:W-:Y:S01]  /*b370*/  SHF.R.S32.HI R3, RZ, 0x18, R115 ;  /* 0x00000018ff037819 */ /* 0x000fe20000011473 */
[-C--:B------:R-:W-:Y:S01]  /*b380*/  IMAD R25, R0, R72.reuse, R25 ;  /* 0x0000004800197224 */ /* 0x080fe200078e0219 */
[----:B------:R-:W-:Y:S01]  /*b390*/  I2IP.S8.S32.SAT R17, R20, R19, R17 ;  /* 0x0000001314117239 */ /* 0x000fe20000001411 */
[----:B------:R-:W-:Y:S01]  /*b3a0*/  IMAD R28, R70, R33, RZ ;  /* 0x00000021461c7224 */ /* 0x000fe200078e02ff */
[----:B------:R-:W-:Y:S01]  /*b3b0*/  SHF.R.S32.HI R4, RZ, 0x18, R114 ;  /* 0x00000018ff047819 */ /* 0x000fe20000011472 */
[-C--:B------:R-:W-:Y:S02]  /*b3c0*/  IMAD R26, R85, R72.reuse, R26 ;  /* 0x00000048551a7224 */ /* 0x080fe400078e021a */
[----:B------:R-:W-:Y:S01]  /*b3d0*/  IMAD R27, R2, R72, R27 ;  /* 0x00000048021b7224 */ /* 0x000fe200078e021b */
[----:B------:R-:W-:Y:S01]  /*b3e0*/  MOV R2, R110 ;  /* 0x0000006e00027202 */ /* 0x000fe20000000f00 */
[----:B------:R-:W-:Y:S01]  /*b3f0*/  IMAD R28, R3, R72, R28 ;  /* 0x00000048031c7224 */ /* 0x000fe200078e021c */
[----:B------:R-:W-:Y:S01]  /*b400*/  I2IP.S8.S32.SAT R18, R26, R25, RZ ;  /* 0x000000191a127239 */ /* 0x000fe200000014ff */
[----:B------:R-:W-:Y:S01]  /*b410*/  IMAD R31, R70, R36, RZ ;  /* 0x00000024461f7224 */ /* 0x000fe200078e02ff */
[----:B------:R-:W-:Y:S01]  /*b420*/  SHF.R.S32.HI R3, RZ, 0x18, R112 ;  /* 0x00000018ff037819 */ /* 0x000fe20000011470 */
[-C--:B------:R-:W-:Y:S01]  /*b430*/  IMAD R29, R4, R72.reuse, R29 ;  /* 0x00000048041d7224 */ /* 0x080fe200078e021d */
[----:B------:R-:W-:Y:S01]  /*b440*/  I2IP.S8.S32.SAT R18, R24, R23, R18 ;  /* 0x0000001718127239 */ /* 0x000fe20000001412 */
[----:B------:R-:W-:Y:S01]  /*b450*/  IMAD.MOV.U32 R0, RZ, RZ, R113 ;  /* 0x000000ffff007224 */ /* 0x000fe200078e0071 */
[----:B------:R-:W-:Y:S01]  /*b460*/  SHF.R.S32.HI R4, RZ, 0x18, R108 ;  /* 0x00000018ff047819 */ /* 0x000fe2000001146c */
[-C--:B------:R-:W-:Y:S02]  /*b470*/  IMAD R30, R87, R72.reuse, R30 ;  /* 0x00000048571e7224 */ /* 0x080fe400078e021e */
[----:B------:R-:W-:Y:S01]  /*b480*/  IMAD R31, R0, R72, R31 ;  /* 0x00000048001f7224 */ /* 0x000fe200078e021f */
        /* <DEDUP_REMOVED lines=8> */
[----:B------:R-:W-:Y:S01]  /*b510*/  MOV R0, R107 ;  /* 0x0000006b00007202 */ /* 0x000fe20000000f00 */
[-C--:B------:R-:W-:Y:S02]  /*b520*/  IMAD R34, R89, R72.reuse, R34 ;  /* 0x0000004859227224 */ /* 0x080fe400078e0222 */
[-C--:B------:R-:W-:Y:S01]  /*b530*/  IMAD R35, R2, R72.reuse, R35 ;  /* 0x0000004802237224 */ /* 0x080fe200078e0223 */
[----:B------:R-:W-:Y:S01]  /*b540*/  MOV R2, R101 ;  /* 0x0000006500027202 */ /* 0x000fe20000000f00 */
[----:B------:R-:W-:Y:S01]  /*b550*/  IMAD R38, R70, R43, RZ ;  /* 0x0000002b46267224 */ /* 0x000fe200078e02ff */
[----:B------:R-:W-:Y:S01]  /*b560*/  I2IP.S8.S32.SAT R33, R34, R33, RZ ;  /* 0x0000002122217239 */ /* 0x000fe200000014ff */
[-C--:B------:R-:W-:Y:S01]  /*b570*/  IMAD R36, R3, R72.reuse, R36 ;  /* 0x0000004803247224 */ /* 0x080fe200078e0224 */
[----:B------:R-:W-:Y:S01]  /*b580*/  SHF.R.S32.HI R3, RZ, 0x18, R105 ;  /* 0x00000018ff037819 */ /* 0x000fe20000011469 */
[-C--:B------:R-:W-:Y:S01]  /*b590*/  IMAD R37, R4, R72.reuse, R37 ;  /* 0x0000004804257224 */ /* 0x080fe200078e0225 */
[----:B------:R-:W-:Y:S01]  /*b5a0*/  I2IP.S8.S32.SAT R32, R32, R31, R33 ;  /* 0x0000001f20207239 */ /* 0x000fe20000001421 */
        /* <DEDUP_REMOVED lines=8> */
[----:B------:R-:W-:Y:S01]  /*b630*/  IMAD R43, R70, R48, RZ ;  /* 0x00000030462b7224 */ /* 0x000fe200078e02ff */
[----:B------:R-:W-:Y:S01]  /*b640*/  I2IP.S8.S32.SAT R33, R36, R35, R37 ;  /* 0x0000002324217239 */ /* 0x000fe20000001425 */
[----:B------:R-:W-:Y:S01]  /*b650*/  IMAD R41, R0, R72, R41 ;  /* 0x0000004800297224 */ /* 0x000fe200078e0229 */
[----:B------:R-:W-:Y:S01]  /*b660*/  MOV R0, R106 ;  /* 0x0000006a00007202 */ /* 0x000fe20000000f00 */
[-C--:B------:R-:W-:Y:S02]  /*b670*/  IMAD R42, R93, R72.reuse, R42 ;  /* 0x000000485d2a7224 */ /* 0x080fe400078e022a */
        /* <DEDUP_REMOVED lines=11> */
[-C--:B------:R-:W-:Y:S02]  /*b730*/  IMAD R47, R0, R72.reuse, R47 ;  /* 0x00000048002f7224 */ /* 0x080fe400078e022f */
[----:B------:R-:W-:Y:S01]  /*b740*/  IMAD R48, R3, R72, R48 ;  /* 0x0000004803307224 */ /* 0x000fe200078e0230 */
[----:B------:R-:W-:Y:S01]  /*b750*/  SHF.R.S32.HI R3, RZ, 0x18, R90 ;  /* 0x00000018ff037819 */ /* 0x000fe2000001145a */
[----:B------:R-:W-:Y:S01]  /*b760*/  IMAD R51, R70, R56, RZ ;  /* 0x0000003846337224 */ /* 0x000fe200078e02ff */
[----:B------:R-:W-:Y:S01]  /*b770*/  I2IP.S8.S32.SAT R35, R46, R45, RZ ;  /* 0x0000002d2e237239 */ /* 0x000fe200000014ff */
[-C--:B------:R-:W-:Y:S01]  /*b780*/  IMAD R49, R2, R72.reuse, R49 ;  /* 0x0000004802317224 */ /* 0x080fe200078e0231 */
[----:B------:R-:W-:Y:S01]  /*b790*/  SHF.R.S32.HI R2, RZ, 0x18, R88 ;  /* 0x00000018ff027819 */ /* 0x000fe20000011458 */
[----:B------:R-:W-:Y:S01]  /*b7a0*/  IMAD.MOV.U32 R0, RZ, RZ, R92 ;  /* 0x000000ffff007224 */ /* 0x000fe200078e005c */
[----:B------:R-:W-:Y:S01]  /*b7b0*/  I2IP.S8.S32.SAT R35, R44, R43, R35 ;  /* 0x0000002b2c237239 */ /* 0x000fe20000001423 */
[-C--:B------:R-:W-:Y:S02]  /*b7c0*/  IMAD R50, R73, R72.reuse, R50 ;  /* 0x0000004849327224 */ /* 0x080fe400078e0232 */
[----:B------:R-:W-:Y:S01]  /*b7d0*/  IMAD R51, R0, R72, R51 ;  /* 0x0000004800337224 */ /* 0x000fe200078e0233 */
[----:B------:R-:W-:Y:S01]  /*b7e0*/  MOV R0, R86 ;  /* 0x0000005600007202 */ /* 0x000fe20000000f00 */
[----:B------:R-:W-:Y:S01]  /*b7f0*/  IMAD R53, R70, R58, RZ ;  /* 0x0000003a46357224 */ /* 0x000fe200078e02ff */
[----:B------:R-:W-:Y:S01]  /*b800*/  I2IP.S8.S32.SAT R49, R50, R49, RZ ;  /* 0x0000003132317239 */ /* 0x000fe200000014ff */
[-C--:B------:R-:W-:Y:S01]  /*b810*/  IMAD R52, R3, R72.reuse, R52 ;  /* 0x0000004803347224 */ /* 0x080fe200078e0234 */
[----:B------:R-:W-:Y:S01]  /*b820*/  SHF.R.S32.HI R3, RZ, 0x18, R84 ;  /* 0x00000018ff037819 */ /* 0x000fe20000011454 */
[----:B------:R-:W-:Y:S01]  /*b830*/  IMAD R53, R2, R72, R53 ;  /* 0x0000004802357224 */ /* 0x000fe200078e0235 */
[----:B------:R-:W-:Y:S01]  /*b840*/  MOV R2, R80 ;  /* 0x0000005000027202 */ /* 0x000fe20000000f00 */
[----:B------:R-:W-:Y:S01]  /*b850*/  IMAD.SHL.U32 R82, R98, 0x100, RZ ;  /* 0x0000010062527824 */ /* 0x000fe200078e00ff */
[----:B------:R-:W-:Y:S01]  /*b860*/  I2IP.S8.S32.SAT R48, R48, R47, R49 ;  /* 0x0000002f30307239 */ /* 0x000fe20000001431 */
[----:B------:R-:W-:Y:S02]  /*b870*/  IMAD R54, R75, R72, R54 ;  /* 0x000000484b367224 */ /* 0x000fe400078e0236 */
[C---:B------:R-:W-:Y:S02]  /*b880*/  IMAD R56, R70.reuse, R61, RZ ;  /* 0x0000003d46387224 */ /* 0x040fe400078e02ff */
[----:B------:R-:W-:Y:S01]  /*b890*/  IMAD R61, R70, R66, RZ ;  /* 0x00000042463d7224 */ /* 0x000fe200078e02ff */
[----:B------:R-:W-:Y:S01]  /*b8a0*/  I2IP.S8.S32.SAT R66, R13, R12, R14 ;  /* 0x0000000c0d427239 */ /* 0x000fe2000000140e */
[-C--:B------:R-:W-:Y:S01]  /*b8b0*/  IMAD R55, R0, R72.reuse, R55 ;  /* 0x0000004800377224 */ /* 0x080fe200078e0237 */
[----:B------:R-:W-:Y:S01]  /*b8c0*/  SHF.R.S32.HI R0, RZ, 0x18, R82 ;  /* 0x00000018ff007819 */ /* 0x000fe20000011452 */
[-C--:B------:R-:W-:Y:S01]  /*b8d0*/  IMAD R56, R3, R72.reuse, R56 ;  /* 0x0000004803387224 */ /* 0x080fe200078e0238 */
[----:B------:R-:W-:Y:S01]  /*b8e0*/  I2IP.S8.S32.SAT R49, R54, R53, RZ ;  /* 0x0000003536317239 */ /* 0x000fe200000014ff */
[----:B------:R1:W-:Y:S01]  /*b8f0*/  STS.128 [R135+UR44+0xa200], R64 ;  /* 0x00a2004087007988 */ /* 0x0003e20008000c2c */
[----:B------:R-:W-:Y:S01]  /*b900*/  IMAD R58, R70, R63, RZ ;  /* 0x0000003f463a7224 */ /* 0x000fe200078e02ff */
[----:B------:R-:W-:Y:S01]  /*b910*/  SHF.R.S32.HI R3, RZ, 0x18, R76 ;  /* 0x00000018ff037819 */ /* 0x000fe2000001144c */
[-C--:B------:R-:W-:Y:S01]  /*b920*/  IMAD R57, R0, R72.reuse, R57 ;  /* 0x0000004800397224 */ /* 0x080fe200078e0239 */
[----:B------:R-:W-:Y:S01]  /*b930*/  I2IP.S8.S32.SAT R49, R52, R51, R49 ;  /* 0x0000003334317239 */ /* 0x000fe20000001431 */
[-C--:B------:R-:W-:Y:S02]  /*b940*/  IMAD R58, R97, R72.reuse, R58 ;  /* 0x00000048613a7224 */ /* 0x080fe400078e023a */
[-C--:B------:R-:W-:Y:S01]  /*b950*/  IMAD R59, R2, R72.reuse, R59 ;  /* 0x00000048023b7224 */ /* 0x080fe200078e023b */
[----:B------:R1:W-:Y:S01]  /*b960*/  STS.128 [R159+0xa200], R16 ;  /* 0x00a200109f007388 */ /* 0x0003e20000000c00 */
[-C--:B------:R-:W-:Y:S01]  /*b970*/  IMAD R60, R3, R72.reuse, R60 ;  /* 0x00000048033c7224 */ /* 0x080fe200078e023c */
[----:B------:R-:W-:Y:S01]  /*b980*/  I2IP.S8.S32.SAT R50, R58, R57, RZ ;  /* 0x000000393a327239 */ /* 0x000fe200000014ff */
[-C--:B------:R-:W-:Y:S02]  /*b990*/  IMAD R61, R4, R72.reuse, R61 ;  /* 0x00000048043d7224 */ /* 0x080fe400078e023d */
[----:B------:R-:W-:Y:S01]  /*b9a0*/  IMAD R62, R99, R72, R62 ;  /* 0x00000048633e7224 */ /* 0x000fe200078e023e */
[----:B------:R-:W-:Y:S02]  /*b9b0*/  I2IP.S8.S32.SAT R50, R56, R55, R50 ;  /* 0x0000003738327239 */ /* 0x000fe40000001432 */
[----:B------:R1:W-:Y:S02]  /*b9c0*/  STS.128 [R158+0xa200], R32 ;  /* 0x00a200209e007388 */ /* 0x0003e40000000c00 */
        /* <DEDUP_REMOVED lines=20> */
.L_x_138:
[----:B------:R-:W-:Y:S05]  /*bb10*/  BSYNC.RECONVERGENT B0 ;  /* 0x0000000000007941 */ /* 0x000fea0003800200 */
.L_x_137:
[----:B------:R-:W-:Y:S01]  /*bb20*/  R2UR UR5, R142 ;  /* 0x000000008e0572ca */ /* 0x000fe200000e0000 */
[----:B------:R-:W-:Y:S01]  /*bb30*/  BAR.SYNC.DEFER_BLOCKING 0x1, 0x80 ;  /* 0x0042000000007b1d */ /* 0x000fe20000010000 */
[----:B------:R-:W-:Y:S01]  /*bb40*/  R2UR UR4, R143 ;  /* 0x000000008f0472ca */ /* 0x000fe200000e0000 */
[----:B------:R-:W-:Y:S01]  /*bb50*/  UISETP.NE.AND UP0, UPT, UR46, URZ, UPT ;  /* 0x000000ff2e00728c */ /* 0x000fe2000bf05270 */
[----:B------:R-:W-:Y:S02]  /*bb60*/  ISETP.NE.AND P0, PT, R146, 0x2, PT ;  /* 0x000000029200780c */ /* 0x000fe40003f05270 */
[----:B------:R-:W-:Y:S02]  /*bb70*/  ISETP.NE.AND P1, PT, R68, 0x2, PT ;  /* 0x000000024400780c */ /* 0x000fe40003f25270 */
[----:B------:R-:W-:Y:S02]  /*bb80*/  SEL R0, RZ, 0x1, P0 ;  /* 0x00000001ff007807 */ /* 0x000fe40000000000 */
[----:B------:R-:W-:Y:S02]  /*bb90*/  SEL R3, RZ, 0x1, P1 ;  /* 0x00000001ff037807 */ /* 0x000fe40000800000 */
[----:B------:R-:W-:Y:S01]  /*bba0*/  LOP3.LUT R149, R149, R0, RZ, 0x3c, !PT ;  /* 0x0000000095957212 */ /* 0x000fe200078e3cff */
[----:B------:R-:W-:Y:S01]  /*bbb0*/  UIADD3 UR20, UPT, UPT, UR37, UR5, URZ ;  /* 0x0000000525147290 */ /* 0x000fe2000fffe0ff */
[----:B------:R-:W-:Y:S01]  /*bbc0*/  LOP3.LUT R150, R150, R3, RZ, 0x3c, !PT ;  /* 0x0000000396967212 */ /* 0x000fe200078e3cff */
[----:B------:R-:W-:Y:S01]  /*bbd0*/  UIADD3 UR16, UPT, UPT, UR38, UR4, URZ ;  /* 0x0000000426107290 */ /* 0x000fe2000fffe0ff */
[----:B------:R-:W-:Y:S02]  /*bbe0*/  SEL R146, R146, RZ, P0 ;  /* 0x000000ff92927207 */ /* 0x000fe40000000000 */
[----:B------:R-:W-:Y:S01]  /*bbf0*/  SEL R68, R68, RZ, P1 ;  /* 0x000000ff44447207 */ /* 0x000fe20000800000 */
[----:B------:R-:W-:Y:S01]  /*bc00*/  UMOV UR36, UR59 ;  /* 0x0000003b00247c82 */ /* 0x000fe20008000000 */
[----:B------:R-:W-:Y:S07]  /*bc10*/  BRA.U UP0, `(.L_x_139) ;  /* 0xffffff9900487547 */ /* 0x000fee000b83ffff */
[----:B------:R-:W-:Y:S05]  /*bc20*/  EXIT ;  /* 0x000000000000794d */ /* 0x000fea0003800000 */
.L_x_24:
[----:B--2---:R2:W3:Y:S02]  /*bc30*/  SYNCS.PHASECHK.TRANS64.TRYWAIT P0, [R3+URZ+0xd0], R2 ;  /* 0x0000d002030075a7 */ /* 0x0044e400080011ff */
[----:B---3--:R-:W-:Y:S05]  /*bc40*/  @!P0 NANOSLEEP.SYNCS 0x989680 ;  /* 0x009896800000895d */ /* 0x008fea0003900000 */
[----:B------:R-:W3:Y:S02]  /*bc50*/  @!P0 SYNCS.PHASECHK.TRANS64 P0, [R3+URZ+0xd0], R2 ;  /* 0x0000d002030085a7 */ /* 0x000ee400080010ff */
[----:B---3--:R-:W-:Y:S05]  /*bc60*/  @!P0 BRA `(.L_x_24) ;  /* 0xfffffffc00f08947 */ /* 0x008fea000383ffff */
[----:B------:R-:W-:Y:S05]  /*bc70*/  BRA `(.L_x_140) ;  /* 0xffffff5c00587947 */ /* 0x000fea000383ffff */
.L_x_27:
[----:B-1----:R-:W-:-:S07]  /*bc80*/  MOV R0, UR33 ;  /* 0x0000002100007c02 */ /* 0x002fce0008000f00 */
.L_x_141:
[----:B-1----:R1:W2:Y:S02]  /*bc90*/  SYNCS.PHASECHK.TRANS64.TRYWAIT P0, [R0+URZ+0x18], R3 ;  /* 0x00001803000075a7 */ /* 0x0022a400080011ff */
[----:B--2---:R-:W-:Y:S05]  /*bca0*/  @!P0 NANOSLEEP.SYNCS 0x989680 ;  /* 0x009896800000895d */ /* 0x004fea0003900000 */
[----:B------:R-:W2:Y:S02]  /*bcb0*/  @!P0 SYNCS.PHASECHK.TRANS64 P0, [R0+URZ+0x18], R3 ;  /* 0x00001803000085a7 */ /* 0x000ea400080010ff */
[----:B--2---:R-:W-:Y:S05]  /*bcc0*/  @!P0 BRA `(.L_x_141) ;  /* 0xfffffffc00f08947 */ /* 0x004fea000383ffff */
[----:B------:R-:W-:Y:S05]  /*bcd0*/  BRA `(.L_x_26) ;  /* 0xffffff5c00b07947 */ /* 0x000fea000383ffff */
.L_x_34:
[----:B-1----:R-:W-:-:S07]  /*bce0*/  MOV R0, UR17 ;  /* 0x0000001100007c02 */ /* 0x002fce0008000f00 */
.L_x_142:
[----:B-1----:R1:W2:Y:S02]  /*bcf0*/  SYNCS.PHASECHK.TRANS64.TRYWAIT P0, [R0+URZ+0x18], R3 ;  /* 0x00001803000075a7 */ /* 0x0022a400080011ff */
[----:B--2---:R-:W-:Y:S05]  /*bd00*/  @!P0 NANOSLEEP.SYNCS 0x989680 ;  /* 0x009896800000895d */ /* 0x004fea0003900000 */
[----:B------:R-:W2:Y:S02]  /*bd10*/  @!P0 SYNCS.PHASECHK.TRANS64 P0, [R0+URZ+0x18], R3 ;  /* 0x00001803000085a7 */ /* 0x000ea400080010ff */
[----:B--2---:R-:W-:Y:S05]  /*bd20*/  @!P0 BRA `(.L_x_142) ;  /* 0xfffffffc00f08947 */ /* 0x004fea000383ffff */
[----:B------:R-:W-:Y:S05]  /*bd30*/  BRA `(.L_x_33) ;  /* 0xffffff6000707947 */ /* 0x000fea000383ffff */
.L_x_39:
[----:B-1----:R1:W2:Y:S02]  /*bd40*/  SYNCS.PHASECHK.TRANS64.TRYWAIT P0, [R3+URZ+0x80], R0 ;  /* 0x00008000030075a7 */ /* 0x0022a400080011ff */
[----:B--2---:R-:W-:Y:S05]  /*bd50*/  @!P0 NANOSLEEP.SYNCS 0x989680 ;  /* 0x009896800000895d */ /* 0x004fea0003900000 */
[----:B------:R-:W2:Y:S02]  /*bd60*/  @!P0 SYNCS.PHASECHK.TRANS64 P0, [R3+URZ+0x80], R0 ;  /* 0x00008000030085a7 */ /* 0x000ea400080010ff */
[----:B--2---:R-:W-:Y:S05]  /*bd70*/  @!P0 BRA `(.L_x_39) ;  /* 0xfffffffc00f08947 */ /* 0x004fea000383ffff */
[----:B------:R-:W-:Y:S05]  /*bd80*/  BRA `(.L_x_143) ;  /* 0xffffff6400187947 */ /* 0x000fea000383ffff */
.L_x_43:
[----:B-1----:R-:W-:-:S07]  /*bd90*/  MOV R0, UR4 ;  /* 0x0000000400007c02 */ /* 0x002fce0008000f00 */
.L_x_144:
[----:B-1----:R1:W2:Y:S02]  /*bda0*/  SYNCS.PHASECHK.TRANS64.TRYWAIT P0, [R0+URZ], R3 ;  /* 0x00000003000075a7 */ /* 0x0022a400080011ff */
[----:B--2---:R-:W-:Y:S05]  /*bdb0*/  @!P0 NANOSLEEP.SYNCS 0x989680 ;  /* 0x009896800000895d */ /* 0x004fea0003900000 */
[----:B------:R-:W2:Y:S02]  /*bdc0*/  @!P0 SYNCS.PHASECHK.TRANS64 P0, [R0+URZ], R3 ;  /* 0x00000003000085a7 */ /* 0x000ea400080010ff */
[----:B--2---:R-:W-:Y:S05]  /*bdd0*/  @!P0 BRA `(.L_x_144) ;  /* 0xfffffffc00f08947 */ /* 0x004fea000383ffff */
[----:B------:R-:W-:Y:S05]  /*bde0*/  BRA `(.L_x_145) ;  /* 0xffffff6800c47947 */ /* 0x000fea000383ffff */
.L_x_44:
[----:B------:R-:W-:-:S07]  /*bdf0*/  MOV R0, UR5 ;  /* 0x0000000500007c02 */ /* 0x000fce0008000f00 */
.L_x_146:
[----:B-1----:R1:W2:Y:S02]  /*be00*/  SYNCS.PHASECHK.TRANS64.TRYWAIT P0, [R0+URZ], R3 ;  /* 0x00000003000075a7 */ /* 0x0022a400080011ff */
[----:B--2---:R-:W-:Y:S05]  /*be10*/  @!P0 NANOSLEEP.SYNCS 0x989680 ;  /* 0x009896800000895d */ /* 0x004fea0003900000 */
[----:B------:R-:W2:Y:S02]  /*be20*/  @!P0 SYNCS.PHASECHK.TRANS64 P0, [R0+URZ], R3 ;  /* 0x00000003000085a7 */ /* 0x000ea400080010ff */
[----:B--2---:R-:W-:Y:S05]  /*be30*/  @!P0 BRA `(.L_x_146) ;  /* 0xfffffffc00f08947 */ /* 0x004fea000383ffff */
[----:B------:R-:W-:Y:S05]  /*be40*/  BRA `(.L_x_147) ;  /* 0xffffff6800d07947 */ /* 0x000fea000383ffff */
.L_x_47:
[----:B-1----:R1:W2:Y:S02]  /*be50*/  SYNCS.PHASECHK.TRANS64.TRYWAIT P0, [R0+URZ+0xc0], R5 ;  /* 0x0000c005000075a7 */ /* 0x0022a400080011ff */
[----:B--2---:R-:W-:Y:S05]  /*be60*/  @!P0 NANOSLEEP.SYNCS 0x989680 ;  /* 0x009896800000895d */ /* 0x004fea0003900000 */
[----:B------:R-:W2:Y:S02]  /*be70*/  @!P0 SYNCS.PHASECHK.TRANS64 P0, [R0+URZ+0xc0], R5 ;  /* 0x0000c005000085a7 */ /* 0x000ea400080010ff */
[----:B--2---:R-:W-:Y:S05]  /*be80*/  @!P0 BRA `(.L_x_47) ;  /* 0xfffffffc00f08947 */ /* 0x004fea000383ffff */
[----:B------:R-:W-:Y:S05]  /*be90*/  BRA `(.L_x_148) ;  /* 0xffffff6c002c7947 */ /* 0x000fea000383ffff */
.L_x_48:
[----:B------:R-:W-:-:S07]  /*bea0*/  MOV R0, UR4 ;  /* 0x0000000400007c02 */ /* 0x000fce0008000f00 */
.L_x_149:
[----:B-1----:R1:W2:Y:S02]  /*beb0*/  SYNCS.PHASECHK.TRANS64.TRYWAIT P0, [R0+URZ+0x90], R7 ;  /* 0x00009007000075a7 */ /* 0x0022a400080011ff */
[----:B--2---:R-:W-:Y:S05]  /*bec0*/  @!P0 NANOSLEEP.SYNCS 0x989680 ;  /* 0x009896800000895d */ /* 0x004fea0003900000 */
[----:B------:R-:W2:Y:S02]  /*bed0*/  @!P0 SYNCS.PHASECHK.TRANS64 P0, [R0+URZ+0x90], R7 ;  /* 0x00009007000085a7 */ /* 0x000ea400080010ff */
[----:B--2---:R-:W-:Y:S05]  /*bee0*/  @!P0 BRA `(.L_x_149) ;  /* 0xfffffffc00f08947 */ /* 0x004fea000383ffff */
[----:B------:R-:W-:Y:S05]  /*bef0*/  BRA `(.L_x_150) ;  /* 0xffffff6c003c7947 */ /* 0x000fea000383ffff */
.L_x_49:
[----:B-1----:R1:W2:Y:S02]  /*bf00*/  SYNCS.PHASECHK.TRANS64.TRYWAIT P1, [R0+URZ+0x80], R5 ;  /* 0x00008005000075a7 */ /* 0x0022a400080211ff */
[----:B--2---:R-:W-:Y:S05]  /*bf10*/  @!P1 NANOSLEEP.SYNCS 0x989680 ;  /* 0x009896800000995d */ /* 0x004fea0003900000 */
[----:B------:R-:W2:Y:S02]  /*bf20*/  @!P1 SYNCS.PHASECHK.TRANS64 P1, [R0+URZ+0x80], R5 ;  /* 0x00008005000095a7 */ /* 0x000ea400080210ff */
[----:B--2---:R-:W-:Y:S05]  /*bf30*/  @!P1 BRA `(.L_x_49) ;  /* 0xfffffffc00f09947 */ /* 0x004fea000383ffff */
[----:B------:R-:W-:Y:S05]  /*bf40*/  BRA `(.L_x_151) ;  /* 0xffffff6c006c7947 */ /* 0x000fea000383ffff */
.L_x_52:
[----:B------:R-:W-:-:S07]  /*bf50*/  MOV R0, UR4 ;  /* 0x0000000400007c02 */ /* 0x000fce0008000f00 */
.L_x_152:
[----:B-1----:R1:W2:Y:S02]  /*bf60*/  SYNCS.PHASECHK.TRANS64.TRYWAIT P0, [R0+URZ+0x90], R3 ;  /* 0x00009003000075a7 */ /* 0x0022a400080011ff */
[----:B--2---:R-:W-:Y:S05]  /*bf70*/  @!P0 NANOSLEEP.SYNCS 0x989680 ;  /* 0x009896800000895d */ /* 0x004fea0003900000 */
[----:B------:R-:W2:Y:S02]  /*bf80*/  @!P0 SYNCS.PHASECHK.TRANS64 P0, [R0+URZ+0x90], R3 ;  /* 0x00009003000085a7 */ /* 0x000ea400080010ff */
[----:B--2---:R-:W-:Y:S05]  /*bf90*/  @!P0 BRA `(.L_x_152) ;  /* 0xfffffffc00f08947 */ /* 0x004fea000383ffff */
[----:B------:R-:W-:Y:S05]  /*bfa0*/  BRA `(.L_x_51) ;  /* 0xffffff6c00c07947 */ /* 0x000fea000383ffff */
.L_x_61:
[----:B-1----:R-:W-:-:S04]  /*bfb0*/  MOV R5, UR5 ;  /* 0x0000000500057c02 */ /* 0x002fc80008000f00 */
[----:B------:R1:W2:Y:S03]  /*bfc0*/  SYNCS.PHASECHK.TRANS64.TRYWAIT P0, [R5+URZ+0x8], R6 ;  /* 0x00000806050075a7 */ /* 0x0002a600080011ff */
[----:B--2---:R-:W-:Y:S05]  /*bfd0*/  @!P0 NANOSLEEP.SYNCS 0x989680 ;  /* 0x009896800000895d */ /* 0x004fea0003900000 */
[----:B------:R-:W2:Y:S02]  /*bfe0*/  @!P0 SYNCS.PHASECHK.TRANS64 P0, [R5+URZ+0x8], R6 ;  /* 0x00000806050085a7 */ /* 0x000ea400080010ff */
[----:B--2---:R-:W-:Y:S05]  /*bff0*/  @!P0 BRA `(.L_x_61) ;  /* 0xfffffffc00ec8947 */ /* 0x004fea000383ffff */
[----:B------:R-:W-:Y:S05]  /*c000*/  BRA `(.L_x_60) ;  /* 0xffffff7000747947 */ /* 0x000fea000383ffff */
.L_x_63:
[----:B------:R-:W-:Y:S01]  /*c010*/  BSSY B0, `(.L_x_153) ;  /* 0x0000006000007945 */ /* 0x000fe20003800000 */
[----:B------:R-:W-:-:S07]  /*c020*/  MOV R15, 0xffffffff ;  /* 0xffffffff000f7802 */ /* 0x000fce0000000f00 */
[----:B-1---5:R-:W-:Y:S05]  /*c030*/  WARPSYNC.COLLECTIVE R15, `(.L_x_154) ;  /* 0x000000000f0c7348 */ /* 0x022fea0003c00000 */
[----:B------:R-:W-:Y:S02]  /*c040*/  ELECT P6, UR79, PT ;  /* 0x00000000004f782f */ /* 0x000fe400038c0000 */
[----:B------:R-:W-:Y:S01]  /*c050*/  MOV R14, UR79 ;  /* 0x0000004f000e7c02 */ /* 0x000fe20008000f00 */
[----:B-1---5:R-:W-:Y:S10]  /*c060*/  ENDCOLLECTIVE ;  /* 0x000000000000791b */ /* 0x022ff40003800000 */
.L_x_154:
[----:B------:R-:W-:Y:S05]  /*c070*/  BSYNC B0 ;  /* 0x0000000000007941 */ /* 0x000fea0003800000 */
.L_x_153:
[----:B------:R-:W-:Y:S01]  /*c080*/  PLOP3.LUT P0, PT, P6, PT, PT, 0x80, 0x8 ;  /* 0x000000000008781c */ /* 0x000fe2000370f070 */
[----:B------:R-:W-:-:S12]  /*c090*/  BRA `(.L_x_155) ;  /* 0xffffff7000a07947 */ /* 0x000fd8000383ffff */
.L_x_65:
[----:B-1----:R-:W-:-:S04]  /*c0a0*/  MOV R3, UR5 ;  /* 0x0000000500037c02 */ /* 0x002fc80008000f00 */
[----:B------:R1:W2:Y:S03]  /*c0b0*/  SYNCS.PHASECHK.TRANS64.TRYWAIT P0, [R3+URZ+0x8], R4 ;  /* 0x00000804030075a7 */ /* 0x0002a600080011ff */
[----:B--2---:R-:W-:Y:S05]  /*c0c0*/  @!P0 NANOSLEEP.SYNCS 0x989680 ;  /* 0x009896800000895d */ /* 0x004fea0003900000 */
[----:B------:R-:W2:Y:S02]  /*c0d0*/  @!P0 SYNCS.PHASECHK.TRANS64 P0, [R3+URZ+0x8], R4 ;  /* 0x00000804030085a7 */ /* 0x000ea400080010ff */
[----:B--2---:R-:W-:Y:S05]  /*c0e0*/  @!P0 BRA `(.L_x_65) ;  /* 0xfffffffc00ec8947 */ /* 0x004fea000383ffff */
[----:B------:R-:W-:Y:S05]  /*c0f0*/  BRA `(.L_x_64) ;  /* 0xffffff7000a47947 */ /* 0x000fea000383ffff */
.L_x_66:
[----:B-1----:R1:W2:Y:S02]  /*c100*/  SYNCS.PHASECHK.TRANS64.TRYWAIT P0, [R0+URZ+0x80], R5 ;  /* 0x00008005000075a7 */ /* 0x0022a400080011ff */
[----:B--2---:R-:W-:Y:S05]  /*c110*/  @!P0 NANOSLEEP.SYNCS 0x989680 ;  /* 0x009896800000895d */ /* 0x004fea0003900000 */
[----:B------:R-:W2:Y:S02]  /*c120*/  @!P0 SYNCS.PHASECHK.TRANS64 P0, [R0+URZ+0x80], R5 ;  /* 0x00008005000085a7 */ /* 0x000ea400080010ff */
[----:B--2---:R-:W-:Y:S05]  /*c130*/  @!P0 BRA `(.L_x_66) ;  /* 0xfffffffc00f08947 */ /* 0x004fea000383ffff */
[----:B------:R-:W-:Y:S05]  /*c140*/  BRA `(.L_x_156) ;  /* 0xffffff7400807947 */ /* 0x000fea000383ffff */
.L_x_68:
[----:B------:R-:W-:-:S07]  /*c150*/  MOV R0, UR23 ;  /* 0x0000001700007c02 */ /* 0x000fce0008000f00 */
.L_x_157:
[----:B-1----:R1:W2:Y:S02]  /*c160*/  SYNCS.PHASECHK.TRANS64.TRYWAIT P0, [R0+URZ+0xb0], R5 ;  /* 0x0000b005000075a7 */ /* 0x0022a400080011ff */
[----:B--2---:R-:W-:Y:S05]  /*c170*/  @!P0 NANOSLEEP.SYNCS 0x989680 ;  /* 0x009896800000895d */ /* 0x004fea0003900000 */
[----:B------:R-:W2:Y:S02]  /*c180*/  @!P0 SYNCS.PHASECHK.TRANS64 P0, [R0+URZ+0xb0], R5 ;  /* 0x0000b005000085a7 */ /* 0x000ea400080010ff */
[----:B--2---:R-:W-:Y:S05]  /*c190*/  @!P0 BRA `(.L_x_157) ;  /* 0xfffffffc00f08947 */ /* 0x004fea000383ffff */
[----:B------:R-:W-:Y:S05]  /*c1a0*/  BRA `(.L_x_158) ;  /* 0xffffff7400cc7947 */ /* 0x000fea000383ffff */
.L_x_71:
[----:B------:R-:W-:Y:S07]  /*c1b0*/  MOV R0, UR5 ;  /* 0x0000000500007c02 */ /* 0x000fee0008000f00 */
.L_x_159:
[----:B-1----:R1:W2:Y:S02]  /*c1c0*/  SYNCS.PHASECHK.TRANS64.TRYWAIT P0, [R0+URZ], R5 ;  /* 0x00000005000075a7 */ /* 0x0022a400080011ff */
[----:B--2---:R-:W-:Y:S05]  /*c1d0*/  @!P0 NANOSLEEP.SYNCS 0x989680 ;  /* 0x009896800000895d */ /* 0x004fea0003900000 */
[----:B------:R-:W2:Y:S02]  /*c1e0*/  @!P0 SYNCS.PHASECHK.TRANS64 P0, [R0+URZ], R5 ;  /* 0x00000005000085a7 */ /* 0x000ea400080010ff */
[----:B--2---:R-:W-:Y:S05]  /*c1f0*/  @!P0 BRA `(.L_x_159) ;  /* 0xfffffffc00f08947 */ /* 0x004fea000383ffff */
[----:B------:R-:W-:Y:S05]  /*c200*/  BRA `(.L_x_70) ;  /* 0xffffff7400e07947 */ /* 0x000fea000383ffff */
.L_x_75:
[----:B-1----:R-:W-:-:S07]  /*c210*/  MOV R0, UR4 ;  /* 0x0000000400007c02 */ /* 0x002fce0008000f00 */
.L_x_160:
[----:B-1----:R1:W2:Y:S02]  /*c220*/  SYNCS.PHASECHK.TRANS64.TRYWAIT P0, [R0+URZ], R3 ;  /* 0x00000003000075a7 */ /* 0x0022a400080011ff */
[----:B--2---:R-:W-:Y:S05]  /*c230*/  @!P0 NANOSLEEP.SYNCS 0x989680 ;  /* 0x009896800000895d */ /* 0x004fea0003900000 */
[----:B------:R-:W2:Y:S02]  /*c240*/  @!P0 SYNCS.PHASECHK.TRANS64 P0, [R0+URZ], R3 ;  /* 0x00000003000085a7 */ /* 0x000ea400080010ff */
[----:B--2---:R-:W-:Y:S05]  /*c250*/  @!P0 BRA `(.L_x_160) ;  /* 0xfffffffc00f08947 */ /* 0x004fea000383ffff */
[----:B------:R-:W-:Y:S05]  /*c260*/  BRA `(.L_x_161) ;  /* 0xffffff7800ac7947 */ /* 0x000fea000383ffff */
.L_x_78:
[----:B------:R-:W-:-:S07]  /*c270*/  MOV R0, UR17 ;  /* 0x0000001100007c02 */ /* 0x000fce0008000f00 */
.L_x_162:
[----:B-1----:R1:W2:Y:S02]  /*c280*/  SYNCS.PHASECHK.TRANS64.TRYWAIT P1, [R0+URZ+0xe0], R3 ;  /* 0x0000e003000075a7 */ /* 0x0022a400080211ff */
[----:B--2---:R-:W-:Y:S05]  /*c290*/  @!P1 NANOSLEEP.SYNCS 0x989680 ;  /* 0x009896800000995d */ /* 0x004fea0003900000 */
[----:B------:R-:W2:Y:S02]  /*c2a0*/  @!P1 SYNCS.PHASECHK.TRANS64 P1, [R0+URZ+0xe0], R3 ;  /* 0x0000e003000095a7 */ /* 0x000ea400080210ff */
[----:B--2---:R-:W-:Y:S05]  /*c2b0*/  @!P1 BRA `(.L_x_162) ;  /* 0xfffffffc00f09947 */ /* 0x004fea000383ffff */
[----:B------:R-:W-:Y:S05]  /*c2c0*/  BRA `(.L_x_163) ;  /* 0xffffff7800f87947 */ /* 0x000fea000383ffff */
.L_x_83:
[----:B--2---:R2:W3:Y:S02]  /*c2d0*/  SYNCS.PHASECHK.TRANS64.TRYWAIT P0, [R12+URZ+0x80], R9 ;  /* 0x000080090c0075a7 */ /* 0x0044e400080011ff */
[----:B---3--:R-:W-:Y:S05]  /*c2e0*/  @!P0 NANOSLEEP.SYNCS 0x989680 ;  /* 0x009896800000895d */ /* 0x008fea0003900000 */
[----:B------:R-:W3:Y:S02]  /*c2f0*/  @!P0 SYNCS.PHASECHK.TRANS64 P0, [R12+URZ+0x80], R9 ;  /* 0x000080090c0085a7 */ /* 0x000ee400080010ff */
[----:B---3--:R-:W-:Y:S05]  /*c300*/  @!P0 BRA `(.L_x_83) ;  /* 0xfffffffc00f08947 */ /* 0x008fea000383ffff */
[----:B------:R-:W-:Y:S05]  /*c310*/  BRA `(.L_x_164) ;  /* 0xffffff8000207947 */ /* 0x000fea000383ffff */
.L_x_86:
[----:B------:R-:W-:Y:S07]  /*c320*/  MOV R0, UR21 ;  /* 0x0000001500007c02 */ /* 0x000fee0008000f00 */
.L_x_165:
[----:B--2---:R2:W3:Y:S02]  /*c330*/  SYNCS.PHASECHK.TRANS64.TRYWAIT P2, [R0+URZ+0x78], R11 ;  /* 0x0000780b000075a7 */ /* 0x0044e400080411ff */
[----:B---3--:R-:W-:Y:S05]  /*c340*/  @!P2 NANOSLEEP.SYNCS 0x989680 ;  /* 0x009896800000a95d */ /* 0x008fea0003900000 */
[----:B------:R-:W3:Y:S02]  /*c350*/  @!P2 SYNCS.PHASECHK.TRANS64 P2, [R0+URZ+0x78], R11 ;  /* 0x0000780b0000a5a7 */ /* 0x000ee400080410ff */
[----:B---3--:R-:W-:Y:S05]  /*c360*/  @!P2 BRA `(.L_x_165) ;  /* 0xfffffffc00f0a947 */ /* 0x008fea000383ffff */
[----:B------:R-:W-:Y:S05]  /*c370*/  BRA `(.L_x_85) ;  /* 0xffffff8400887947 */ /* 0x000fea000383ffff */
.L_x_89:
[----:B--2---:R-:W-:Y:S07]  /*c380*/  MOV R0, UR21 ;  /* 0x0000001500007c02 */ /* 0x004fee0008000f00 */
.L_x_166:
[----:B--2---:R2:W3:Y:S02]  /*c390*/  SYNCS.PHASECHK.TRANS64.TRYWAIT P0, [R0+URZ+0x50], R9 ;  /* 0x00005009000075a7 */ /* 0x0044e400080011ff */
[----:B---3--:R-:W-:Y:S05]  /*c3a0*/  @!P0 NANOSLEEP.SYNCS 0x989680 ;  /* 0x009896800000895d */ /* 0x008fea0003900000 */
[----:B------:R-:W3:Y:S02]  /*c3b0*/  @!P0 SYNCS.PHASECHK.TRANS64 P0, [R0+URZ+0x50], R9 ;  /* 0x00005009000085a7 */ /* 0x000ee400080010ff */
[----:B---3--:R-:W-:Y:S05]  /*c3c0*/  @!P0 BRA `(.L_x_166) ;  /* 0xfffffffc00f08947 */ /* 0x008fea000383ffff */
[----:B------:R-:W-:Y:S05]  /*c3d0*/  BRA `(.L_x_167) ;  /* 0xffffff8400e47947 */ /* 0x000fea000383ffff */
.L_x_90:
[----:B------:R-:W-:Y:S07]  /*c3e0*/  MOV R0, UR21 ;  /* 0x0000001500007c02 */ /* 0x000fee0008000f00 */
.L_x_168:
[----:B--2---:R2:W3:Y:S02]  /*c3f0*/  SYNCS.PHASECHK.TRANS64.TRYWAIT P0, [R0+URZ+0x58], R9 ;  /* 0x00005809000075a7 */ /* 0x0044e400080011ff */
[----:B---3--:R-:W-:Y:S05]  /*c400*/  @!P0 NANOSLEEP.SYNCS 0x989680 ;  /* 0x009896800000895d */ /* 0x008fea0003900000 */
[----:B------:R-:W3:Y:S02]  /*c410*/  @!P0 SYNCS.PHASECHK.TRANS64 P0, [R0+URZ+0x58], R9 ;  /* 0x00005809000085a7 */ /* 0x000ee400080010ff */
[----:B---3--:R-:W-:Y:S05]  /*c420*/  @!P0 BRA `(.L_x_168) ;  /* 0xfffffffc00f08947 */ /* 0x008fea000383ffff */
[----:B------:R-:W-:Y:S05]  /*c430*/  BRA `(.L_x_169) ;  /* 0xffffff8800207947 */ /* 0x000fea000383ffff */
.L_x_91:
[----:B------:R-:W-:Y:S07]  /*c440*/  MOV R0, UR21 ;  /* 0x0000001500007c02 */ /* 0x000fee0008000f00 */
.L_x_170:
[----:B--2---:R2:W3:Y:S02]  /*c450*/  SYNCS.PHASECHK.TRANS64.TRYWAIT P0, [R0+URZ+0x60], R9 ;  /* 0x00006009000075a7 */ /* 0x0044e400080011ff */
[----:B---3--:R-:W-:Y:S05]  /*c460*/  @!P0 NANOSLEEP.SYNCS 0x989680 ;  /* 0x009896800000895d */ /* 0x008fea0003900000 */
[----:B------:R-:W3:Y:S02]  /*c470*/  @!P0 SYNCS.PHASECHK.TRANS64 P0, [R0+URZ+0x60], R9 ;  /* 0x00006009000085a7 */ /* 0x000ee400080010ff */
[----:B---3--:R-:W-:Y:S05]  /*c480*/  @!P0 BRA `(.L_x_170) ;  /* 0xfffffffc00f08947 */ /* 0x008fea000383ffff */
[----:B------:R-:W-:Y:S05]  /*c490*/  BRA `(.L_x_171) ;  /* 0xffffff8800687947 */ /* 0x000fea000383ffff */
.L_x_92:
[----:B------:R-:W-:Y:S07]  /*c4a0*/  MOV R0, UR21 ;  /* 0x0000001500007c02 */ /* 0x000fee0008000f00 */
.L_x_172:
[----:B--2---:R2:W3:Y:S02]  /*c4b0*/  SYNCS.PHASECHK.TRANS64.TRYWAIT P0, [R0+URZ+0x68], R9 ;  /* 0x00006809000075a7 */ /* 0x0044e400080011ff */
[----:B---3--:R-:W-:Y:S05]  /*c4c0*/  @!P0 NANOSLEEP.SYNCS 0x989680 ;  /* 0x009896800000895d */ /* 0x008fea0003900000 */
[----:B------:R-:W3:Y:S02]  /*c4d0*/  @!P0 SYNCS.PHASECHK.TRANS64 P0, [R0+URZ+0x68], R9 ;  /* 0x00006809000085a7 */ /* 0x000ee400080010ff */
[----:B---3--:R-:W-:Y:S05]  /*c4e0*/  @!P0 BRA `(.L_x_172) ;  /* 0xfffffffc00f08947 */ /* 0x008fea000383ffff */
[----:B------:R-:W-:Y:S05]  /*c4f0*/  BRA `(.L_x_173) ;  /* 0xffffff8800ac7947 */ /* 0x000fea000383ffff */
.L_x_94:
[----:B------:R-:W-:-:S07]  /*c500*/  MOV R0, UR21 ;  /* 0x0000001500007c02 */ /* 0x000fce0008000f00 */
.L_x_174:
[----:B---3--:R3:W4:Y:S02]  /*c510*/  SYNCS.PHASECHK.TRANS64.TRYWAIT P0, [R0+URZ+0x50], R3 ;  /* 0x00005003000075a7 */ /* 0x00872400080011ff */
[----:B----4-:R-:W-:Y:S05]  /*c520*/  @!P0 NANOSLEEP.SYNCS 0x989680 ;  /* 0x009896800000895d */ /* 0x010fea0003900000 */
[----:B------:R-:W4:Y:S02]  /*c530*/  @!P0 SYNCS.PHASECHK.TRANS64 P0, [R0+URZ+0x50], R3 ;  /* 0x00005003000085a7 */ /* 0x000f2400080010ff */
[----:B----4-:R-:W-:Y:S05]  /*c540*/  @!P0 BRA `(.L_x_174) ;  /* 0xfffffffc00f08947 */ /* 0x010fea000383ffff */
[----:B------:R-:W-:Y:S05]  /*c550*/  BRA `(.L_x_175) ;  /* 0xffffff8c00247947 */ /* 0x000fea000383ffff */
.L_x_95:
[----:B---3--:R-:W-:-:S07]  /*c560*/  MOV R0, UR21 ;  /* 0x0000001500007c02 */ /* 0x008fce0008000f00 */
.L_x_176:
[----:B---3--:R3:W4:Y:S02]  /*c570*/  SYNCS.PHASECHK.TRANS64.TRYWAIT P0, [R0+URZ+0x58], R3 ;  /* 0x00005803000075a7 */ /* 0x00872400080011ff */
[----:B----4-:R-:W-:Y:S05]  /*c580*/  @!P0 NANOSLEEP.SYNCS 0x989680 ;  /* 0x009896800000895d */ /* 0x010fea0003900000 */
[----:B------:R-:W4:Y:S02]  /*c590*/  @!P0 SYNCS.PHASECHK.TRANS64 P0, [R0+URZ+0x58], R3 ;  /* 0x00005803000085a7 */ /* 0x000f2400080010ff */
[----:B----4-:R-:W-:Y:S05]  /*c5a0*/  @!P0 BRA `(.L_x_176) ;  /* 0xfffffffc00f08947 */ /* 0x010fea000383ffff */
[----:B------:R-:W-:Y:S05]  /*c5b0*/  BRA `(.L_x_177) ;  /* 0xffffff8c00147947 */ /* 0x000fea000383ffff */
.L_x_96:
[----:B---3--:R-:W-:-:S07]  /*c5c0*/  MOV R0, UR21 ;  /* 0x0000001500007c02 */ /* 0x008fce0008000f00 */
.L_x_178:
[----:B---3--:R3:W4:Y:S02]  /*c5d0*/  SYNCS.PHASECHK.TRANS64.TRYWAIT P0, [R0+URZ+0x60], R3 ;  /* 0x00006003000075a7 */ /* 0x00872400080011ff */
[----:B----4-:R-:W-:Y:S05]  /*c5e0*/  @!P0 NANOSLEEP.SYNCS 0x989680 ;  /* 0x009896800000895d */ /* 0x010fea0003900000 */
[----:B------:R-:W4:Y:S02]  /*c5f0*/  @!P0 SYNCS.PHASECHK.TRANS64 P0, [R0+URZ+0x60], R3 ;  /* 0x00006003000085a7 */ /* 0x000f2400080010ff */
[----:B----4-:R-:W-:Y:S05]  /*c600*/  @!P0 BRA `(.L_x_178) ;  /* 0xfffffffc00f08947 */ /* 0x010fea000383ffff */
[----:B------:R-:W-:Y:S05]  /*c610*/  BRA `(.L_x_179) ;  /* 0xffffff8c00047947 */ /* 0x000fea000383ffff */
.L_x_98:
[----:B-1----:R1:W2:Y:S02]  /*c620*/  SYNCS.PHASECHK.TRANS64.TRYWAIT P0, [R3+URZ+0x80], R0 ;  /* 0x00008000030075a7 */ /* 0x0022a400080011ff */
[----:B--2---:R-:W-:Y:S05]  /*c630*/  @!P0 NANOSLEEP.SYNCS 0x989680 ;  /* 0x009896800000895d */ /* 0x004fea0003900000 */
[----:B------:R-:W2:Y:S02]  /*c640*/  @!P0 SYNCS.PHASECHK.TRANS64 P0, [R3+URZ+0x80], R0 ;  /* 0x00008000030085a7 */ /* 0x000ea400080010ff */
[----:B--2---:R-:W-:Y:S05]  /*c650*/  @!P0 BRA `(.L_x_98) ;  /* 0xfffffffc00f08947 */ /* 0x004fea000383ffff */
[----:B------:R-:W-:Y:S05]  /*c660*/  BRA `(.L_x_180) ;  /* 0xffffff8c00c87947 */ /* 0x000fea000383ffff */
.L_x_109:
[----:B-1----:R1:W2:Y:S02]  /*c670*/  SYNCS.PHASECHK.TRANS64.TRYWAIT P1, [R3+URZ+0x30], R0 ;  /* 0x00003000030075a7 */ /* 0x0022a400080211ff */
[----:B--2---:R-:W-:Y:S05]  /*c680*/  @!P1 NANOSLEEP.SYNCS 0x989680 ;  /* 0x009896800000995d */ /* 0x004fea0003900000 */
[----:B------:R-:W2:Y:S02]  /*c690*/  @!P1 SYNCS.PHASECHK.TRANS64 P1, [R3+URZ+0x30], R0 ;  /* 0x00003000030095a7 */ /* 0x000ea400080210ff */
[----:B--2---:R-:W-:Y:S05]  /*c6a0*/  @!P1 BRA `(.L_x_109) ;  /* 0xfffffffc00f09947 */ /* 0x004fea000383ffff */
[----:B------:R-:W-:Y:S05]  /*c6b0*/  BRA `(.L_x_108) ;  /* 0xffffff9c004c7947 */ /* 0x000fea000383ffff */
.L_x_111:
[----:B--2---:R2:W4:Y:S02]  /*c6c0*/  SYNCS.PHASECHK.TRANS64.TRYWAIT P0, [R145+URZ+0xa0], R2 ;  /* 0x0000a002910075a7 */ /* 0x00452400080011ff */
[----:B----4-:R-:W-:Y:S05]  /*c6d0*/  @!P0 NANOSLEEP.SYNCS 0x989680 ;  /* 0x009896800000895d */ /* 0x010fea0003900000 */
[----:B------:R-:W4:Y:S02]  /*c6e0*/  @!P0 SYNCS.PHASECHK.TRANS64 P0, [R145+URZ+0xa0], R2 ;  /* 0x0000a002910085a7 */ /* 0x000f2400080010ff */
[----:B----4-:R-:W-:Y:S05]  /*c6f0*/  @!P0 BRA `(.L_x_111) ;  /* 0xfffffffc00f08947 */ /* 0x010fea000383ffff */
[----:B------:R-:W-:Y:S05]  /*c700*/  BRA `(.L_x_110) ;  /* 0xffffff9c00a87947 */ /* 0x000fea000383ffff */
.L_x_119:
[----:B--2---:R2:W3:Y:S02]  /*c710*/  SYNCS.PHASECHK.TRANS64.TRYWAIT P0, [R107+URZ+0x30], R0 ;  /* 0x000030006b0075a7 */ /* 0x0044e400080011ff */
[----:B---3--:R-:W-:Y:S05]  /*c720*/  @!P0 NANOSLEEP.SYNCS 0x989680 ;  /* 0x009896800000895d */ /* 0x008fea0003900000 */
[----:B------:R-:W3:Y:S02]  /*c730*/  @!P0 SYNCS.PHASECHK.TRANS64 P0, [R107+URZ+0x30], R0 ;  /* 0x000030006b0085a7 */ /* 0x000ee400080010ff */
[----:B---3--:R-:W-:Y:S05]  /*c740*/  @!P0 BRA `(.L_x_119) ;  /* 0xfffffffc00f08947 */ /* 0x008fea000383ffff */
[----:B------:R-:W-:Y:S05]  /*c750*/  BRA `(.L_x_118) ;  /* 0xffffffb000ac7947 */ /* 0x000fea000383ffff */
.L_x_127:
[----:B--2---:R2:W3:Y:S02]  /*c760*/  SYNCS.PHASECHK.TRANS64.TRYWAIT P0, [R0+URZ+0x30], R7 ;  /* 0x00003007000075a7 */ /* 0x0044e400080011ff */
[----:B---3--:R-:W-:Y:S05]  /*c770*/  @!P0 NANOSLEEP.SYNCS 0x989680 ;  /* 0x009896800000895d */ /* 0x008fea0003900000 */
[----:B------:R-:W3:Y:S02]  /*c780*/  @!P0 SYNCS.PHASECHK.TRANS64 P0, [R0+URZ+0x30], R7 ;  /* 0x00003007000085a7 */ /* 0x000ee400080010ff */
[----:B---3--:R-:W-:Y:S05]  /*c790*/  @!P0 BRA `(.L_x_127) ;  /* 0xfffffffc00f08947 */ /* 0x008fea000383ffff */
[----:B------:R-:W-:Y:S05]  /*c7a0*/  BRA `(.L_x_126) ;  /* 0xffffffc800007947 */ /* 0x000fea000383ffff */
.L_x_135:
[----:B--2---:R2:W3:Y:S02]  /*c7b0*/  SYNCS.PHASECHK.TRANS64.TRYWAIT P0, [R0+URZ+0x30], R5 ;  /* 0x00003005000075a7 */ /* 0x0044e400080011ff */
[----:B---3--:R-:W-:Y:S05]  /*c7c0*/  @!P0 NANOSLEEP.SYNCS 0x989680 ;  /* 0x009896800000895d */ /* 0x008fea0003900000 */
[----:B------:R-:W3:Y:S02]  /*c7d0*/  @!P0 SYNCS.PHASECHK.TRANS64 P0, [R0+URZ+0x30], R5 ;  /* 0x00003005000085a7 */ /* 0x000ee400080010ff */
[----:B---3--:R-:W-:Y:S05]  /*c7e0*/  @!P0 BRA `(.L_x_135) ;  /* 0xfffffffc00f08947 */ /* 0x008fea000383ffff */
[----:B------:R-:W-:Y:S05]  /*c7f0*/  BRA `(.L_x_134) ;  /* 0xffffffdc00607947 */ /* 0x000fea000383ffff */
        .weak           $__internal_0_$__cuda_sm10x_tcgen05_guardrail_trap_col_being_dealloced_not_returned_by_alloc
        .type           $__internal_0_$__cuda_sm10x_tcgen05_guardrail_trap_col_being_dealloced_not_returned_by_alloc,@function
        .size           $__internal_0_$__cuda_sm10x_tcgen05_guardrail_trap_col_being_dealloced_not_returned_by_alloc,($__internal_1_$__cuda_sm10x_tcgen05_guardrail_trap_phase_invalid_during_alloc - $__internal_0_$__cuda_sm10x_tcgen05_guardrail_trap_col_being_dealloced_not_returned_by_alloc)
$__internal_0_$__cuda_sm10x_tcgen05_guardrail_trap_col_being_dealloced_not_returned_by_alloc:
[----:B------:R-:W-:Y:S05]  /*c800*/  BPT.TRAP 0x1 ;  /* 0x000000040000795c */ /* 0x000fea0000300000 */
[----:B------:R-:W-:-:S04]  /*c810*/  HFMA2 R3, -RZ, RZ, 0, 0 ;  /* 0x00000000ff037431 */ /* 0x000fc800000001ff */
[----:B------:R-:W-:Y:S05]  /*c820*/  RET.REL.NODEC R2 `(_ZN7cutlass13device_kernelINS_4gemm6kernel13GemmUniversalIN4cute5tupleIJiiiiEEENS1_10collective13CollectiveMmaINS1_35MainloopSm100TmaUmmaWarpSpecializedILi3ELi2ELi2ENS5_IJNS4_1CILi2EEESB_NSA_ILi1EEEEEEEENS5_IJNSA_ILi256EEESF_NSA_ILi64EEEEEEaNS5_IJlSC_lEEEaSI_NS4_8TiledMMAINS4_8MMA_AtomIJNS4_21SM100_MMA_S8_2x1SM_SSIaaiLi256ELi256ELNS4_4UMMA5MajorE0ELSN_0ELNSM_8SaturateE0EEEEEENS4_6LayoutINS5_IJSC_SC_SC_EEENS5_IJNSA_ILi0EEEST_ST_EEEEENS5_IJNS4_10UnderscoreESW_SW_EEEEENS4_28SM100_TMA_2SM_LOAD_MULTICASTENS4_14ComposedLayoutINS4_7SwizzleILi2ELi4ELi3EEENS4_18smem_ptr_flag_bitsILi8EEENSR_INS5_IJNSA_ILi8EEESG_EEENS5_IJSG_SC_EEEEEEEvNS4_8identityENS4_18SM100_TMA_2SM_LOADES19_vS1A_EENS_8epilogue10collective18CollectiveEpilogueINS1D_23Sm100TmaWarpSpecializedILi4ELi2ELi64ELb0ELb0EEEJNS5_IJNSA_ILi128EEESF_SG_EEENS5_IJNSR_IS1I_SC_EENSR_ISG_SC_EEEEEaSI_aSI_NS1D_6fusion15FusionCallbacksIS1H_NS1N_17LinearCombinationIaiaiLNS_15FloatRoundStyleE2EEES1J_S1M_JEEENS4_5SM1004TMEM4LOAD26SM100_TMEM_LOAD_32dp32b64xENS4_13SM90_TMA_LOADES19_NS4_39AutoVectorizingCopyWithAssumedAlignmentILi128EEENS4_14SM90_TMA_STOREES19_S1Z_S1Z_EEEvvEEEEvNT_6ParamsE) ;  /* 0xffffff3402f47950 */ /* 0x000fea0003c3ffff */
        .weak           $__internal_1_$__cuda_sm10x_tcgen05_guardrail_trap_phase_invalid_during_alloc
        .type           $__internal_1_$__cuda_sm10x_tcgen05_guardrail_trap_phase_invalid_during_alloc,@function
        .size           $__internal_1_$__cuda_sm10x_tcgen05_guardrail_trap_phase_invalid_during_alloc,($__internal_2_$__cuda_sm10x_tcgen05_guardrail_trap_unallocated_columns_being_dealloced - $__internal_1_$__cuda_sm10x_tcgen05_guardrail_trap_phase_invalid_during_alloc)
$__internal_1_$__cuda_sm10x_tcgen05_guardrail_trap_phase_invalid_during_alloc:
[----:B------:R-:W-:Y:S05]  /*c830*/  BPT.TRAP 0x1 ;  /* 0x000000040000795c */ /* 0x000fea0000300000 */
[----:B------:R-:W-:-:S04]  /*c840*/  MOV R5, 0x0 ;  /* 0x0000000000057802 */ /* 0x000fc80000000f00 */
[----:B------:R-:W-:Y:S05]  /*c850*/  RET.REL.NODEC R4 `(_ZN7cutlass13device_kernelINS_4gemm6kernel13GemmUniversalIN4cute5tupleIJiiiiEEENS1_10collective13CollectiveMmaINS1_35MainloopSm100TmaUmmaWarpSpecializedILi3ELi2ELi2ENS5_IJNS4_1CILi2EEESB_NSA_ILi1EEEEEEEENS5_IJNSA_ILi256EEESF_NSA_ILi64EEEEEEaNS5_IJlSC_lEEEaSI_NS4_8TiledMMAINS4_8MMA_AtomIJNS4_21SM100_MMA_S8_2x1SM_SSIaaiLi256ELi256ELNS4_4UMMA5MajorE0ELSN_0ELNSM_8SaturateE0EEEEEENS4_6LayoutINS5_IJSC_SC_SC_EEENS5_IJNSA_ILi0EEEST_ST_EEEEENS5_IJNS4_10UnderscoreESW_SW_EEEEENS4_28SM100_TMA_2SM_LOAD_MULTICASTENS4_14ComposedLayoutINS4_7SwizzleILi2ELi4ELi3EEENS4_18smem_ptr_flag_bitsILi8EEENSR_INS5_IJNSA_ILi8EEESG_EEENS5_IJSG_SC_EEEEEEEvNS4_8identityENS4_18SM100_TMA_2SM_LOADES19_vS1A_EENS_8epilogue10collective18CollectiveEpilogueINS1D_23Sm100TmaWarpSpecializedILi4ELi2ELi64ELb0ELb0EEEJNS5_IJNSA_ILi128EEESF_SG_EEENS5_IJNSR_IS1I_SC_EENSR_ISG_SC_EEEEEaSI_aSI_NS1D_6fusion15FusionCallbacksIS1H_NS1N_17LinearCombinationIaiaiLNS_15FloatRoundStyleE2EEES1J_S1M_JEEENS4_5SM1004TMEM4LOAD26SM100_TMEM_LOAD_32dp32b64xENS4_13SM90_TMA_LOADES19_NS4_39AutoVectorizingCopyWithAssumedAlignmentILi128EEENS4_14SM90_TMA_STOREES19_S1Z_S1Z_EEEvvEEEEvNT_6ParamsE) ;  /* 0xffffff3404e87950 */ /* 0x000fea0003c3ffff */
        .weak           $__internal_2_$__cuda_sm10x_tcgen05_guardrail_trap_unallocated_columns_being_dealloced
        .type           $__internal_2_$__cuda_sm10x_tcgen05_guardrail_trap_unallocated_columns_being_dealloced,@function
        .size           $__internal_2_$__cuda_sm10x_tcgen05_guardrail_trap_unallocated_columns_being_dealloced,(.L_x_182 - $__internal_2_$__cuda_sm10x_tcgen05_guardrail_trap_unallocated_columns_being_dealloced)
$__internal_2_$__cuda_sm10x_tcgen05_guardrail_trap_unallocated_columns_being_dealloced:
[----:B------:R-:W-:Y:S05]  /*c860*/  BPT.TRAP 0x1 ;  /* 0x000000040000795c */ /* 0x000fea0000300000 */
[----:B------:R-:W-:-:S04]  /*c870*/  HFMA2 R3, -RZ, RZ, 0, 0 ;  /* 0x00000000ff037431 */ /* 0x000fc800000001ff */
[----:B------:R-:W-:Y:S05]  /*c880*/  RET.REL.NODEC R2 `(_ZN7cutlass13device_kernelINS_4gemm6kernel13GemmUniversalIN4cute5tupleIJiiiiEEENS1_10collective13CollectiveMmaINS1_35MainloopSm100TmaUmmaWarpSpecializedILi3ELi2ELi2ENS5_IJNS4_1CILi2EEESB_NSA_ILi1EEEEEEEENS5_IJNSA_ILi256EEESF_NSA_ILi64EEEEEEaNS5_IJlSC_lEEEaSI_NS4_8TiledMMAINS4_8MMA_AtomIJNS4_21SM100_MMA_S8_2x1SM_SSIaaiLi256ELi256ELNS4_4UMMA5MajorE0ELSN_0ELNSM_8SaturateE0EEEEEENS4_6LayoutINS5_IJSC_SC_SC_EEENS5_IJNSA_ILi0EEEST_ST_EEEEENS5_IJNS4_10UnderscoreESW_SW_EEEEENS4_28SM100_TMA_2SM_LOAD_MULTICASTENS4_14ComposedLayoutINS4_7SwizzleILi2ELi4ELi3EEENS4_18smem_ptr_flag_bitsILi8EEENSR_INS5_IJNSA_ILi8EEESG_EEENS5_IJSG_SC_EEEEEEEvNS4_8identityENS4_18SM100_TMA_2SM_LOADES19_vS1A_EENS_8epilogue10collective18CollectiveEpilogueINS1D_23Sm100TmaWarpSpecializedILi4ELi2ELi64ELb0ELb0EEEJNS5_IJNSA_ILi128EEESF_SG_EEENS5_IJNSR_IS1I_SC_EENSR_ISG_SC_EEEEEaSI_aSI_NS1D_6fusion15FusionCallbacksIS1H_NS1N_17LinearCombinationIaiaiLNS_15FloatRoundStyleE2EEES1J_S1M_JEEENS4_5SM1004TMEM4LOAD26SM100_TMEM_LOAD_32dp32b64xENS4_13SM90_TMA_LOADES19_NS4_39AutoVectorizingCopyWithAssumedAlignmentILi128EEENS4_14SM90_TMA_STOREES19_S1Z_S1Z_EEEvvEEEEvNT_6ParamsE) ;  /* 0xffffff3402dc7950 */ /* 0x000fea0003c3ffff */
.L_x_181:
[----:B------:R-:W-:-:S00]  /*c890*/  BRA `(.L_x_181) ;  /* 0xfffffffc00fc7947 */ /* 0x000fc0000383ffff */
[----:B------:R-:W-:-:S00]  /*c8a0*/  NOP ;  /* 0x0000000000007918 */ /* 0x000fc00000000000 */
        /* <DEDUP_REMOVED lines=13> */
.L_x_182:


//--------------------- .nv.global.init           --------------------------
	.section	.nv.global.init,"aw",@progbits
.nv.global.init:
	.type		$str$27,@object
	.size		$str$27,($str$28 - $str$27)
$str$27:
        /*0000*/ 	.byte	0x28, 0x61, 0x64, 0x64, 0x72, 0x65, 0x73, 0x73, 0x20, 0x26, 0x20, 0x6d, 0x61, 0x73, 0x6b, 0x29
        /*0010*/ 	.byte	0x20, 0x3d, 0x3d, 0x20, 0x30, 0x00
	.type		$str$28,@object
	.size		$str$28,($str$26 - $str$28)
$str$28:
        /*0016*/ 	.byte	0x2f, 0x74, 0x6d, 0x70, 0x2f, 0x63, 0x75, 0x74, 0x6c, 0x61, 0x73, 0x73, 0x5f, 0x73, 0x77, 0x65
        /*0026*/ 	.byte	0x65, 0x70, 0x5f, 0x73, 0x72, 0x63, 0x2f, 0x69, 0x6e, 0x63, 0x6c, 0x75, 0x64, 0x65, 0x2f, 0x63
        /*0036*/ 	.byte	0x75, 0x74, 0x65, 0x2f, 0x70, 0x6f, 0x69, 0x6e, 0x74, 0x65, 0x72, 0x5f, 0x66, 0x6c, 0x61, 0x67
        /*0046*/ 	.byte	0x67, 0x65, 0x64, 0x2e, 0x68, 0x70, 0x70, 0x00
	.type		$str$26,@object
	.size		$str$26,($str$25 - $str$26)
$str$26:
        /*004e*/ 	.byte	0x2f, 0x74, 0x6d, 0x70, 0x2f, 0x63, 0x75, 0x74, 0x6c, 0x61, 0x73, 0x73, 0x5f, 0x73, 0x77, 0x65
        /*005e*/ 	.byte	0x65, 0x70, 0x5f, 0x73, 0x72, 0x63, 0x2f, 0x69, 0x6e, 0x63, 0x6c, 0x75, 0x64, 0x65, 0x2f, 0x63
        /*006e*/ 	.byte	0x75, 0x74, 0x65, 0x2f, 0x61, 0x74, 0x6f, 0x6d, 0x2f, 0x63, 0x6f, 0x70, 0x79, 0x5f, 0x74, 0x72
        /*007e*/ 	.byte	0x61, 0x69, 0x74, 0x73, 0x5f, 0x73, 0x6d, 0x31, 0x30, 0x30, 0x2e, 0x68, 0x70, 0x70, 0x00
	.type		$str$25,@object
	.size		$str$25,(__unnamed_1 - $str$25)
$str$25:
        /*008d*/ 	.byte	0x28, 0x28, 0x75, 0x69, 0x6e, 0x74, 0x33, 0x32, 0x5f, 0x74, 0x28, 0x74, 0x68, 0x72, 0x65, 0x61
        /*009d*/ 	.byte	0x64, 0x49, 0x64, 0x78, 0x2e, 0x78, 0x29, 0x20, 0x2f, 0x20, 0x33, 0x32, 0x29, 0x20, 0x25, 0x20
        /*00ad*/ 	.byte	0x34, 0x29, 0x20, 0x3d, 0x3d, 0x20, 0x28, 0x28, 0x28, 0x74, 0x6d, 0x65, 0x6d, 0x5f, 0x61, 0x64
        /*00bd*/ 	.byte	0x64, 0x72, 0x20, 0x3e, 0x3e, 0x20, 0x31, 0x36, 0x29, 0x20, 0x2f, 0x20, 0x33, 0x32, 0x29, 0x20
        /*00cd*/ 	.byte	0x25, 0x20, 0x34, 0x29, 0x00
	.type		__unnamed_1,@object
	.size		__unnamed_1,(__unnamed_2 - __unnamed_1)
__unnamed_1:
        /*00d2*/ 	.byte	0x61, 0x75, 0x74, 0x6f, 0x20, 0x63, 0x75, 0x74, 0x65, 0x3a, 0x3a, 0x61, 0x73, 0x5f, 0x70, 0x6f
        /* <DEDUP_REMOVED lines=24> */
        /*0262*/ 	.byte	0x5d, 0x00
	.type		__unnamed_2,@object
	.size		__unnamed_2,(__unnamed_3 - __unnamed_2)
__unnamed_2:
        /* <DEDUP_REMOVED lines=26> */
	.type		__unnamed_3,@object
	.size		__unnamed_3,(.L_3 - __unnamed_3)
__unnamed_3:
        /* <DEDUP_REMOVED lines=42> */
        /*0696*/ 	.byte	0x43, 0x3c, 0x30, 0x3e, 0x3e, 0x3e, 0x3e, 0x5d, 0x00
.L_3:


//--------------------- .nv.shared._ZN7cutlass13device_kernelINS_4gemm6kernel13GemmUniversalIN4cute5tupleIJiiiiEEENS1_10collective13CollectiveMmaINS1_35MainloopSm100TmaUmmaWarpSpecializedILi3ELi2ELi2ENS5_IJNS4_1CILi2EEESB_NSA_ILi1EEEEEEEENS5_IJNSA_ILi256EEESF_NSA_ILi64EEEEEEaNS5_IJlSC_lEEEaSI_NS4_8TiledMMAINS4_8MMA_AtomIJNS4_21SM100_MMA_S8_2x1SM_SSIaaiLi256ELi256ELNS4_4UMMA5MajorE0ELSN_0ELNSM_8SaturateE0EEEEEENS4_6LayoutINS5_IJSC_SC_SC_EEENS5_IJNSA_ILi0EEEST_ST_EEEEENS5_IJNS4_10UnderscoreESW_SW_EEEEENS4_28SM100_TMA_2SM_LOAD_MULTICASTENS4_14ComposedLayoutINS4_7SwizzleILi2ELi4ELi3EEENS4_18smem_ptr_flag_bitsILi8EEENSR_INS5_IJNSA_ILi8EEESG_EEENS5_IJSG_SC_EEEEEEEvNS4_8identityENS4_18SM100_TMA_2SM_LOADES19_vS1A_EENS_8epilogue10collective18CollectiveEpilogueINS1D_23Sm100TmaWarpSpecializedILi4ELi2ELi64ELb0ELb0EEEJNS5_IJNSA_ILi128EEESF_SG_EEENS5_IJNSR_IS1I_SC_EENSR_ISG_SC_EEEEEaSI_aSI_NS1D_6fusion15FusionCallbacksIS1H_NS1N_17LinearCombinationIaiaiLNS_15FloatRoundStyleE2EEES1J_S1M_JEEENS4_5SM1004TMEM4LOAD26SM100_TMEM_LOAD_32dp32b64xENS4_13SM90_TMA_LOADES19_NS4_39AutoVectorizingCopyWithAssumedAlignmentILi128EEENS4_14SM90_TMA_STOREES19_S1Z_S1Z_EEEvvEEEEvNT_6ParamsE --------------------------
	.section	.nv.shared._ZN7cutlass13device_kernelINS_4gemm6kernel13GemmUniversalIN4cute5tupleIJiiiiEEENS1_10collective13CollectiveMmaINS1_35MainloopSm100TmaUmmaWarpSpecializedILi3ELi2ELi2ENS5_IJNS4_1CILi2EEESB_NSA_ILi1EEEEEEEENS5_IJNSA_ILi256EEESF_NSA_ILi64EEEEEEaNS5_IJlSC_lEEEaSI_NS4_8TiledMMAINS4_8MMA_AtomIJNS4_21SM100_MMA_S8_2x1SM_SSIaaiLi256ELi256ELNS4_4UMMA5MajorE0ELSN_0ELNSM_8SaturateE0EEEEEENS4_6LayoutINS5_IJSC_SC_SC_EEENS5_IJNSA_ILi0EEEST_ST_EEEEENS5_IJNS4_10UnderscoreESW_SW_EEEEENS4_28SM100_TMA_2SM_LOAD_MULTICASTENS4_14ComposedLayoutINS4_7SwizzleILi2ELi4ELi3EEENS4_18smem_ptr_flag_bitsILi8EEENSR_INS5_IJNSA_ILi8EEESG_EEENS5_IJSG_SC_EEEEEEEvNS4_8identityENS4_18SM100_TMA_2SM_LOADES19_vS1A_EENS_8epilogue10collective18CollectiveEpilogueINS1D_23Sm100TmaWarpSpecializedILi4ELi2ELi64ELb0ELb0EEEJNS5_IJNSA_ILi128EEESF_SG_EEENS5_IJNSR_IS1I_SC_EENSR_ISG_SC_EEEEEaSI_aSI_NS1D_6fusion15FusionCallbacksIS1H_NS1N_17LinearCombinationIaiaiLNS_15FloatRoundStyleE2EEES1J_S1M_JEEENS4_5SM1004TMEM4LOAD26SM100_TMEM_LOAD_32dp32b64xENS4_13SM90_TMA_LOADES19_NS4_39AutoVectorizingCopyWithAssumedAlignmentILi128EEENS4_14SM90_TMA_STOREES19_S1Z_S1Z_EEEvvEEEEvNT_6ParamsE,"aw",@nobits
	.sectionflags	@""
	.align	16
	.zero		1024


//--------------------- .nv.shared.reserved.0     --------------------------
	.section	.nv.shared.reserved.0,"aw",@nobits
	.weak		__nv_reservedSMEM_offset_0_alias
	.size		__nv_reservedSMEM_offset_0_alias, 0, 64
	.other		__nv_reservedSMEM_offset_0_alias,@"STO_CUDA_RESERVED_SHARED STV_DEFAULT"
__nv_reservedSMEM_offset_0_alias:
	.zero		0
.nv.shared.reserved.0:
	.zero		64
	.weak		__nv_reservedSMEM_tcgen05_partition
	.type		__nv_reservedSMEM_tcgen05_partition,@object
	.size		__nv_reservedSMEM_tcgen05_partition,(.L_0 - __nv_reservedSMEM_tcgen05_partition)
__nv_reservedSMEM_tcgen05_partition:
	.zero		32
.L_0:


//--------------------- .nv.global                --------------------------
	.section	.nv.global,"aw",@nobits
.nv.global:
	.type		_ZN39_INTERNAL_55ce78df_4_k_cu_4c96e69d_94784cute1_E,@object
	.size		_ZN39_INTERNAL_55ce78df_4_k_cu_4c96e69d_94784cute1_E,(_ZN39_INTERNAL_55ce78df_4_k_cu_4c96e69d_94784cuda3std3__45__cpo6cbeginE - _ZN39_INTERNAL_55ce78df_4_k_cu_4c96e69d_94784cute1_E)
_ZN39_INTERNAL_55ce78df_4_k_cu_4c96e69d_94784cute1_E:
	.zero		1
	.type		_ZN39_INTERNAL_55ce78df_4_k_cu_4c96e69d_94784cuda3std3__45__cpo6cbeginE,@object
	.size		_ZN39_INTERNAL_55ce78df_4_k_cu_4c96e69d_94784cuda3std3__45__cpo6cbeginE,(_ZN39_INTERNAL_55ce78df_4_k_cu_4c96e69d_94784cuda3std3__48in_placeE - _ZN39_INTERNAL_55ce78df_4_k_cu_4c96e69d_94784cuda3std3__45__cpo6cbeginE)
_ZN39_INTERNAL_55ce78df_4_k_cu_4c96e69d_94784cuda3std3__45__cpo6cbeginE:
	.zero		1
	.type		_ZN39_INTERNAL_55ce78df_4_k_cu_4c96e69d_94784cuda3std3__48in_placeE,@object
	.size		_ZN39_INTERNAL_55ce78df_4_k_cu_4c96e69d_94784cuda3std3__48in_placeE,(_ZN39_INTERNAL_55ce78df_4_k_cu_4c96e69d_94784cuda3std6ranges3__45__cpo9iter_moveE - _ZN39_INTERNAL_55ce78df_4_k_cu_4c96e69d_94784cuda3std3__48in_placeE)
_ZN39_INTERNAL_55ce78df_4_k_cu_4c96e69d_94784cuda3std3__48in_placeE:
	.zero		1
	.type		_ZN39_INTERNAL_55ce78df_4_k_cu_4c96e69d_94784cuda3std6ranges3__45__cpo9iter_moveE,@object
	.size		_ZN39_INTERNAL_55ce78df_4_k_cu_4c96e69d_94784cuda3std6ranges3__45__cpo9iter_moveE,(_ZN39_INTERNAL_55ce78df_4_k_cu_4c96e69d_94784cuda3std3__45__cpo5beginE - _ZN39_INTERNAL_55ce78df_4_k_cu_4c96e69d_94784cuda3std6ranges3__45__cpo9iter_moveE)
_ZN39_INTERNAL_55ce78df_4_k_cu_4c96e69d_94784cuda3std6ranges3__45__cpo9iter_moveE:
	.zero		1
	.type		_ZN39_INTERNAL_55ce78df_4_k_cu_4c96e69d_94784cuda3std3__45__cpo5beginE,@object
	.size		_ZN39_INTERNAL_55ce78df_4_k_cu_4c96e69d_94784cuda3std3__45__cpo5beginE,(_ZN39_INTERNAL_55ce78df_4_k_cu_4c96e69d_94784cuda3std3__441_GLOBAL__N__55ce78df_4_k_cu_4c96e69d_94786ignoreE - _ZN39_INTERNAL_55ce78df_4_k_cu_4c96e69d_94784cuda3std3__45__cpo5beginE)
_ZN39_INTERNAL_55ce78df_4_k_cu_4c96e69d_94784cuda3std3__45__cpo5beginE:
	.zero		1
	.type		_ZN39_INTERNAL_55ce78df_4_k_cu_4c96e69d_94784cuda3std3__441_GLOBAL__N__55ce78df_4_k_cu_4c96e69d_94786ignoreE,@object
	.size		_ZN39_INTERNAL_55ce78df_4_k_cu_4c96e69d_94784cuda3std3__441_GLOBAL__N__55ce78df_4_k_cu_4c96e69d_94786ignoreE,(_ZN39_INTERNAL_55ce78df_4_k_cu_4c96e69d_94784cute7productE - _ZN39_INTERNAL_55ce78df_4_k_cu_4c96e69d_94784cuda3std3__441_GLOBAL__N__55ce78df_4_k_cu_4c96e69d_94786ignoreE)
_ZN39_INTERNAL_55ce78df_4_k_cu_4c96e69d_94784cuda3std3__441_GLOBAL__N__55ce78df_4_k_cu_4c96e69d_94786ignoreE:
	.zero		1
	.type		_ZN39_INTERNAL_55ce78df_4_k_cu_4c96e69d_94784cute7productE,@object
	.size		_ZN39_INTERNAL_55ce78df_4_k_cu_4c96e69d_94784cute7productE,(_ZN39_INTERNAL_55ce78df_4_k_cu_4c96e69d_94784cuda3std3__45__cpo3endE - _ZN39_INTERNAL_55ce78df_4_k_cu_4c96e69d_94784cute7productE)
_ZN39_INTERNAL_55ce78df_4_k_cu_4c96e69d_94784cute7productE:
	.zero		1
	.type		_ZN39_INTERNAL_55ce78df_4_k_cu_4c96e69d_94784cuda3std3__45__cpo3endE,@object
	.size		_ZN39_INTERNAL_55ce78df_4_k_cu_4c96e69d_94784cuda3std3__45__cpo3endE,(_ZN39_INTERNAL_55ce78df_4_k_cu_4c96e69d_94784cuda3std3__419piecewise_constructE - _ZN39_INTERNAL_55ce78df_4_k_cu_4c96e69d_94784cuda3std3__45__cpo3endE)
_ZN39_INTERNAL_55ce78df_4_k_cu_4c96e69d_94784cuda3std3__45__cpo3endE:
	.zero		1
	.type		_ZN39_INTERNAL_55ce78df_4_k_cu_4c96e69d_94784cuda3std3__419piecewise_constructE,@object
	.size		_ZN39_INTERNAL_55ce78df_4_k_cu_4c96e69d_94784cuda3std3__419piecewise_constructE,(_ZN39_INTERNAL_55ce78df_4_k_cu_4c96e69d_94784cuda3std3__45__cpo4cendE - _ZN39_INTERNAL_55ce78df_4_k_cu_4c96e69d_94784cuda3std3__419piecewise_constructE)
_ZN39_INTERNAL_55ce78df_4_k_cu_4c96e69d_94784cuda3std3__419piecewise_constructE:
	.zero		1
	.type		_ZN39_INTERNAL_55ce78df_4_k_cu_4c96e69d_94784cuda3std3__45__cpo4cendE,@object
	.size		_ZN39_INTERNAL_55ce78df_4_k_cu_4c96e69d_94784cuda3std3__45__cpo4cendE,(_ZN39_INTERNAL_55ce78df_4_k_cu_4c96e69d_94784cuda3std6ranges3__45__cpo4swapE - _ZN39_INTERNAL_55ce78df_4_k_cu_4c96e69d_94784cuda3std3__45__cpo4cendE)
_ZN39_INTERNAL_55ce78df_4_k_cu_4c96e69d_94784cuda3std3__45__cpo4cendE:
	.zero		1
	.type		_ZN39_INTERNAL_55ce78df_4_k_cu_4c96e69d_94784cuda3std6ranges3__45__cpo4swapE,@object
	.size		_ZN39_INTERNAL_55ce78df_4_k_cu_4c96e69d_94784cuda3std6ranges3__45__cpo4swapE,(.L_11 - _ZN39_INTERNAL_55ce78df_4_k_cu_4c96e69d_94784cuda3std6ranges3__45__cpo4swapE)
_ZN39_INTERNAL_55ce78df_4_k_cu_4c96e69d_94784cuda3std6ranges3__45__cpo4swapE:
	.zero		1
.L_11:


//--------------------- .nv.constant0._ZN7cutlass13device_kernelINS_4gemm6kernel13GemmUniversalIN4cute5tupleIJiiiiEEENS1_10collective13CollectiveMmaINS1_35MainloopSm100TmaUmmaWarpSpecializedILi3ELi2ELi2ENS5_IJNS4_1CILi2EEESB_NSA_ILi1EEEEEEEENS5_IJNSA_ILi256EEESF_NSA_ILi64EEEEEEaNS5_IJlSC_lEEEaSI_NS4_8TiledMMAINS4_8MMA_AtomIJNS4_21SM100_MMA_S8_2x1SM_SSIaaiLi256ELi256ELNS4_4UMMA5MajorE0ELSN_0ELNSM_8SaturateE0EEEEEENS4_6LayoutINS5_IJSC_SC_SC_EEENS5_IJNSA_ILi0EEEST_ST_EEEEENS5_IJNS4_10UnderscoreESW_SW_EEEEENS4_28SM100_TMA_2SM_LOAD_MULTICASTENS4_14ComposedLayoutINS4_7SwizzleILi2ELi4ELi3EEENS4_18smem_ptr_flag_bitsILi8EEENSR_INS5_IJNSA_ILi8EEESG_EEENS5_IJSG_SC_EEEEEEEvNS4_8identityENS4_18SM100_TMA_2SM_LOADES19_vS1A_EENS_8epilogue10collective18CollectiveEpilogueINS1D_23Sm100TmaWarpSpecializedILi4ELi2ELi64ELb0ELb0EEEJNS5_IJNSA_ILi128EEESF_SG_EEENS5_IJNSR_IS1I_SC_EENSR_ISG_SC_EEEEEaSI_aSI_NS1D_6fusion15FusionCallbacksIS1H_NS1N_17LinearCombinationIaiaiLNS_15FloatRoundStyleE2EEES1J_S1M_JEEENS4_5SM1004TMEM4LOAD26SM100_TMEM_LOAD_32dp32b64xENS4_13SM90_TMA_LOADES19_NS4_39AutoVectorizingCopyWithAssumedAlignmentILi128EEENS4_14SM90_TMA_STOREES19_S1Z_S1Z_EEEvvEEEEvNT_6ParamsE --------------------------
	.section	.nv.constant0._ZN7cutlass13device_kernelINS_4gemm6kernel13GemmUniversalIN4cute5tupleIJiiiiEEENS1_10collective13CollectiveMmaINS1_35MainloopSm100TmaUmmaWarpSpecializedILi3ELi2ELi2ENS5_IJNS4_1CILi2EEESB_NSA_ILi1EEEEEEEENS5_IJNSA_ILi256EEESF_NSA_ILi64EEEEEEaNS5_IJlSC_lEEEaSI_NS4_8TiledMMAINS4_8MMA_AtomIJNS4_21SM100_MMA_S8_2x1SM_SSIaaiLi256ELi256ELNS4_4UMMA5MajorE0ELSN_0ELNSM_8SaturateE0EEEEEENS4_6LayoutINS5_IJSC_SC_SC_EEENS5_IJNSA_ILi0EEEST_ST_EEEEENS5_IJNS4_10UnderscoreESW_SW_EEEEENS4_28SM100_TMA_2SM_LOAD_MULTICASTENS4_14ComposedLayoutINS4_7SwizzleILi2ELi4ELi3EEENS4_18smem_ptr_flag_bitsILi8EEENSR_INS5_IJNSA_ILi8EEESG_EEENS5_IJSG_SC_EEEEEEEvNS4_8identityENS4_18SM100_TMA_2SM_LOADES19_vS1A_EENS_8epilogue10collective18CollectiveEpilogueINS1D_23Sm100TmaWarpSpecializedILi4ELi2ELi64ELb0ELb0EEEJNS5_IJNSA_ILi128EEESF_SG_EEENS5_IJNSR_IS1I_SC_EENSR_ISG_SC_EEEEEaSI_aSI_NS1D_6fusion15FusionCallbacksIS1H_NS1N_17LinearCombinationIaiaiLNS_15FloatRoundStyleE2EEES1J_S1M_JEEENS4_5SM1004TMEM4LOAD26SM100_TMEM_LOAD_32dp32b64xENS4_13SM90_TMA_LOADES19_NS4_39AutoVectorizingCopyWithAssumedAlignmentILi128EEENS4_14SM90_TMA_STOREES19_S1Z_S1Z_EEEvvEEEEvNT_6ParamsE,"a",@progbits
	.sectionflags	@""
	.align	4
.nv.constant0._ZN7cutlass13device_kernelINS_4gemm6kernel13GemmUniversalIN4cute5tupleIJiiiiEEENS1_10collective13CollectiveMmaINS1_35MainloopSm100TmaUmmaWarpSpecializedILi3ELi2ELi2ENS5_IJNS4_1CILi2EEESB_NSA_ILi1EEEEEEEENS5_IJNSA_ILi256EEESF_NSA_ILi64EEEEEEaNS5_IJlSC_lEEEaSI_NS4_8TiledMMAINS4_8MMA_AtomIJNS4_21SM100_MMA_S8_2x1SM_SSIaaiLi256ELi256ELNS4_4UMMA5MajorE0ELSN_0ELNSM_8SaturateE0EEEEEENS4_6LayoutINS5_IJSC_SC_SC_EEENS5_IJNSA_ILi0EEEST_ST_EEEEENS5_IJNS4_10UnderscoreESW_SW_EEEEENS4_28SM100_TMA_2SM_LOAD_MULTICASTENS4_14ComposedLayoutINS4_7SwizzleILi2ELi4ELi3EEENS4_18smem_ptr_flag_bitsILi8EEENSR_INS5_IJNSA_ILi8EEESG_EEENS5_IJSG_SC_EEEEEEEvNS4_8identityENS4_18SM100_TMA_2SM_LOADES19_vS1A_EENS_8epilogue10collective18CollectiveEpilogueINS1D_23Sm100TmaWarpSpecializedILi4ELi2ELi64ELb0ELb0EEEJNS5_IJNSA_ILi128EEESF_SG_EEENS5_IJNSR_IS1I_SC_EENSR_ISG_SC_EEEEEaSI_aSI_NS1D_6fusion15FusionCallbacksIS1H_NS1N_17LinearCombinationIaiaiLNS_15FloatRoundStyleE2EEES1J_S1M_JEEENS4_5SM1004TMEM4LOAD26SM100_TMEM_LOAD_32dp32b64xENS4_13SM90_TMA_LOADES19_NS4_39AutoVectorizingCopyWithAssumedAlignmentILi128EEENS4_14SM90_TMA_STOREES19_S1Z_S1Z_EEEvvEEEEvNT_6ParamsE:
	.zero		2944


//--------------------- SYMBOLS --------------------------

	.type		.nv.reservedSmem.offset0,@object
	.size		.nv.reservedSmem.offset0,0x4
	.type		.nv.reservedSmem.cap,@object
	.size		.nv.reservedSmem.cap,0x4
	.type		__assertfail,@function
